//
// Generated by NVIDIA NVVM Compiler
//
// Compiler Build ID: CL-36424714
// Cuda compilation tools, release 13.0, V13.0.88
// Based on NVVM 20.0.0
//

.version 9.0
.target sm_100
.address_size 64

	// .globl	_Z6decodeP6__halfS0_S0_S0_S0_S0_S0_S0_S0_S0_S0_S0_S0_S0_PfS1_
// _ZZ6decodeP6__halfS0_S0_S0_S0_S0_S0_S0_S0_S0_S0_S0_S0_S0_PfS1_E11input_shmem has been demoted
// _ZZ6decodeP6__halfS0_S0_S0_S0_S0_S0_S0_S0_S0_S0_S0_S0_S0_PfS1_E14norm_reduction has been demoted
// _ZZ6decodeP6__halfS0_S0_S0_S0_S0_S0_S0_S0_S0_S0_S0_S0_S0_PfS1_E17cluster_local_sum has been demoted
// _ZZ6decodeP6__halfS0_S0_S0_S0_S0_S0_S0_S0_S0_S0_S0_S0_S0_PfS1_E15local_reduction has been demoted
// _ZZ6decodeP6__halfS0_S0_S0_S0_S0_S0_S0_S0_S0_S0_S0_S0_S0_PfS1_E7local_q has been demoted
// _ZZ6decodeP6__halfS0_S0_S0_S0_S0_S0_S0_S0_S0_S0_S0_S0_S0_PfS1_E12local_buffer has been demoted
// _ZZ6decodeP6__halfS0_S0_S0_S0_S0_S0_S0_S0_S0_S0_S0_S0_S0_PfS1_E8local_kv has been demoted
// _ZZ6decodeP6__halfS0_S0_S0_S0_S0_S0_S0_S0_S0_S0_S0_S0_S0_PfS1_E11attn_weight has been demoted
// _ZZ6decodeP6__halfS0_S0_S0_S0_S0_S0_S0_S0_S0_S0_S0_S0_S0_PfS1_E11final_scale has been demoted
// _ZZ6decodeP6__halfS0_S0_S0_S0_S0_S0_S0_S0_S0_S0_S0_S0_S0_PfS1_E27local_attn_weight_reduction has been demoted
// _ZZ6decodeP6__halfS0_S0_S0_S0_S0_S0_S0_S0_S0_S0_S0_S0_S0_PfS1_E12local_output has been demoted
// _ZZ6decodeP6__halfS0_S0_S0_S0_S0_S0_S0_S0_S0_S0_S0_S0_S0_PfS1_E15local_output_up has been demoted
// _ZZ6decodeP6__halfS0_S0_S0_S0_S0_S0_S0_S0_S0_S0_S0_S0_S0_PfS1_E7barrier has been demoted
// _ZZ6decodeP6__halfS0_S0_S0_S0_S0_S0_S0_S0_S0_S0_S0_S0_S0_PfS1_E7barrier_0 has been demoted
// _ZZ6decodeP6__halfS0_S0_S0_S0_S0_S0_S0_S0_S0_S0_S0_S0_S0_PfS1_E7barrier_1 has been demoted
// _ZZ6decodeP6__halfS0_S0_S0_S0_S0_S0_S0_S0_S0_S0_S0_S0_S0_PfS1_E7barrier_2 has been demoted
// _ZZ6decodeP6__halfS0_S0_S0_S0_S0_S0_S0_S0_S0_S0_S0_S0_S0_PfS1_E7barrier_3 has been demoted

.visible .entry _Z6decodeP6__halfS0_S0_S0_S0_S0_S0_S0_S0_S0_S0_S0_S0_S0_PfS1_(
	.param .u64 .ptr .align 1 _Z6decodeP6__halfS0_S0_S0_S0_S0_S0_S0_S0_S0_S0_S0_S0_S0_PfS1__param_0,
	.param .u64 .ptr .align 1 _Z6decodeP6__halfS0_S0_S0_S0_S0_S0_S0_S0_S0_S0_S0_S0_S0_PfS1__param_1,
	.param .u64 .ptr .align 1 _Z6decodeP6__halfS0_S0_S0_S0_S0_S0_S0_S0_S0_S0_S0_S0_S0_PfS1__param_2,
	.param .u64 .ptr .align 1 _Z6decodeP6__halfS0_S0_S0_S0_S0_S0_S0_S0_S0_S0_S0_S0_S0_PfS1__param_3,
	.param .u64 .ptr .align 1 _Z6decodeP6__halfS0_S0_S0_S0_S0_S0_S0_S0_S0_S0_S0_S0_S0_PfS1__param_4,
	.param .u64 .ptr .align 1 _Z6decodeP6__halfS0_S0_S0_S0_S0_S0_S0_S0_S0_S0_S0_S0_S0_PfS1__param_5,
	.param .u64 .ptr .align 1 _Z6decodeP6__halfS0_S0_S0_S0_S0_S0_S0_S0_S0_S0_S0_S0_S0_PfS1__param_6,
	.param .u64 .ptr .align 1 _Z6decodeP6__halfS0_S0_S0_S0_S0_S0_S0_S0_S0_S0_S0_S0_S0_PfS1__param_7,
	.param .u64 .ptr .align 1 _Z6decodeP6__halfS0_S0_S0_S0_S0_S0_S0_S0_S0_S0_S0_S0_S0_PfS1__param_8,
	.param .u64 .ptr .align 1 _Z6decodeP6__halfS0_S0_S0_S0_S0_S0_S0_S0_S0_S0_S0_S0_S0_PfS1__param_9,
	.param .u64 .ptr .align 1 _Z6decodeP6__halfS0_S0_S0_S0_S0_S0_S0_S0_S0_S0_S0_S0_S0_PfS1__param_10,
	.param .u64 .ptr .align 1 _Z6decodeP6__halfS0_S0_S0_S0_S0_S0_S0_S0_S0_S0_S0_S0_S0_PfS1__param_11,
	.param .u64 .ptr .align 1 _Z6decodeP6__halfS0_S0_S0_S0_S0_S0_S0_S0_S0_S0_S0_S0_S0_PfS1__param_12,
	.param .u64 .ptr .align 1 _Z6decodeP6__halfS0_S0_S0_S0_S0_S0_S0_S0_S0_S0_S0_S0_S0_PfS1__param_13,
	.param .u64 .ptr .align 1 _Z6decodeP6__halfS0_S0_S0_S0_S0_S0_S0_S0_S0_S0_S0_S0_S0_PfS1__param_14,
	.param .u64 .ptr .align 1 _Z6decodeP6__halfS0_S0_S0_S0_S0_S0_S0_S0_S0_S0_S0_S0_S0_PfS1__param_15
)
.explicitcluster
.reqnctapercluster 1, 4, 1
{
	.reg .pred 	%p<302>;
	.reg .b16 	%rs<1563>;
	.reg .b32 	%r<6542>;
	.reg .b32 	%f<343>;
	.reg .b64 	%rd<419>;
	// demoted variable
	.shared .align 16 .b8 _ZZ6decodeP6__halfS0_S0_S0_S0_S0_S0_S0_S0_S0_S0_S0_S0_S0_PfS1_E11input_shmem[2048];
	// demoted variable
	.shared .align 4 .b8 _ZZ6decodeP6__halfS0_S0_S0_S0_S0_S0_S0_S0_S0_S0_S0_S0_S0_PfS1_E14norm_reduction[64];
	// demoted variable
	.shared .align 4 .f32 _ZZ6decodeP6__halfS0_S0_S0_S0_S0_S0_S0_S0_S0_S0_S0_S0_S0_PfS1_E17cluster_local_sum;
	// demoted variable
	.shared .align 16 .b8 _ZZ6decodeP6__halfS0_S0_S0_S0_S0_S0_S0_S0_S0_S0_S0_S0_S0_PfS1_E15local_reduction[256];
	// demoted variable
	.shared .align 16 .b8 _ZZ6decodeP6__halfS0_S0_S0_S0_S0_S0_S0_S0_S0_S0_S0_S0_S0_PfS1_E7local_q[256];
	// demoted variable
	.shared .align 16 .b8 _ZZ6decodeP6__halfS0_S0_S0_S0_S0_S0_S0_S0_S0_S0_S0_S0_S0_PfS1_E12local_buffer[256];
	// demoted variable
	.shared .align 16 .b8 _ZZ6decodeP6__halfS0_S0_S0_S0_S0_S0_S0_S0_S0_S0_S0_S0_S0_PfS1_E8local_kv[256];
	// demoted variable
	.shared .align 16 .b8 _ZZ6decodeP6__halfS0_S0_S0_S0_S0_S0_S0_S0_S0_S0_S0_S0_S0_PfS1_E11attn_weight[2048];
	// demoted variable
	.shared .align 4 .f32 _ZZ6decodeP6__halfS0_S0_S0_S0_S0_S0_S0_S0_S0_S0_S0_S0_S0_PfS1_E11final_scale;
	// demoted variable
	.shared .align 4 .b8 _ZZ6decodeP6__halfS0_S0_S0_S0_S0_S0_S0_S0_S0_S0_S0_S0_S0_PfS1_E27local_attn_weight_reduction[64];
	// demoted variable
	.shared .align 16 .b8 _ZZ6decodeP6__halfS0_S0_S0_S0_S0_S0_S0_S0_S0_S0_S0_S0_S0_PfS1_E12local_output[256];
	// demoted variable
	.shared .align 16 .b8 _ZZ6decodeP6__halfS0_S0_S0_S0_S0_S0_S0_S0_S0_S0_S0_S0_S0_PfS1_E15local_output_up[256];
	// demoted variable
	.shared .align 8 .u64 _ZZ6decodeP6__halfS0_S0_S0_S0_S0_S0_S0_S0_S0_S0_S0_S0_S0_PfS1_E7barrier;
	// demoted variable
	.shared .align 8 .u64 _ZZ6decodeP6__halfS0_S0_S0_S0_S0_S0_S0_S0_S0_S0_S0_S0_S0_PfS1_E7barrier_0;
	// demoted variable
	.shared .align 8 .u64 _ZZ6decodeP6__halfS0_S0_S0_S0_S0_S0_S0_S0_S0_S0_S0_S0_S0_PfS1_E7barrier_1;
	// demoted variable
	.shared .align 8 .u64 _ZZ6decodeP6__halfS0_S0_S0_S0_S0_S0_S0_S0_S0_S0_S0_S0_S0_PfS1_E7barrier_2;
	// demoted variable
	.shared .align 8 .u64 _ZZ6decodeP6__halfS0_S0_S0_S0_S0_S0_S0_S0_S0_S0_S0_S0_S0_PfS1_E7barrier_3;
	ld.param.u64 	%rd60, [_Z6decodeP6__halfS0_S0_S0_S0_S0_S0_S0_S0_S0_S0_S0_S0_S0_PfS1__param_1];
	ld.param.u64 	%rd48, [_Z6decodeP6__halfS0_S0_S0_S0_S0_S0_S0_S0_S0_S0_S0_S0_S0_PfS1__param_2];
	ld.param.u64 	%rd49, [_Z6decodeP6__halfS0_S0_S0_S0_S0_S0_S0_S0_S0_S0_S0_S0_S0_PfS1__param_3];
	ld.param.u64 	%rd58, [_Z6decodeP6__halfS0_S0_S0_S0_S0_S0_S0_S0_S0_S0_S0_S0_S0_PfS1__param_12];
	ld.param.u64 	%rd61, [_Z6decodeP6__halfS0_S0_S0_S0_S0_S0_S0_S0_S0_S0_S0_S0_S0_PfS1__param_14];
	ld.param.u64 	%rd62, [_Z6decodeP6__halfS0_S0_S0_S0_S0_S0_S0_S0_S0_S0_S0_S0_S0_PfS1__param_15];
	cvta.to.global.u64 	%rd1, %rd60;
	cvta.to.global.u64 	%rd2, %rd62;
	cvta.to.global.u64 	%rd3, %rd61;
	mov.u32 	%r1, %ctaid.x;
	mov.u32 	%r854, %clusterid.x;
	mov.u32 	%r855, %clusterid.y;
	mov.u32 	%r856, %clusterid.z;
	mov.u32 	%r857, %nclusterid.x;
	mov.u32 	%r858, %nclusterid.y;
	mad.lo.s32 	%r859, %r856, %r858, %r855;
	mad.lo.s32 	%r2, %r859, %r857, %r854;
	mov.u32 	%r3, %cluster_ctarank;
	mov.u32 	%r4, %tid.x;
	mov.u32 	%r5, %tid.y;
	mov.u32 	%r6, %tid.z;
	mov.u32 	%r7, %ntid.x;
	mov.u32 	%r8, %ntid.y;
	mad.lo.s32 	%r860, %r6, %r8, %r5;
	mad.lo.s32 	%r9, %r860, %r7, %r4;
	and.b32  	%r10, %r9, 31;
	shr.u32 	%r11, %r9, 5;
	setp.gt.u32 	%p4, %r9, 511;
	@%p4 bra 	$L__BB0_7;
	shl.b32 	%r12, %r1, 12;
	mul.lo.s32 	%r861, %r7, %r8;
	mov.u32 	%r13, %ntid.z;
	mul.lo.s32 	%r14, %r861, %r13;
	add.s32 	%r862, %r6, %r13;
	mad.lo.s32 	%r863, %r8, %r862, %r5;
	mad.lo.s32 	%r864, %r7, %r863, %r4;
	max.u32 	%r865, %r864, 512;
	setp.lt.u32 	%p5, %r864, 512;
	selp.u32 	%r866, 1, 0, %p5;
	add.s32 	%r867, %r864, %r866;
	sub.s32 	%r868, %r865, %r867;
	div.u32 	%r869, %r868, %r14;
	add.s32 	%r15, %r869, %r866;
	and.b32  	%r870, %r15, 3;
	setp.eq.s32 	%p6, %r870, 3;
	mov.u32 	%r6296, %r9;
	@%p6 bra 	$L__BB0_4;
	shl.b32 	%r871, %r9, 1;
	add.s32 	%r872, %r12, %r871;
	mul.wide.u32 	%rd63, %r872, 2;
	add.s64 	%rd408, %rd1, %rd63;
	mul.lo.s32 	%r873, %r13, %r8;
	mul.lo.s32 	%r874, %r873, %r7;
	shl.b32 	%r875, %r874, 1;
	mul.wide.u32 	%rd5, %r875, 2;
	shl.b32 	%r876, %r9, 2;
	mov.u32 	%r877, _ZZ6decodeP6__halfS0_S0_S0_S0_S0_S0_S0_S0_S0_S0_S0_S0_S0_PfS1_E11input_shmem;
	add.s32 	%r6294, %r877, %r876;
	shl.b32 	%r17, %r874, 2;
	add.s32 	%r878, %r15, 1;
	and.b32  	%r879, %r878, 3;
	neg.s32 	%r6293, %r879;
	mov.u32 	%r6296, %r9;
$L__BB0_3:
	.pragma "nounroll";
	ld.global.u32 	%r880, [%rd408];
	st.shared.u32 	[%r6294], %r880;
	add.s32 	%r6296, %r6296, %r14;
	add.s64 	%rd408, %rd408, %rd5;
	add.s32 	%r6294, %r6294, %r17;
	add.s32 	%r6293, %r6293, 1;
	setp.ne.s32 	%p7, %r6293, 0;
	@%p7 bra 	$L__BB0_3;
$L__BB0_4:
	setp.lt.u32 	%p8, %r15, 3;
	@%p8 bra 	$L__BB0_7;
	mul.lo.s32 	%r881, %r13, %r8;
	mul.lo.s32 	%r882, %r881, %r7;
	shl.b32 	%r26, %r882, 2;
	shl.b32 	%r883, %r6296, 1;
	add.s32 	%r6298, %r12, %r883;
	mad.lo.s32 	%r6301, %r882, 6, %r6298;
	shl.b32 	%r28, %r882, 3;
	add.s32 	%r6300, %r6298, %r26;
	add.s32 	%r884, %r6296, %r14;
	shl.b32 	%r885, %r884, 1;
	add.s32 	%r6299, %r12, %r885;
	shl.b32 	%r886, %r6296, 2;
	mov.u32 	%r887, _ZZ6decodeP6__halfS0_S0_S0_S0_S0_S0_S0_S0_S0_S0_S0_S0_S0_PfS1_E11input_shmem;
	add.s32 	%r6297, %r887, %r886;
	shl.b32 	%r33, %r882, 4;
	mul.lo.s32 	%r34, %r882, 12;
$L__BB0_6:
	mul.wide.u32 	%rd64, %r6298, 2;
	add.s64 	%rd65, %rd1, %rd64;
	ld.global.u32 	%r888, [%rd65];
	st.shared.u32 	[%r6297], %r888;
	add.s32 	%r889, %r6297, %r26;
	mul.wide.u32 	%rd66, %r6299, 2;
	add.s64 	%rd67, %rd1, %rd66;
	ld.global.u32 	%r890, [%rd67];
	st.shared.u32 	[%r889], %r890;
	add.s32 	%r891, %r6297, %r28;
	mul.wide.u32 	%rd68, %r6300, 2;
	add.s64 	%rd69, %rd1, %rd68;
	ld.global.u32 	%r892, [%rd69];
	st.shared.u32 	[%r891], %r892;
	add.s32 	%r893, %r6297, %r34;
	mul.wide.u32 	%rd70, %r6301, 2;
	add.s64 	%rd71, %rd1, %rd70;
	ld.global.u32 	%r894, [%rd71];
	st.shared.u32 	[%r893], %r894;
	add.s32 	%r6296, %r6296, %r26;
	add.s32 	%r6301, %r6301, %r28;
	add.s32 	%r6300, %r6300, %r28;
	add.s32 	%r6299, %r6299, %r28;
	add.s32 	%r6298, %r6298, %r28;
	add.s32 	%r6297, %r6297, %r33;
	setp.lt.u32 	%p9, %r6296, 512;
	@%p9 bra 	$L__BB0_6;
$L__BB0_7:
	setp.gt.u32 	%p10, %r9, 511;
	barrier.cluster.arrive;
	barrier.cluster.wait;
	mov.f32 	%f306, 0f00000000;
	@%p10 bra 	$L__BB0_15;
	mul.lo.s32 	%r897, %r7, %r8;
	mov.u32 	%r47, %ntid.z;
	mul.lo.s32 	%r48, %r897, %r47;
	add.s32 	%r898, %r6, %r47;
	mad.lo.s32 	%r899, %r8, %r898, %r5;
	mad.lo.s32 	%r900, %r7, %r899, %r4;
	max.u32 	%r901, %r900, 512;
	setp.lt.u32 	%p11, %r900, 512;
	selp.u32 	%r902, 1, 0, %p11;
	add.s32 	%r903, %r900, %r902;
	sub.s32 	%r904, %r901, %r903;
	div.u32 	%r905, %r904, %r48;
	add.s32 	%r49, %r905, %r902;
	and.b32  	%r906, %r49, 3;
	setp.eq.s32 	%p12, %r906, 3;
	mov.f32 	%f306, 0f00000000;
	mov.u32 	%r6307, %r9;
	@%p12 bra 	$L__BB0_11;
	shl.b32 	%r907, %r9, 1;
	mul.lo.s32 	%r908, %r47, %r8;
	mul.lo.s32 	%r909, %r908, %r7;
	shl.b32 	%r50, %r909, 1;
	sub.s32 	%r6311, %r907, %r50;
	shl.b32 	%r910, %r1, 13;
	shl.b32 	%r911, %r9, 2;
	add.s32 	%r912, %r910, %r911;
	mov.u32 	%r913, _ZZ6decodeP6__halfS0_S0_S0_S0_S0_S0_S0_S0_S0_S0_S0_S0_S0_PfS1_E11input_shmem;
	add.s32 	%r6304, %r913, %r912;
	shl.b32 	%r53, %r909, 2;
	add.s32 	%r914, %r49, 1;
	and.b32  	%r915, %r914, 3;
	neg.s32 	%r6303, %r915;
	mov.f32 	%f306, 0f00000000;
	mov.u32 	%r6307, %r9;
$L__BB0_10:
	.pragma "nounroll";
	ld.shared.u32 	%r916, [%r6304];
	mov.b32 	{%rs1548, %rs1547}, %r916;
	// begin inline asm
	{  cvt.f32.f16 %f90, %rs1548;}

	// end inline asm
	fma.rn.f32 	%f92, %f90, %f90, %f306;
	// begin inline asm
	{  cvt.f32.f16 %f91, %rs1547;}

	// end inline asm
	fma.rn.f32 	%f306, %f91, %f91, %f92;
	add.s32 	%r6307, %r6307, %r48;
	add.s32 	%r6311, %r6311, %r50;
	add.s32 	%r6304, %r6304, %r53;
	add.s32 	%r6303, %r6303, 1;
	setp.ne.s32 	%p13, %r6303, 0;
	@%p13 bra 	$L__BB0_10;
$L__BB0_11:
	setp.lt.u32 	%p14, %r49, 3;
	@%p14 bra 	$L__BB0_14;
	mul.lo.s32 	%r917, %r47, %r8;
	mul.lo.s32 	%r918, %r917, %r7;
	shl.b32 	%r65, %r918, 2;
	shl.b32 	%r919, %r6307, 1;
	shl.b32 	%r920, %r918, 1;
	sub.s32 	%r6311, %r919, %r920;
	shl.b32 	%r67, %r918, 3;
	shl.b32 	%r921, %r6307, 2;
	mad.lo.s32 	%r922, %r918, 12, %r921;
	mov.u32 	%r923, _ZZ6decodeP6__halfS0_S0_S0_S0_S0_S0_S0_S0_S0_S0_S0_S0_S0_PfS1_E11input_shmem;
	add.s32 	%r68, %r923, %r922;
	shl.b32 	%r6310, %r1, 13;
	shl.b32 	%r70, %r918, 4;
	add.s32 	%r924, %r67, %r921;
	add.s32 	%r71, %r923, %r924;
	add.s32 	%r925, %r6307, %r48;
	shl.b32 	%r926, %r925, 2;
	add.s32 	%r72, %r923, %r926;
	add.s32 	%r73, %r923, %r921;
$L__BB0_13:
	add.s32 	%r927, %r73, %r6310;
	ld.shared.u32 	%r928, [%r927];
	mov.b32 	{%rs172, %rs173}, %r928;
	// begin inline asm
	{  cvt.f32.f16 %f93, %rs172;}

	// end inline asm
	fma.rn.f32 	%f101, %f93, %f93, %f306;
	// begin inline asm
	{  cvt.f32.f16 %f94, %rs173;}

	// end inline asm
	fma.rn.f32 	%f102, %f94, %f94, %f101;
	add.s32 	%r929, %r72, %r6310;
	ld.shared.u32 	%r930, [%r929];
	mov.b32 	{%rs174, %rs175}, %r930;
	// begin inline asm
	{  cvt.f32.f16 %f95, %rs174;}

	// end inline asm
	fma.rn.f32 	%f103, %f95, %f95, %f102;
	// begin inline asm
	{  cvt.f32.f16 %f96, %rs175;}

	// end inline asm
	fma.rn.f32 	%f104, %f96, %f96, %f103;
	add.s32 	%r931, %r71, %r6310;
	ld.shared.u32 	%r932, [%r931];
	mov.b32 	{%rs176, %rs177}, %r932;
	// begin inline asm
	{  cvt.f32.f16 %f97, %rs176;}

	// end inline asm
	fma.rn.f32 	%f105, %f97, %f97, %f104;
	// begin inline asm
	{  cvt.f32.f16 %f98, %rs177;}

	// end inline asm
	fma.rn.f32 	%f106, %f98, %f98, %f105;
	add.s32 	%r933, %r68, %r6310;
	ld.shared.u32 	%r934, [%r933];
	mov.b32 	{%rs1548, %rs1547}, %r934;
	// begin inline asm
	{  cvt.f32.f16 %f99, %rs1548;}

	// end inline asm
	fma.rn.f32 	%f107, %f99, %f99, %f106;
	// begin inline asm
	{  cvt.f32.f16 %f100, %rs1547;}

	// end inline asm
	fma.rn.f32 	%f306, %f100, %f100, %f107;
	add.s32 	%r6307, %r6307, %r65;
	add.s32 	%r6311, %r6311, %r67;
	add.s32 	%r6310, %r6310, %r70;
	setp.lt.u32 	%p15, %r6307, 512;
	@%p15 bra 	$L__BB0_13;
$L__BB0_14:
	cvta.to.global.u64 	%rd72, %rd58;
	mul.wide.u32 	%rd73, %r6311, 2;
	add.s64 	%rd74, %rd72, %rd73;
	ld.global.u32 	%r6489, [%rd74];
$L__BB0_15:
	mov.b32 	%r935, %f306;
	shfl.sync.down.b32	%r936|%p16, %r935, 16, 31, -1;
	mov.b32 	%f108, %r936;
	add.f32 	%f109, %f306, %f108;
	mov.b32 	%r937, %f109;
	shfl.sync.down.b32	%r938|%p17, %r937, 8, 31, -1;
	mov.b32 	%f110, %r938;
	add.f32 	%f111, %f109, %f110;
	mov.b32 	%r939, %f111;
	shfl.sync.down.b32	%r940|%p18, %r939, 4, 31, -1;
	mov.b32 	%f112, %r940;
	add.f32 	%f113, %f111, %f112;
	mov.b32 	%r941, %f113;
	shfl.sync.down.b32	%r942|%p19, %r941, 2, 31, -1;
	mov.b32 	%f114, %r942;
	add.f32 	%f115, %f113, %f114;
	mov.b32 	%r943, %f115;
	shfl.sync.down.b32	%r944|%p20, %r943, 1, 31, -1;
	mov.b32 	%f116, %r944;
	add.f32 	%f308, %f115, %f116;
	setp.ne.s32 	%p21, %r10, 0;
	shl.b32 	%r945, %r11, 2;
	mov.u32 	%r946, _ZZ6decodeP6__halfS0_S0_S0_S0_S0_S0_S0_S0_S0_S0_S0_S0_S0_PfS1_E14norm_reduction;
	add.s32 	%r83, %r946, %r945;
	@%p21 bra 	$L__BB0_17;
	st.shared.f32 	[%r83], %f308;
$L__BB0_17:
	bar.sync 	0;
	setp.gt.u32 	%p22, %r9, 15;
	shl.b32 	%r947, %r9, 2;
	add.s32 	%r84, %r946, %r947;
	@%p22 bra 	$L__BB0_19;
	ld.shared.f32 	%f308, [%r84];
$L__BB0_19:
	mov.b32 	%r949, %f308;
	shfl.sync.down.b32	%r950|%p23, %r949, 8, 31, -1;
	mov.b32 	%f117, %r950;
	add.f32 	%f118, %f308, %f117;
	mov.b32 	%r951, %f118;
	shfl.sync.down.b32	%r952|%p24, %r951, 4, 31, -1;
	mov.b32 	%f119, %r952;
	add.f32 	%f120, %f118, %f119;
	mov.b32 	%r953, %f120;
	shfl.sync.down.b32	%r954|%p25, %r953, 2, 31, -1;
	mov.b32 	%f121, %r954;
	add.f32 	%f122, %f120, %f121;
	mov.b32 	%r955, %f122;
	shfl.sync.down.b32	%r956|%p26, %r955, 1, 31, -1;
	mov.b32 	%f123, %r956;
	add.f32 	%f321, %f122, %f123;
	setp.ne.s32 	%p27, %r9, 0;
	@%p27 bra 	$L__BB0_21;
	st.shared.f32 	[_ZZ6decodeP6__halfS0_S0_S0_S0_S0_S0_S0_S0_S0_S0_S0_S0_S0_PfS1_E17cluster_local_sum], %f321;
$L__BB0_21:
	mov.u32 	%r85, %cluster_nctarank;
	add.s32 	%r86, %r85, -3;
	setp.gt.u32 	%p28, %r86, -3;
	@%p28 bra 	$L__BB0_62;
	add.s32 	%r87, %r85, -2;
	and.b32  	%r88, %r87, 7;
	setp.lt.u32 	%p29, %r86, 7;
	mov.b32 	%r6318, 1;
	@%p29 bra 	$L__BB0_42;
	add.s32 	%r6315, %r3, 4;
	and.b32  	%r959, %r87, -8;
	neg.s32 	%r6316, %r959;
	mov.b32 	%r6314, 4;
$L__BB0_24:
	.pragma "nounroll";
	setp.ne.s32 	%p30, %r9, 0;
	@%p30 bra 	$L__BB0_26;
	ld.shared.f32 	%f321, [_ZZ6decodeP6__halfS0_S0_S0_S0_S0_S0_S0_S0_S0_S0_S0_S0_S0_PfS1_E17cluster_local_sum];
	mov.u32 	%r960, _ZZ6decodeP6__halfS0_S0_S0_S0_S0_S0_S0_S0_S0_S0_S0_S0_S0_PfS1_E17cluster_local_sum;
	add.s32 	%r961, %r6315, -3;
	rem.u32 	%r962, %r961, %r85;
	cvt.u64.u32 	%rd75, %r960;
	cvta.shared.u64 	%rd76, %rd75;
	mapa.u64	%rd77, %rd76, %r962;
	atom.add.f32 	%f125, [%rd77], %f321;
$L__BB0_26:
	setp.ne.s32 	%p31, %r9, 0;
	@%p31 bra 	$L__BB0_28;
	ld.shared.f32 	%f321, [_ZZ6decodeP6__halfS0_S0_S0_S0_S0_S0_S0_S0_S0_S0_S0_S0_S0_PfS1_E17cluster_local_sum];
	mov.u32 	%r963, _ZZ6decodeP6__halfS0_S0_S0_S0_S0_S0_S0_S0_S0_S0_S0_S0_S0_PfS1_E17cluster_local_sum;
	add.s32 	%r964, %r6315, -2;
	rem.u32 	%r965, %r964, %r85;
	cvt.u64.u32 	%rd78, %r963;
	cvta.shared.u64 	%rd79, %rd78;
	mapa.u64	%rd80, %rd79, %r965;
	atom.add.f32 	%f126, [%rd80], %f321;
$L__BB0_28:
	setp.ne.s32 	%p32, %r9, 0;
	@%p32 bra 	$L__BB0_30;
	ld.shared.f32 	%f321, [_ZZ6decodeP6__halfS0_S0_S0_S0_S0_S0_S0_S0_S0_S0_S0_S0_S0_PfS1_E17cluster_local_sum];
	mov.u32 	%r966, _ZZ6decodeP6__halfS0_S0_S0_S0_S0_S0_S0_S0_S0_S0_S0_S0_S0_PfS1_E17cluster_local_sum;
	add.s32 	%r967, %r6315, -1;
	rem.u32 	%r968, %r967, %r85;
	cvt.u64.u32 	%rd81, %r966;
	cvta.shared.u64 	%rd82, %rd81;
	mapa.u64	%rd83, %rd82, %r968;
	atom.add.f32 	%f127, [%rd83], %f321;
$L__BB0_30:
	setp.ne.s32 	%p33, %r9, 0;
	@%p33 bra 	$L__BB0_32;
	ld.shared.f32 	%f321, [_ZZ6decodeP6__halfS0_S0_S0_S0_S0_S0_S0_S0_S0_S0_S0_S0_S0_PfS1_E17cluster_local_sum];
	mov.u32 	%r969, _ZZ6decodeP6__halfS0_S0_S0_S0_S0_S0_S0_S0_S0_S0_S0_S0_S0_PfS1_E17cluster_local_sum;
	rem.u32 	%r970, %r6315, %r85;
	cvt.u64.u32 	%rd84, %r969;
	cvta.shared.u64 	%rd85, %rd84;
	mapa.u64	%rd86, %rd85, %r970;
	atom.add.f32 	%f128, [%rd86], %f321;
$L__BB0_32:
	setp.ne.s32 	%p34, %r9, 0;
	@%p34 bra 	$L__BB0_34;
	ld.shared.f32 	%f321, [_ZZ6decodeP6__halfS0_S0_S0_S0_S0_S0_S0_S0_S0_S0_S0_S0_S0_PfS1_E17cluster_local_sum];
	mov.u32 	%r971, _ZZ6decodeP6__halfS0_S0_S0_S0_S0_S0_S0_S0_S0_S0_S0_S0_S0_PfS1_E17cluster_local_sum;
	add.s32 	%r972, %r6315, 1;
	rem.u32 	%r973, %r972, %r85;
	cvt.u64.u32 	%rd87, %r971;
	cvta.shared.u64 	%rd88, %rd87;
	mapa.u64	%rd89, %rd88, %r973;
	atom.add.f32 	%f129, [%rd89], %f321;
$L__BB0_34:
	setp.ne.s32 	%p35, %r9, 0;
	@%p35 bra 	$L__BB0_36;
	ld.shared.f32 	%f321, [_ZZ6decodeP6__halfS0_S0_S0_S0_S0_S0_S0_S0_S0_S0_S0_S0_S0_PfS1_E17cluster_local_sum];
	mov.u32 	%r974, _ZZ6decodeP6__halfS0_S0_S0_S0_S0_S0_S0_S0_S0_S0_S0_S0_S0_PfS1_E17cluster_local_sum;
	add.s32 	%r975, %r6315, 2;
	rem.u32 	%r976, %r975, %r85;
	cvt.u64.u32 	%rd90, %r974;
	cvta.shared.u64 	%rd91, %rd90;
	mapa.u64	%rd92, %rd91, %r976;
	atom.add.f32 	%f130, [%rd92], %f321;
$L__BB0_36:
	setp.ne.s32 	%p36, %r9, 0;
	@%p36 bra 	$L__BB0_38;
	ld.shared.f32 	%f321, [_ZZ6decodeP6__halfS0_S0_S0_S0_S0_S0_S0_S0_S0_S0_S0_S0_S0_PfS1_E17cluster_local_sum];
	mov.u32 	%r977, _ZZ6decodeP6__halfS0_S0_S0_S0_S0_S0_S0_S0_S0_S0_S0_S0_S0_PfS1_E17cluster_local_sum;
	add.s32 	%r978, %r6315, 3;
	rem.u32 	%r979, %r978, %r85;
	cvt.u64.u32 	%rd93, %r977;
	cvta.shared.u64 	%rd94, %rd93;
	mapa.u64	%rd95, %rd94, %r979;
	atom.add.f32 	%f131, [%rd95], %f321;
$L__BB0_38:
	setp.ne.s32 	%p37, %r9, 0;
	@%p37 bra 	$L__BB0_40;
	ld.shared.f32 	%f321, [_ZZ6decodeP6__halfS0_S0_S0_S0_S0_S0_S0_S0_S0_S0_S0_S0_S0_PfS1_E17cluster_local_sum];
	mov.u32 	%r980, _ZZ6decodeP6__halfS0_S0_S0_S0_S0_S0_S0_S0_S0_S0_S0_S0_S0_PfS1_E17cluster_local_sum;
	add.s32 	%r981, %r6315, 4;
	rem.u32 	%r982, %r981, %r85;
	cvt.u64.u32 	%rd96, %r980;
	cvta.shared.u64 	%rd97, %rd96;
	mapa.u64	%rd98, %rd97, %r982;
	atom.add.f32 	%f132, [%rd98], %f321;
$L__BB0_40:
	add.s32 	%r6316, %r6316, 8;
	add.s32 	%r6315, %r6315, 8;
	add.s32 	%r6314, %r6314, 8;
	setp.ne.s32 	%p38, %r6316, 0;
	@%p38 bra 	$L__BB0_24;
	add.s32 	%r6318, %r6314, -3;
$L__BB0_42:
	setp.eq.s32 	%p39, %r88, 0;
	@%p39 bra 	$L__BB0_62;
	and.b32  	%r99, %r87, 3;
	setp.lt.u32 	%p40, %r88, 4;
	@%p40 bra 	$L__BB0_53;
	setp.ne.s32 	%p41, %r9, 0;
	@%p41 bra 	$L__BB0_46;
	ld.shared.f32 	%f321, [_ZZ6decodeP6__halfS0_S0_S0_S0_S0_S0_S0_S0_S0_S0_S0_S0_S0_PfS1_E17cluster_local_sum];
	mov.u32 	%r983, _ZZ6decodeP6__halfS0_S0_S0_S0_S0_S0_S0_S0_S0_S0_S0_S0_S0_PfS1_E17cluster_local_sum;
	add.s32 	%r984, %r6318, %r3;
	rem.u32 	%r985, %r984, %r85;
	cvt.u64.u32 	%rd99, %r983;
	cvta.shared.u64 	%rd100, %rd99;
	mapa.u64	%rd101, %rd100, %r985;
	atom.add.f32 	%f134, [%rd101], %f321;
$L__BB0_46:
	setp.ne.s32 	%p42, %r9, 0;
	@%p42 bra 	$L__BB0_48;
	add.s32 	%r986, %r6318, %r3;
	ld.shared.f32 	%f321, [_ZZ6decodeP6__halfS0_S0_S0_S0_S0_S0_S0_S0_S0_S0_S0_S0_S0_PfS1_E17cluster_local_sum];
	mov.u32 	%r987, _ZZ6decodeP6__halfS0_S0_S0_S0_S0_S0_S0_S0_S0_S0_S0_S0_S0_PfS1_E17cluster_local_sum;
	add.s32 	%r988, %r986, 1;
	rem.u32 	%r989, %r988, %r85;
	cvt.u64.u32 	%rd102, %r987;
	cvta.shared.u64 	%rd103, %rd102;
	mapa.u64	%rd104, %rd103, %r989;
	atom.add.f32 	%f135, [%rd104], %f321;
$L__BB0_48:
	setp.ne.s32 	%p43, %r9, 0;
	@%p43 bra 	$L__BB0_50;
	add.s32 	%r990, %r6318, %r3;
	ld.shared.f32 	%f321, [_ZZ6decodeP6__halfS0_S0_S0_S0_S0_S0_S0_S0_S0_S0_S0_S0_S0_PfS1_E17cluster_local_sum];
	mov.u32 	%r991, _ZZ6decodeP6__halfS0_S0_S0_S0_S0_S0_S0_S0_S0_S0_S0_S0_S0_PfS1_E17cluster_local_sum;
	add.s32 	%r992, %r990, 2;
	rem.u32 	%r993, %r992, %r85;
	cvt.u64.u32 	%rd105, %r991;
	cvta.shared.u64 	%rd106, %rd105;
	mapa.u64	%rd107, %rd106, %r993;
	atom.add.f32 	%f136, [%rd107], %f321;
$L__BB0_50:
	setp.ne.s32 	%p44, %r9, 0;
	@%p44 bra 	$L__BB0_52;
	add.s32 	%r994, %r6318, %r3;
	ld.shared.f32 	%f321, [_ZZ6decodeP6__halfS0_S0_S0_S0_S0_S0_S0_S0_S0_S0_S0_S0_S0_PfS1_E17cluster_local_sum];
	mov.u32 	%r995, _ZZ6decodeP6__halfS0_S0_S0_S0_S0_S0_S0_S0_S0_S0_S0_S0_S0_PfS1_E17cluster_local_sum;
	add.s32 	%r996, %r994, 3;
	rem.u32 	%r997, %r996, %r85;
	cvt.u64.u32 	%rd108, %r995;
	cvta.shared.u64 	%rd109, %rd108;
	mapa.u64	%rd110, %rd109, %r997;
	atom.add.f32 	%f137, [%rd110], %f321;
$L__BB0_52:
	add.s32 	%r6318, %r6318, 4;
$L__BB0_53:
	setp.eq.s32 	%p45, %r99, 0;
	@%p45 bra 	$L__BB0_62;
	setp.eq.s32 	%p46, %r99, 1;
	@%p46 bra 	$L__BB0_60;
	setp.ne.s32 	%p47, %r9, 0;
	@%p47 bra 	$L__BB0_57;
	ld.shared.f32 	%f321, [_ZZ6decodeP6__halfS0_S0_S0_S0_S0_S0_S0_S0_S0_S0_S0_S0_S0_PfS1_E17cluster_local_sum];
	mov.u32 	%r998, _ZZ6decodeP6__halfS0_S0_S0_S0_S0_S0_S0_S0_S0_S0_S0_S0_S0_PfS1_E17cluster_local_sum;
	add.s32 	%r999, %r6318, %r3;
	rem.u32 	%r1000, %r999, %r85;
	cvt.u64.u32 	%rd111, %r998;
	cvta.shared.u64 	%rd112, %rd111;
	mapa.u64	%rd113, %rd112, %r1000;
	atom.add.f32 	%f139, [%rd113], %f321;
$L__BB0_57:
	setp.ne.s32 	%p48, %r9, 0;
	@%p48 bra 	$L__BB0_59;
	add.s32 	%r1001, %r6318, %r3;
	ld.shared.f32 	%f321, [_ZZ6decodeP6__halfS0_S0_S0_S0_S0_S0_S0_S0_S0_S0_S0_S0_S0_PfS1_E17cluster_local_sum];
	mov.u32 	%r1002, _ZZ6decodeP6__halfS0_S0_S0_S0_S0_S0_S0_S0_S0_S0_S0_S0_S0_PfS1_E17cluster_local_sum;
	add.s32 	%r1003, %r1001, 1;
	rem.u32 	%r1004, %r1003, %r85;
	cvt.u64.u32 	%rd114, %r1002;
	cvta.shared.u64 	%rd115, %rd114;
	mapa.u64	%rd116, %rd115, %r1004;
	atom.add.f32 	%f140, [%rd116], %f321;
$L__BB0_59:
	add.s32 	%r6318, %r6318, 2;
$L__BB0_60:
	setp.ne.s32 	%p49, %r9, 0;
	and.b32  	%r1005, %r85, 1;
	setp.eq.b32 	%p50, %r1005, 1;
	not.pred 	%p51, %p50;
	or.pred  	%p52, %p51, %p49;
	selp.f32 	%f321, %f321, %f321, %p50;
	@%p52 bra 	$L__BB0_62;
	ld.shared.f32 	%f321, [_ZZ6decodeP6__halfS0_S0_S0_S0_S0_S0_S0_S0_S0_S0_S0_S0_S0_PfS1_E17cluster_local_sum];
	mov.u32 	%r1006, _ZZ6decodeP6__halfS0_S0_S0_S0_S0_S0_S0_S0_S0_S0_S0_S0_S0_PfS1_E17cluster_local_sum;
	add.s32 	%r1007, %r6318, %r3;
	rem.u32 	%r1008, %r1007, %r85;
	cvt.u64.u32 	%rd117, %r1006;
	cvta.shared.u64 	%rd118, %rd117;
	mapa.u64	%rd119, %rd118, %r1008;
	atom.add.f32 	%f141, [%rd119], %f321;
$L__BB0_62:
	setp.gt.u32 	%p53, %r9, 511;
	barrier.cluster.arrive;
	barrier.cluster.wait;
	ld.shared.f32 	%f143, [_ZZ6decodeP6__halfS0_S0_S0_S0_S0_S0_S0_S0_S0_S0_S0_S0_S0_PfS1_E17cluster_local_sum];
	mul.f32 	%f144, %f143, 0f39800000;
	sqrt.rn.f32 	%f145, %f144;
	add.f32 	%f146, %f145, 0f3727C5AC;
	rcp.rn.f32 	%f142, %f146;
	// begin inline asm
	{  cvt.rn.f16.f32 %rs180, %f142;}

	// end inline asm
	@%p53 bra 	$L__BB0_70;
	mov.b32 	%r104, {%rs180, %rs180};
	mul.lo.s32 	%r1010, %r7, %r8;
	mov.u32 	%r1011, %ntid.z;
	mul.lo.s32 	%r105, %r1010, %r1011;
	mov.b32 	%r6328, {%rs1548, %rs1547};
	add.s32 	%r1012, %r6, %r1011;
	mad.lo.s32 	%r1013, %r8, %r1012, %r5;
	mad.lo.s32 	%r1014, %r7, %r1013, %r4;
	max.u32 	%r1015, %r1014, 512;
	setp.lt.u32 	%p54, %r1014, 512;
	selp.u32 	%r1016, 1, 0, %p54;
	add.s32 	%r1017, %r1014, %r1016;
	sub.s32 	%r1018, %r1015, %r1017;
	div.u32 	%r1019, %r1018, %r105;
	add.s32 	%r107, %r1019, %r1016;
	and.b32  	%r1020, %r107, 3;
	setp.eq.s32 	%p55, %r1020, 3;
	mov.u32 	%r6324, %r9;
	@%p55 bra 	$L__BB0_66;
	add.s32 	%r1021, %r107, 1;
	and.b32  	%r1022, %r1021, 3;
	neg.s32 	%r6320, %r1022;
	mov.u32 	%r6324, %r9;
$L__BB0_65:
	.pragma "nounroll";
	// begin inline asm
	{mul.f16x2 %r1023,%r6328,%r104;
}
	// end inline asm
	// begin inline asm
	{mul.f16x2 %r6328,%r1023,%r6489;
}
	// end inline asm
	add.s32 	%r6324, %r6324, %r105;
	add.s32 	%r6320, %r6320, 1;
	setp.ne.s32 	%p56, %r6320, 0;
	@%p56 bra 	$L__BB0_65;
$L__BB0_66:
	setp.lt.u32 	%p57, %r107, 3;
	@%p57 bra 	$L__BB0_69;
	shl.b32 	%r118, %r105, 2;
$L__BB0_68:
	// begin inline asm
	{mul.f16x2 %r1029,%r6328,%r104;
}
	// end inline asm
	// begin inline asm
	{mul.f16x2 %r1032,%r1029,%r6489;
}
	// end inline asm
	// begin inline asm
	{mul.f16x2 %r1035,%r1032,%r104;
}
	// end inline asm
	// begin inline asm
	{mul.f16x2 %r1038,%r1035,%r6489;
}
	// end inline asm
	// begin inline asm
	{mul.f16x2 %r1041,%r1038,%r104;
}
	// end inline asm
	// begin inline asm
	{mul.f16x2 %r1044,%r1041,%r6489;
}
	// end inline asm
	// begin inline asm
	{mul.f16x2 %r1047,%r1044,%r104;
}
	// end inline asm
	// begin inline asm
	{mul.f16x2 %r6328,%r1047,%r6489;
}
	// end inline asm
	add.s32 	%r6324, %r6324, %r118;
	setp.lt.u32 	%p58, %r6324, 512;
	@%p58 bra 	$L__BB0_68;
$L__BB0_69:
	mov.b32 	{%rs1548, %rs1547}, %r6328;
$L__BB0_70:
	bar.sync 	0;
	mov.f32 	%f147, 0f00000000;
	// begin inline asm
	{.reg .f16 low;
  cvt.rn.f16.f32 low, %f147;
  mov.b32 %r1053, {low,low};}

	// end inline asm
	shl.b32 	%r1057, %r1, 24;
	shl.b32 	%r1058, %r2, 19;
	shl.b32 	%r1059, %r3, 17;
	shl.b32 	%r1060, %r9, 8;
	add.s32 	%r1061, %r1059, %r1057;
	add.s32 	%r1062, %r1061, %r1058;
	add.s32 	%r1063, %r1062, %r1060;
	// begin inline asm
	{mov.u32 %r1054, WARP_SZ;
}
	// end inline asm
	shl.b32 	%r1064, %r1054, 8;
	add.s32 	%r125, %r1064, -8161;
	shl.b32 	%r1065, %r11, 4;
	mov.u32 	%r1066, _ZZ6decodeP6__halfS0_S0_S0_S0_S0_S0_S0_S0_S0_S0_S0_S0_S0_PfS1_E15local_reduction;
	add.s32 	%r126, %r1066, %r1065;
	shl.b32 	%r1067, %r9, 4;
	add.s32 	%r127, %r1066, %r1067;
	mov.b32 	%r128, {%rs1548, %rs1548};
	mov.b32 	%r129, {%rs1547, %rs1547};
	mul.wide.u32 	%rd120, %r1063, 2;
	or.b64  	%rd8, %rd120, 256;
	cvta.to.global.u64 	%rd121, %rd48;
	add.s64 	%rd409, %rd121, %rd8;
	mov.u32 	%r1068, _ZZ6decodeP6__halfS0_S0_S0_S0_S0_S0_S0_S0_S0_S0_S0_S0_S0_PfS1_E7local_q;
	add.s32 	%r6329, %r1068, 16;
	mov.b32 	%r6330, 0;
$L__BB0_71:
	setp.ne.s32 	%p59, %r10, 0;
	ld.global.v4.u32 	{%r1071, %r1077, %r1083, %r1089}, [%rd409+-256];
	// begin inline asm
	{mul.f16x2 %r1069,%r128,%r1071;
}
	// end inline asm
	// begin inline asm
	{add.f16x2 %r1072,%r1053,%r1069;
}
	// end inline asm
	// begin inline asm
	{mul.f16x2 %r1075,%r128,%r1077;
}
	// end inline asm
	mov.b32 	%r1091, 0;
	// begin inline asm
	{add.f16x2 %r1078,%r1091,%r1075;
}
	// end inline asm
	// begin inline asm
	{mul.f16x2 %r1081,%r128,%r1083;
}
	// end inline asm
	// begin inline asm
	{add.f16x2 %r1084,%r1091,%r1081;
}
	// end inline asm
	// begin inline asm
	{mul.f16x2 %r1087,%r128,%r1089;
}
	// end inline asm
	// begin inline asm
	{add.f16x2 %r1090,%r1091,%r1087;
}
	// end inline asm
	ld.global.v4.u32 	{%r1095, %r1101, %r1107, %r1113}, [%rd409];
	// begin inline asm
	{mul.f16x2 %r1093,%r129,%r1095;
}
	// end inline asm
	// begin inline asm
	{add.f16x2 %r1096,%r1072,%r1093;
}
	// end inline asm
	// begin inline asm
	{mul.f16x2 %r1099,%r129,%r1101;
}
	// end inline asm
	// begin inline asm
	{add.f16x2 %r1102,%r1078,%r1099;
}
	// end inline asm
	// begin inline asm
	{mul.f16x2 %r1105,%r129,%r1107;
}
	// end inline asm
	// begin inline asm
	{add.f16x2 %r1108,%r1084,%r1105;
}
	// end inline asm
	// begin inline asm
	{mul.f16x2 %r1111,%r129,%r1113;
}
	// end inline asm
	// begin inline asm
	{add.f16x2 %r1114,%r1090,%r1111;
}
	// end inline asm
	mov.b32 	%r1143, 16;
	mov.b32 	%r1273, -1;
	// begin inline asm
	{shfl.sync.down.b32 %r1117,%r1096,%r1143,%r125,%r1273;
}
	// end inline asm
	// begin inline asm
	{add.f16x2 %r1122,%r1096,%r1117;
}
	// end inline asm
	// begin inline asm
	{shfl.sync.down.b32 %r1125,%r1102,%r1143,%r125,%r1273;
}
	// end inline asm
	// begin inline asm
	{add.f16x2 %r1130,%r1102,%r1125;
}
	// end inline asm
	// begin inline asm
	{shfl.sync.down.b32 %r1133,%r1108,%r1143,%r125,%r1273;
}
	// end inline asm
	// begin inline asm
	{add.f16x2 %r1138,%r1108,%r1133;
}
	// end inline asm
	// begin inline asm
	{shfl.sync.down.b32 %r1141,%r1114,%r1143,%r125,%r1273;
}
	// end inline asm
	// begin inline asm
	{add.f16x2 %r1146,%r1114,%r1141;
}
	// end inline asm
	mov.b32 	%r1175, 8;
	// begin inline asm
	{shfl.sync.down.b32 %r1149,%r1122,%r1175,%r125,%r1273;
}
	// end inline asm
	// begin inline asm
	{add.f16x2 %r1154,%r1122,%r1149;
}
	// end inline asm
	// begin inline asm
	{shfl.sync.down.b32 %r1157,%r1130,%r1175,%r125,%r1273;
}
	// end inline asm
	// begin inline asm
	{add.f16x2 %r1162,%r1130,%r1157;
}
	// end inline asm
	// begin inline asm
	{shfl.sync.down.b32 %r1165,%r1138,%r1175,%r125,%r1273;
}
	// end inline asm
	// begin inline asm
	{add.f16x2 %r1170,%r1138,%r1165;
}
	// end inline asm
	// begin inline asm
	{shfl.sync.down.b32 %r1173,%r1146,%r1175,%r125,%r1273;
}
	// end inline asm
	// begin inline asm
	{add.f16x2 %r1178,%r1146,%r1173;
}
	// end inline asm
	mov.b32 	%r1207, 4;
	// begin inline asm
	{shfl.sync.down.b32 %r1181,%r1154,%r1207,%r125,%r1273;
}
	// end inline asm
	// begin inline asm
	{add.f16x2 %r1186,%r1154,%r1181;
}
	// end inline asm
	// begin inline asm
	{shfl.sync.down.b32 %r1189,%r1162,%r1207,%r125,%r1273;
}
	// end inline asm
	// begin inline asm
	{add.f16x2 %r1194,%r1162,%r1189;
}
	// end inline asm
	// begin inline asm
	{shfl.sync.down.b32 %r1197,%r1170,%r1207,%r125,%r1273;
}
	// end inline asm
	// begin inline asm
	{add.f16x2 %r1202,%r1170,%r1197;
}
	// end inline asm
	// begin inline asm
	{shfl.sync.down.b32 %r1205,%r1178,%r1207,%r125,%r1273;
}
	// end inline asm
	// begin inline asm
	{add.f16x2 %r1210,%r1178,%r1205;
}
	// end inline asm
	mov.b32 	%r1239, 2;
	// begin inline asm
	{shfl.sync.down.b32 %r1213,%r1186,%r1239,%r125,%r1273;
}
	// end inline asm
	// begin inline asm
	{add.f16x2 %r1218,%r1186,%r1213;
}
	// end inline asm
	// begin inline asm
	{shfl.sync.down.b32 %r1221,%r1194,%r1239,%r125,%r1273;
}
	// end inline asm
	// begin inline asm
	{add.f16x2 %r1226,%r1194,%r1221;
}
	// end inline asm
	// begin inline asm
	{shfl.sync.down.b32 %r1229,%r1202,%r1239,%r125,%r1273;
}
	// end inline asm
	// begin inline asm
	{add.f16x2 %r1234,%r1202,%r1229;
}
	// end inline asm
	// begin inline asm
	{shfl.sync.down.b32 %r1237,%r1210,%r1239,%r125,%r1273;
}
	// end inline asm
	// begin inline asm
	{add.f16x2 %r1242,%r1210,%r1237;
}
	// end inline asm
	mov.b32 	%r1271, 1;
	// begin inline asm
	{shfl.sync.down.b32 %r1245,%r1218,%r1271,%r125,%r1273;
}
	// end inline asm
	// begin inline asm
	{add.f16x2 %r6334,%r1218,%r1245;
}
	// end inline asm
	// begin inline asm
	{shfl.sync.down.b32 %r1253,%r1226,%r1271,%r125,%r1273;
}
	// end inline asm
	// begin inline asm
	{add.f16x2 %r6333,%r1226,%r1253;
}
	// end inline asm
	// begin inline asm
	{shfl.sync.down.b32 %r1261,%r1234,%r1271,%r125,%r1273;
}
	// end inline asm
	// begin inline asm
	{add.f16x2 %r6332,%r1234,%r1261;
}
	// end inline asm
	// begin inline asm
	{shfl.sync.down.b32 %r1269,%r1242,%r1271,%r125,%r1273;
}
	// end inline asm
	// begin inline asm
	{add.f16x2 %r6331,%r1242,%r1269;
}
	// end inline asm
	@%p59 bra 	$L__BB0_73;
	st.shared.v4.u32 	[%r126], {%r6334, %r6333, %r6332, %r6331};
$L__BB0_73:
	setp.gt.u32 	%p60, %r9, 15;
	bar.sync 	0;
	@%p60 bra 	$L__BB0_75;
	ld.shared.v4.u32 	{%r6334, %r6333, %r6332, %r6331}, [%r127];
$L__BB0_75:
	setp.ne.s32 	%p61, %r9, 0;
	mov.b32 	%r1303, 8;
	mov.b32 	%r1401, -1;
	// begin inline asm
	{shfl.sync.down.b32 %r1277,%r6334,%r1303,%r125,%r1401;
}
	// end inline asm
	// begin inline asm
	{add.f16x2 %r1282,%r6334,%r1277;
}
	// end inline asm
	// begin inline asm
	{shfl.sync.down.b32 %r1285,%r6333,%r1303,%r125,%r1401;
}
	// end inline asm
	// begin inline asm
	{add.f16x2 %r1290,%r6333,%r1285;
}
	// end inline asm
	// begin inline asm
	{shfl.sync.down.b32 %r1293,%r6332,%r1303,%r125,%r1401;
}
	// end inline asm
	// begin inline asm
	{add.f16x2 %r1298,%r6332,%r1293;
}
	// end inline asm
	// begin inline asm
	{shfl.sync.down.b32 %r1301,%r6331,%r1303,%r125,%r1401;
}
	// end inline asm
	// begin inline asm
	{add.f16x2 %r1306,%r6331,%r1301;
}
	// end inline asm
	mov.b32 	%r1335, 4;
	// begin inline asm
	{shfl.sync.down.b32 %r1309,%r1282,%r1335,%r125,%r1401;
}
	// end inline asm
	// begin inline asm
	{add.f16x2 %r1314,%r1282,%r1309;
}
	// end inline asm
	// begin inline asm
	{shfl.sync.down.b32 %r1317,%r1290,%r1335,%r125,%r1401;
}
	// end inline asm
	// begin inline asm
	{add.f16x2 %r1322,%r1290,%r1317;
}
	// end inline asm
	// begin inline asm
	{shfl.sync.down.b32 %r1325,%r1298,%r1335,%r125,%r1401;
}
	// end inline asm
	// begin inline asm
	{add.f16x2 %r1330,%r1298,%r1325;
}
	// end inline asm
	// begin inline asm
	{shfl.sync.down.b32 %r1333,%r1306,%r1335,%r125,%r1401;
}
	// end inline asm
	// begin inline asm
	{add.f16x2 %r1338,%r1306,%r1333;
}
	// end inline asm
	mov.b32 	%r1367, 2;
	// begin inline asm
	{shfl.sync.down.b32 %r1341,%r1314,%r1367,%r125,%r1401;
}
	// end inline asm
	// begin inline asm
	{add.f16x2 %r1346,%r1314,%r1341;
}
	// end inline asm
	// begin inline asm
	{shfl.sync.down.b32 %r1349,%r1322,%r1367,%r125,%r1401;
}
	// end inline asm
	// begin inline asm
	{add.f16x2 %r1354,%r1322,%r1349;
}
	// end inline asm
	// begin inline asm
	{shfl.sync.down.b32 %r1357,%r1330,%r1367,%r125,%r1401;
}
	// end inline asm
	// begin inline asm
	{add.f16x2 %r1362,%r1330,%r1357;
}
	// end inline asm
	// begin inline asm
	{shfl.sync.down.b32 %r1365,%r1338,%r1367,%r125,%r1401;
}
	// end inline asm
	// begin inline asm
	{add.f16x2 %r1370,%r1338,%r1365;
}
	// end inline asm
	mov.b32 	%r1399, 1;
	// begin inline asm
	{shfl.sync.down.b32 %r1373,%r1346,%r1399,%r125,%r1401;
}
	// end inline asm
	// begin inline asm
	{add.f16x2 %r1378,%r1346,%r1373;
}
	// end inline asm
	// begin inline asm
	{shfl.sync.down.b32 %r1381,%r1354,%r1399,%r125,%r1401;
}
	// end inline asm
	// begin inline asm
	{add.f16x2 %r1386,%r1354,%r1381;
}
	// end inline asm
	// begin inline asm
	{shfl.sync.down.b32 %r1389,%r1362,%r1399,%r125,%r1401;
}
	// end inline asm
	// begin inline asm
	{add.f16x2 %r1394,%r1362,%r1389;
}
	// end inline asm
	// begin inline asm
	{shfl.sync.down.b32 %r1397,%r1370,%r1399,%r125,%r1401;
}
	// end inline asm
	// begin inline asm
	{add.f16x2 %r1402,%r1370,%r1397;
}
	// end inline asm
	@%p61 bra 	$L__BB0_77;
	st.shared.v4.u32 	[%r6329+-16], {%r1378, %r1386, %r1394, %r1402};
$L__BB0_77:
	setp.ne.s32 	%p62, %r10, 0;
	ld.global.v4.u32 	{%r1407, %r1413, %r1419, %r1425}, [%rd409+-240];
	// begin inline asm
	{mul.f16x2 %r1405,%r128,%r1407;
}
	// end inline asm
	// begin inline asm
	{add.f16x2 %r1408,%r1053,%r1405;
}
	// end inline asm
	// begin inline asm
	{mul.f16x2 %r1411,%r128,%r1413;
}
	// end inline asm
	mov.b32 	%r1427, 0;
	// begin inline asm
	{add.f16x2 %r1414,%r1427,%r1411;
}
	// end inline asm
	// begin inline asm
	{mul.f16x2 %r1417,%r128,%r1419;
}
	// end inline asm
	// begin inline asm
	{add.f16x2 %r1420,%r1427,%r1417;
}
	// end inline asm
	// begin inline asm
	{mul.f16x2 %r1423,%r128,%r1425;
}
	// end inline asm
	// begin inline asm
	{add.f16x2 %r1426,%r1427,%r1423;
}
	// end inline asm
	ld.global.v4.u32 	{%r1431, %r1437, %r1443, %r1449}, [%rd409+16];
	// begin inline asm
	{mul.f16x2 %r1429,%r129,%r1431;
}
	// end inline asm
	// begin inline asm
	{add.f16x2 %r1432,%r1408,%r1429;
}
	// end inline asm
	// begin inline asm
	{mul.f16x2 %r1435,%r129,%r1437;
}
	// end inline asm
	// begin inline asm
	{add.f16x2 %r1438,%r1414,%r1435;
}
	// end inline asm
	// begin inline asm
	{mul.f16x2 %r1441,%r129,%r1443;
}
	// end inline asm
	// begin inline asm
	{add.f16x2 %r1444,%r1420,%r1441;
}
	// end inline asm
	// begin inline asm
	{mul.f16x2 %r1447,%r129,%r1449;
}
	// end inline asm
	// begin inline asm
	{add.f16x2 %r1450,%r1426,%r1447;
}
	// end inline asm
	mov.b32 	%r1479, 16;
	mov.b32 	%r1609, -1;
	// begin inline asm
	{shfl.sync.down.b32 %r1453,%r1432,%r1479,%r125,%r1609;
}
	// end inline asm
	// begin inline asm
	{add.f16x2 %r1458,%r1432,%r1453;
}
	// end inline asm
	// begin inline asm
	{shfl.sync.down.b32 %r1461,%r1438,%r1479,%r125,%r1609;
}
	// end inline asm
	// begin inline asm
	{add.f16x2 %r1466,%r1438,%r1461;
}
	// end inline asm
	// begin inline asm
	{shfl.sync.down.b32 %r1469,%r1444,%r1479,%r125,%r1609;
}
	// end inline asm
	// begin inline asm
	{add.f16x2 %r1474,%r1444,%r1469;
}
	// end inline asm
	// begin inline asm
	{shfl.sync.down.b32 %r1477,%r1450,%r1479,%r125,%r1609;
}
	// end inline asm
	// begin inline asm
	{add.f16x2 %r1482,%r1450,%r1477;
}
	// end inline asm
	mov.b32 	%r1511, 8;
	// begin inline asm
	{shfl.sync.down.b32 %r1485,%r1458,%r1511,%r125,%r1609;
}
	// end inline asm
	// begin inline asm
	{add.f16x2 %r1490,%r1458,%r1485;
}
	// end inline asm
	// begin inline asm
	{shfl.sync.down.b32 %r1493,%r1466,%r1511,%r125,%r1609;
}
	// end inline asm
	// begin inline asm
	{add.f16x2 %r1498,%r1466,%r1493;
}
	// end inline asm
	// begin inline asm
	{shfl.sync.down.b32 %r1501,%r1474,%r1511,%r125,%r1609;
}
	// end inline asm
	// begin inline asm
	{add.f16x2 %r1506,%r1474,%r1501;
}
	// end inline asm
	// begin inline asm
	{shfl.sync.down.b32 %r1509,%r1482,%r1511,%r125,%r1609;
}
	// end inline asm
	// begin inline asm
	{add.f16x2 %r1514,%r1482,%r1509;
}
	// end inline asm
	mov.b32 	%r1543, 4;
	// begin inline asm
	{shfl.sync.down.b32 %r1517,%r1490,%r1543,%r125,%r1609;
}
	// end inline asm
	// begin inline asm
	{add.f16x2 %r1522,%r1490,%r1517;
}
	// end inline asm
	// begin inline asm
	{shfl.sync.down.b32 %r1525,%r1498,%r1543,%r125,%r1609;
}
	// end inline asm
	// begin inline asm
	{add.f16x2 %r1530,%r1498,%r1525;
}
	// end inline asm
	// begin inline asm
	{shfl.sync.down.b32 %r1533,%r1506,%r1543,%r125,%r1609;
}
	// end inline asm
	// begin inline asm
	{add.f16x2 %r1538,%r1506,%r1533;
}
	// end inline asm
	// begin inline asm
	{shfl.sync.down.b32 %r1541,%r1514,%r1543,%r125,%r1609;
}
	// end inline asm
	// begin inline asm
	{add.f16x2 %r1546,%r1514,%r1541;
}
	// end inline asm
	mov.b32 	%r1575, 2;
	// begin inline asm
	{shfl.sync.down.b32 %r1549,%r1522,%r1575,%r125,%r1609;
}
	// end inline asm
	// begin inline asm
	{add.f16x2 %r1554,%r1522,%r1549;
}
	// end inline asm
	// begin inline asm
	{shfl.sync.down.b32 %r1557,%r1530,%r1575,%r125,%r1609;
}
	// end inline asm
	// begin inline asm
	{add.f16x2 %r1562,%r1530,%r1557;
}
	// end inline asm
	// begin inline asm
	{shfl.sync.down.b32 %r1565,%r1538,%r1575,%r125,%r1609;
}
	// end inline asm
	// begin inline asm
	{add.f16x2 %r1570,%r1538,%r1565;
}
	// end inline asm
	// begin inline asm
	{shfl.sync.down.b32 %r1573,%r1546,%r1575,%r125,%r1609;
}
	// end inline asm
	// begin inline asm
	{add.f16x2 %r1578,%r1546,%r1573;
}
	// end inline asm
	mov.b32 	%r1607, 1;
	// begin inline asm
	{shfl.sync.down.b32 %r1581,%r1554,%r1607,%r125,%r1609;
}
	// end inline asm
	// begin inline asm
	{add.f16x2 %r6338,%r1554,%r1581;
}
	// end inline asm
	// begin inline asm
	{shfl.sync.down.b32 %r1589,%r1562,%r1607,%r125,%r1609;
}
	// end inline asm
	// begin inline asm
	{add.f16x2 %r6337,%r1562,%r1589;
}
	// end inline asm
	// begin inline asm
	{shfl.sync.down.b32 %r1597,%r1570,%r1607,%r125,%r1609;
}
	// end inline asm
	// begin inline asm
	{add.f16x2 %r6336,%r1570,%r1597;
}
	// end inline asm
	// begin inline asm
	{shfl.sync.down.b32 %r1605,%r1578,%r1607,%r125,%r1609;
}
	// end inline asm
	// begin inline asm
	{add.f16x2 %r6335,%r1578,%r1605;
}
	// end inline asm
	@%p62 bra 	$L__BB0_79;
	st.shared.v4.u32 	[%r126], {%r6338, %r6337, %r6336, %r6335};
$L__BB0_79:
	setp.gt.u32 	%p63, %r9, 15;
	bar.sync 	0;
	@%p63 bra 	$L__BB0_81;
	ld.shared.v4.u32 	{%r6338, %r6337, %r6336, %r6335}, [%r127];
$L__BB0_81:
	setp.ne.s32 	%p64, %r9, 0;
	mov.b32 	%r1639, 8;
	mov.b32 	%r1737, -1;
	// begin inline asm
	{shfl.sync.down.b32 %r1613,%r6338,%r1639,%r125,%r1737;
}
	// end inline asm
	// begin inline asm
	{add.f16x2 %r1618,%r6338,%r1613;
}
	// end inline asm
	// begin inline asm
	{shfl.sync.down.b32 %r1621,%r6337,%r1639,%r125,%r1737;
}
	// end inline asm
	// begin inline asm
	{add.f16x2 %r1626,%r6337,%r1621;
}
	// end inline asm
	// begin inline asm
	{shfl.sync.down.b32 %r1629,%r6336,%r1639,%r125,%r1737;
}
	// end inline asm
	// begin inline asm
	{add.f16x2 %r1634,%r6336,%r1629;
}
	// end inline asm
	// begin inline asm
	{shfl.sync.down.b32 %r1637,%r6335,%r1639,%r125,%r1737;
}
	// end inline asm
	// begin inline asm
	{add.f16x2 %r1642,%r6335,%r1637;
}
	// end inline asm
	mov.b32 	%r1671, 4;
	// begin inline asm
	{shfl.sync.down.b32 %r1645,%r1618,%r1671,%r125,%r1737;
}
	// end inline asm
	// begin inline asm
	{add.f16x2 %r1650,%r1618,%r1645;
}
	// end inline asm
	// begin inline asm
	{shfl.sync.down.b32 %r1653,%r1626,%r1671,%r125,%r1737;
}
	// end inline asm
	// begin inline asm
	{add.f16x2 %r1658,%r1626,%r1653;
}
	// end inline asm
	// begin inline asm
	{shfl.sync.down.b32 %r1661,%r1634,%r1671,%r125,%r1737;
}
	// end inline asm
	// begin inline asm
	{add.f16x2 %r1666,%r1634,%r1661;
}
	// end inline asm
	// begin inline asm
	{shfl.sync.down.b32 %r1669,%r1642,%r1671,%r125,%r1737;
}
	// end inline asm
	// begin inline asm
	{add.f16x2 %r1674,%r1642,%r1669;
}
	// end inline asm
	mov.b32 	%r1703, 2;
	// begin inline asm
	{shfl.sync.down.b32 %r1677,%r1650,%r1703,%r125,%r1737;
}
	// end inline asm
	// begin inline asm
	{add.f16x2 %r1682,%r1650,%r1677;
}
	// end inline asm
	// begin inline asm
	{shfl.sync.down.b32 %r1685,%r1658,%r1703,%r125,%r1737;
}
	// end inline asm
	// begin inline asm
	{add.f16x2 %r1690,%r1658,%r1685;
}
	// end inline asm
	// begin inline asm
	{shfl.sync.down.b32 %r1693,%r1666,%r1703,%r125,%r1737;
}
	// end inline asm
	// begin inline asm
	{add.f16x2 %r1698,%r1666,%r1693;
}
	// end inline asm
	// begin inline asm
	{shfl.sync.down.b32 %r1701,%r1674,%r1703,%r125,%r1737;
}
	// end inline asm
	// begin inline asm
	{add.f16x2 %r1706,%r1674,%r1701;
}
	// end inline asm
	mov.b32 	%r1735, 1;
	// begin inline asm
	{shfl.sync.down.b32 %r1709,%r1682,%r1735,%r125,%r1737;
}
	// end inline asm
	// begin inline asm
	{add.f16x2 %r1714,%r1682,%r1709;
}
	// end inline asm
	// begin inline asm
	{shfl.sync.down.b32 %r1717,%r1690,%r1735,%r125,%r1737;
}
	// end inline asm
	// begin inline asm
	{add.f16x2 %r1722,%r1690,%r1717;
}
	// end inline asm
	// begin inline asm
	{shfl.sync.down.b32 %r1725,%r1698,%r1735,%r125,%r1737;
}
	// end inline asm
	// begin inline asm
	{add.f16x2 %r1730,%r1698,%r1725;
}
	// end inline asm
	// begin inline asm
	{shfl.sync.down.b32 %r1733,%r1706,%r1735,%r125,%r1737;
}
	// end inline asm
	// begin inline asm
	{add.f16x2 %r1738,%r1706,%r1733;
}
	// end inline asm
	@%p64 bra 	$L__BB0_83;
	st.shared.v4.u32 	[%r6329], {%r1714, %r1722, %r1730, %r1738};
$L__BB0_83:
	add.s32 	%r164, %r6330, 16;
	add.s32 	%r6329, %r6329, 32;
	add.s64 	%rd409, %rd409, 32;
	setp.lt.u32 	%p65, %r6330, 112;
	mov.u32 	%r6330, %r164;
	@%p65 bra 	$L__BB0_71;
	bar.sync 	0;
	cvta.to.global.u64 	%rd122, %rd49;
	add.s64 	%rd410, %rd122, %rd8;
	mov.u32 	%r1743, _ZZ6decodeP6__halfS0_S0_S0_S0_S0_S0_S0_S0_S0_S0_S0_S0_S0_PfS1_E8local_kv;
	add.s32 	%r6339, %r1743, 16;
	mov.b32 	%r6340, 0;
$L__BB0_85:
	setp.ne.s32 	%p66, %r10, 0;
	ld.global.v4.u32 	{%r1746, %r1752, %r1758, %r1764}, [%rd410+-256];
	// begin inline asm
	{mul.f16x2 %r1744,%r128,%r1746;
}
	// end inline asm
	// begin inline asm
	{add.f16x2 %r1747,%r1053,%r1744;
}
	// end inline asm
	// begin inline asm
	{mul.f16x2 %r1750,%r128,%r1752;
}
	// end inline asm
	mov.b32 	%r1766, 0;
	// begin inline asm
	{add.f16x2 %r1753,%r1766,%r1750;
}
	// end inline asm
	// begin inline asm
	{mul.f16x2 %r1756,%r128,%r1758;
}
	// end inline asm
	// begin inline asm
	{add.f16x2 %r1759,%r1766,%r1756;
}
	// end inline asm
	// begin inline asm
	{mul.f16x2 %r1762,%r128,%r1764;
}
	// end inline asm
	// begin inline asm
	{add.f16x2 %r1765,%r1766,%r1762;
}
	// end inline asm
	ld.global.v4.u32 	{%r1770, %r1776, %r1782, %r1788}, [%rd410];
	// begin inline asm
	{mul.f16x2 %r1768,%r129,%r1770;
}
	// end inline asm
	// begin inline asm
	{add.f16x2 %r1771,%r1747,%r1768;
}
	// end inline asm
	// begin inline asm
	{mul.f16x2 %r1774,%r129,%r1776;
}
	// end inline asm
	// begin inline asm
	{add.f16x2 %r1777,%r1753,%r1774;
}
	// end inline asm
	// begin inline asm
	{mul.f16x2 %r1780,%r129,%r1782;
}
	// end inline asm
	// begin inline asm
	{add.f16x2 %r1783,%r1759,%r1780;
}
	// end inline asm
	// begin inline asm
	{mul.f16x2 %r1786,%r129,%r1788;
}
	// end inline asm
	// begin inline asm
	{add.f16x2 %r1789,%r1765,%r1786;
}
	// end inline asm
	mov.b32 	%r1818, 16;
	mov.b32 	%r1948, -1;
	// begin inline asm
	{shfl.sync.down.b32 %r1792,%r1771,%r1818,%r125,%r1948;
}
	// end inline asm
	// begin inline asm
	{add.f16x2 %r1797,%r1771,%r1792;
}
	// end inline asm
	// begin inline asm
	{shfl.sync.down.b32 %r1800,%r1777,%r1818,%r125,%r1948;
}
	// end inline asm
	// begin inline asm
	{add.f16x2 %r1805,%r1777,%r1800;
}
	// end inline asm
	// begin inline asm
	{shfl.sync.down.b32 %r1808,%r1783,%r1818,%r125,%r1948;
}
	// end inline asm
	// begin inline asm
	{add.f16x2 %r1813,%r1783,%r1808;
}
	// end inline asm
	// begin inline asm
	{shfl.sync.down.b32 %r1816,%r1789,%r1818,%r125,%r1948;
}
	// end inline asm
	// begin inline asm
	{add.f16x2 %r1821,%r1789,%r1816;
}
	// end inline asm
	mov.b32 	%r1850, 8;
	// begin inline asm
	{shfl.sync.down.b32 %r1824,%r1797,%r1850,%r125,%r1948;
}
	// end inline asm
	// begin inline asm
	{add.f16x2 %r1829,%r1797,%r1824;
}
	// end inline asm
	// begin inline asm
	{shfl.sync.down.b32 %r1832,%r1805,%r1850,%r125,%r1948;
}
	// end inline asm
	// begin inline asm
	{add.f16x2 %r1837,%r1805,%r1832;
}
	// end inline asm
	// begin inline asm
	{shfl.sync.down.b32 %r1840,%r1813,%r1850,%r125,%r1948;
}
	// end inline asm
	// begin inline asm
	{add.f16x2 %r1845,%r1813,%r1840;
}
	// end inline asm
	// begin inline asm
	{shfl.sync.down.b32 %r1848,%r1821,%r1850,%r125,%r1948;
}
	// end inline asm
	// begin inline asm
	{add.f16x2 %r1853,%r1821,%r1848;
}
	// end inline asm
	mov.b32 	%r1882, 4;
	// begin inline asm
	{shfl.sync.down.b32 %r1856,%r1829,%r1882,%r125,%r1948;
}
	// end inline asm
	// begin inline asm
	{add.f16x2 %r1861,%r1829,%r1856;
}
	// end inline asm
	// begin inline asm
	{shfl.sync.down.b32 %r1864,%r1837,%r1882,%r125,%r1948;
}
	// end inline asm
	// begin inline asm
	{add.f16x2 %r1869,%r1837,%r1864;
}
	// end inline asm
	// begin inline asm
	{shfl.sync.down.b32 %r1872,%r1845,%r1882,%r125,%r1948;
}
	// end inline asm
	// begin inline asm
	{add.f16x2 %r1877,%r1845,%r1872;
}
	// end inline asm
	// begin inline asm
	{shfl.sync.down.b32 %r1880,%r1853,%r1882,%r125,%r1948;
}
	// end inline asm
	// begin inline asm
	{add.f16x2 %r1885,%r1853,%r1880;
}
	// end inline asm
	mov.b32 	%r1914, 2;
	// begin inline asm
	{shfl.sync.down.b32 %r1888,%r1861,%r1914,%r125,%r1948;
}
	// end inline asm
	// begin inline asm
	{add.f16x2 %r1893,%r1861,%r1888;
}
	// end inline asm
	// begin inline asm
	{shfl.sync.down.b32 %r1896,%r1869,%r1914,%r125,%r1948;
}
	// end inline asm
	// begin inline asm
	{add.f16x2 %r1901,%r1869,%r1896;
}
	// end inline asm
	// begin inline asm
	{shfl.sync.down.b32 %r1904,%r1877,%r1914,%r125,%r1948;
}
	// end inline asm
	// begin inline asm
	{add.f16x2 %r1909,%r1877,%r1904;
}
	// end inline asm
	// begin inline asm
	{shfl.sync.down.b32 %r1912,%r1885,%r1914,%r125,%r1948;
}
	// end inline asm
	// begin inline asm
	{add.f16x2 %r1917,%r1885,%r1912;
}
	// end inline asm
	mov.b32 	%r1946, 1;
	// begin inline asm
	{shfl.sync.down.b32 %r1920,%r1893,%r1946,%r125,%r1948;
}
	// end inline asm
	// begin inline asm
	{add.f16x2 %r6344,%r1893,%r1920;
}
	// end inline asm
	// begin inline asm
	{shfl.sync.down.b32 %r1928,%r1901,%r1946,%r125,%r1948;
}
	// end inline asm
	// begin inline asm
	{add.f16x2 %r6343,%r1901,%r1928;
}
	// end inline asm
	// begin inline asm
	{shfl.sync.down.b32 %r1936,%r1909,%r1946,%r125,%r1948;
}
	// end inline asm
	// begin inline asm
	{add.f16x2 %r6342,%r1909,%r1936;
}
	// end inline asm
	// begin inline asm
	{shfl.sync.down.b32 %r1944,%r1917,%r1946,%r125,%r1948;
}
	// end inline asm
	// begin inline asm
	{add.f16x2 %r6341,%r1917,%r1944;
}
	// end inline asm
	@%p66 bra 	$L__BB0_87;
	st.shared.v4.u32 	[%r126], {%r6344, %r6343, %r6342, %r6341};
$L__BB0_87:
	setp.gt.u32 	%p67, %r9, 15;
	bar.sync 	0;
	@%p67 bra 	$L__BB0_89;
	ld.shared.v4.u32 	{%r6344, %r6343, %r6342, %r6341}, [%r127];
$L__BB0_89:
	setp.ne.s32 	%p68, %r9, 0;
	mov.b32 	%r1978, 8;
	mov.b32 	%r2076, -1;
	// begin inline asm
	{shfl.sync.down.b32 %r1952,%r6344,%r1978,%r125,%r2076;
}
	// end inline asm
	// begin inline asm
	{add.f16x2 %r1957,%r6344,%r1952;
}
	// end inline asm
	// begin inline asm
	{shfl.sync.down.b32 %r1960,%r6343,%r1978,%r125,%r2076;
}
	// end inline asm
	// begin inline asm
	{add.f16x2 %r1965,%r6343,%r1960;
}
	// end inline asm
	// begin inline asm
	{shfl.sync.down.b32 %r1968,%r6342,%r1978,%r125,%r2076;
}
	// end inline asm
	// begin inline asm
	{add.f16x2 %r1973,%r6342,%r1968;
}
	// end inline asm
	// begin inline asm
	{shfl.sync.down.b32 %r1976,%r6341,%r1978,%r125,%r2076;
}
	// end inline asm
	// begin inline asm
	{add.f16x2 %r1981,%r6341,%r1976;
}
	// end inline asm
	mov.b32 	%r2010, 4;
	// begin inline asm
	{shfl.sync.down.b32 %r1984,%r1957,%r2010,%r125,%r2076;
}
	// end inline asm
	// begin inline asm
	{add.f16x2 %r1989,%r1957,%r1984;
}
	// end inline asm
	// begin inline asm
	{shfl.sync.down.b32 %r1992,%r1965,%r2010,%r125,%r2076;
}
	// end inline asm
	// begin inline asm
	{add.f16x2 %r1997,%r1965,%r1992;
}
	// end inline asm
	// begin inline asm
	{shfl.sync.down.b32 %r2000,%r1973,%r2010,%r125,%r2076;
}
	// end inline asm
	// begin inline asm
	{add.f16x2 %r2005,%r1973,%r2000;
}
	// end inline asm
	// begin inline asm
	{shfl.sync.down.b32 %r2008,%r1981,%r2010,%r125,%r2076;
}
	// end inline asm
	// begin inline asm
	{add.f16x2 %r2013,%r1981,%r2008;
}
	// end inline asm
	mov.b32 	%r2042, 2;
	// begin inline asm
	{shfl.sync.down.b32 %r2016,%r1989,%r2042,%r125,%r2076;
}
	// end inline asm
	// begin inline asm
	{add.f16x2 %r2021,%r1989,%r2016;
}
	// end inline asm
	// begin inline asm
	{shfl.sync.down.b32 %r2024,%r1997,%r2042,%r125,%r2076;
}
	// end inline asm
	// begin inline asm
	{add.f16x2 %r2029,%r1997,%r2024;
}
	// end inline asm
	// begin inline asm
	{shfl.sync.down.b32 %r2032,%r2005,%r2042,%r125,%r2076;
}
	// end inline asm
	// begin inline asm
	{add.f16x2 %r2037,%r2005,%r2032;
}
	// end inline asm
	// begin inline asm
	{shfl.sync.down.b32 %r2040,%r2013,%r2042,%r125,%r2076;
}
	// end inline asm
	// begin inline asm
	{add.f16x2 %r2045,%r2013,%r2040;
}
	// end inline asm
	mov.b32 	%r2074, 1;
	// begin inline asm
	{shfl.sync.down.b32 %r2048,%r2021,%r2074,%r125,%r2076;
}
	// end inline asm
	// begin inline asm
	{add.f16x2 %r2053,%r2021,%r2048;
}
	// end inline asm
	// begin inline asm
	{shfl.sync.down.b32 %r2056,%r2029,%r2074,%r125,%r2076;
}
	// end inline asm
	// begin inline asm
	{add.f16x2 %r2061,%r2029,%r2056;
}
	// end inline asm
	// begin inline asm
	{shfl.sync.down.b32 %r2064,%r2037,%r2074,%r125,%r2076;
}
	// end inline asm
	// begin inline asm
	{add.f16x2 %r2069,%r2037,%r2064;
}
	// end inline asm
	// begin inline asm
	{shfl.sync.down.b32 %r2072,%r2045,%r2074,%r125,%r2076;
}
	// end inline asm
	// begin inline asm
	{add.f16x2 %r2077,%r2045,%r2072;
}
	// end inline asm
	@%p68 bra 	$L__BB0_91;
	st.shared.v4.u32 	[%r6339+-16], {%r2053, %r2061, %r2069, %r2077};
$L__BB0_91:
	setp.ne.s32 	%p69, %r10, 0;
	ld.global.v4.u32 	{%r2082, %r2088, %r2094, %r2100}, [%rd410+-240];
	// begin inline asm
	{mul.f16x2 %r2080,%r128,%r2082;
}
	// end inline asm
	// begin inline asm
	{add.f16x2 %r2083,%r1053,%r2080;
}
	// end inline asm
	// begin inline asm
	{mul.f16x2 %r2086,%r128,%r2088;
}
	// end inline asm
	mov.b32 	%r2102, 0;
	// begin inline asm
	{add.f16x2 %r2089,%r2102,%r2086;
}
	// end inline asm
	// begin inline asm
	{mul.f16x2 %r2092,%r128,%r2094;
}
	// end inline asm
	// begin inline asm
	{add.f16x2 %r2095,%r2102,%r2092;
}
	// end inline asm
	// begin inline asm
	{mul.f16x2 %r2098,%r128,%r2100;
}
	// end inline asm
	// begin inline asm
	{add.f16x2 %r2101,%r2102,%r2098;
}
	// end inline asm
	ld.global.v4.u32 	{%r2106, %r2112, %r2118, %r2124}, [%rd410+16];
	// begin inline asm
	{mul.f16x2 %r2104,%r129,%r2106;
}
	// end inline asm
	// begin inline asm
	{add.f16x2 %r2107,%r2083,%r2104;
}
	// end inline asm
	// begin inline asm
	{mul.f16x2 %r2110,%r129,%r2112;
}
	// end inline asm
	// begin inline asm
	{add.f16x2 %r2113,%r2089,%r2110;
}
	// end inline asm
	// begin inline asm
	{mul.f16x2 %r2116,%r129,%r2118;
}
	// end inline asm
	// begin inline asm
	{add.f16x2 %r2119,%r2095,%r2116;
}
	// end inline asm
	// begin inline asm
	{mul.f16x2 %r2122,%r129,%r2124;
}
	// end inline asm
	// begin inline asm
	{add.f16x2 %r2125,%r2101,%r2122;
}
	// end inline asm
	mov.b32 	%r2154, 16;
	mov.b32 	%r2284, -1;
	// begin inline asm
	{shfl.sync.down.b32 %r2128,%r2107,%r2154,%r125,%r2284;
}
	// end inline asm
	// begin inline asm
	{add.f16x2 %r2133,%r2107,%r2128;
}
	// end inline asm
	// begin inline asm
	{shfl.sync.down.b32 %r2136,%r2113,%r2154,%r125,%r2284;
}
	// end inline asm
	// begin inline asm
	{add.f16x2 %r2141,%r2113,%r2136;
}
	// end inline asm
	// begin inline asm
	{shfl.sync.down.b32 %r2144,%r2119,%r2154,%r125,%r2284;
}
	// end inline asm
	// begin inline asm
	{add.f16x2 %r2149,%r2119,%r2144;
}
	// end inline asm
	// begin inline asm
	{shfl.sync.down.b32 %r2152,%r2125,%r2154,%r125,%r2284;
}
	// end inline asm
	// begin inline asm
	{add.f16x2 %r2157,%r2125,%r2152;
}
	// end inline asm
	mov.b32 	%r2186, 8;
	// begin inline asm
	{shfl.sync.down.b32 %r2160,%r2133,%r2186,%r125,%r2284;
}
	// end inline asm
	// begin inline asm
	{add.f16x2 %r2165,%r2133,%r2160;
}
	// end inline asm
	// begin inline asm
	{shfl.sync.down.b32 %r2168,%r2141,%r2186,%r125,%r2284;
}
	// end inline asm
	// begin inline asm
	{add.f16x2 %r2173,%r2141,%r2168;
}
	// end inline asm
	// begin inline asm
	{shfl.sync.down.b32 %r2176,%r2149,%r2186,%r125,%r2284;
}
	// end inline asm
	// begin inline asm
	{add.f16x2 %r2181,%r2149,%r2176;
}
	// end inline asm
	// begin inline asm
	{shfl.sync.down.b32 %r2184,%r2157,%r2186,%r125,%r2284;
}
	// end inline asm
	// begin inline asm
	{add.f16x2 %r2189,%r2157,%r2184;
}
	// end inline asm
	mov.b32 	%r2218, 4;
	// begin inline asm
	{shfl.sync.down.b32 %r2192,%r2165,%r2218,%r125,%r2284;
}
	// end inline asm
	// begin inline asm
	{add.f16x2 %r2197,%r2165,%r2192;
}
	// end inline asm
	// begin inline asm
	{shfl.sync.down.b32 %r2200,%r2173,%r2218,%r125,%r2284;
}
	// end inline asm
	// begin inline asm
	{add.f16x2 %r2205,%r2173,%r2200;
}
	// end inline asm
	// begin inline asm
	{shfl.sync.down.b32 %r2208,%r2181,%r2218,%r125,%r2284;
}
	// end inline asm
	// begin inline asm
	{add.f16x2 %r2213,%r2181,%r2208;
}
	// end inline asm
	// begin inline asm
	{shfl.sync.down.b32 %r2216,%r2189,%r2218,%r125,%r2284;
}
	// end inline asm
	// begin inline asm
	{add.f16x2 %r2221,%r2189,%r2216;
}
	// end inline asm
	mov.b32 	%r2250, 2;
	// begin inline asm
	{shfl.sync.down.b32 %r2224,%r2197,%r2250,%r125,%r2284;
}
	// end inline asm
	// begin inline asm
	{add.f16x2 %r2229,%r2197,%r2224;
}
	// end inline asm
	// begin inline asm
	{shfl.sync.down.b32 %r2232,%r2205,%r2250,%r125,%r2284;
}
	// end inline asm
	// begin inline asm
	{add.f16x2 %r2237,%r2205,%r2232;
}
	// end inline asm
	// begin inline asm
	{shfl.sync.down.b32 %r2240,%r2213,%r2250,%r125,%r2284;
}
	// end inline asm
	// begin inline asm
	{add.f16x2 %r2245,%r2213,%r2240;
}
	// end inline asm
	// begin inline asm
	{shfl.sync.down.b32 %r2248,%r2221,%r2250,%r125,%r2284;
}
	// end inline asm
	// begin inline asm
	{add.f16x2 %r2253,%r2221,%r2248;
}
	// end inline asm
	mov.b32 	%r2282, 1;
	// begin inline asm
	{shfl.sync.down.b32 %r2256,%r2229,%r2282,%r125,%r2284;
}
	// end inline asm
	// begin inline asm
	{add.f16x2 %r6348,%r2229,%r2256;
}
	// end inline asm
	// begin inline asm
	{shfl.sync.down.b32 %r2264,%r2237,%r2282,%r125,%r2284;
}
	// end inline asm
	// begin inline asm
	{add.f16x2 %r6347,%r2237,%r2264;
}
	// end inline asm
	// begin inline asm
	{shfl.sync.down.b32 %r2272,%r2245,%r2282,%r125,%r2284;
}
	// end inline asm
	// begin inline asm
	{add.f16x2 %r6346,%r2245,%r2272;
}
	// end inline asm
	// begin inline asm
	{shfl.sync.down.b32 %r2280,%r2253,%r2282,%r125,%r2284;
}
	// end inline asm
	// begin inline asm
	{add.f16x2 %r6345,%r2253,%r2280;
}
	// end inline asm
	@%p69 bra 	$L__BB0_93;
	st.shared.v4.u32 	[%r126], {%r6348, %r6347, %r6346, %r6345};
$L__BB0_93:
	setp.gt.u32 	%p70, %r9, 15;
	bar.sync 	0;
	@%p70 bra 	$L__BB0_95;
	ld.shared.v4.u32 	{%r6348, %r6347, %r6346, %r6345}, [%r127];
$L__BB0_95:
	setp.ne.s32 	%p71, %r9, 0;
	mov.b32 	%r2314, 8;
	mov.b32 	%r2412, -1;
	// begin inline asm
	{shfl.sync.down.b32 %r2288,%r6348,%r2314,%r125,%r2412;
}
	// end inline asm
	// begin inline asm
	{add.f16x2 %r2293,%r6348,%r2288;
}
	// end inline asm
	// begin inline asm
	{shfl.sync.down.b32 %r2296,%r6347,%r2314,%r125,%r2412;
}
	// end inline asm
	// begin inline asm
	{add.f16x2 %r2301,%r6347,%r2296;
}
	// end inline asm
	// begin inline asm
	{shfl.sync.down.b32 %r2304,%r6346,%r2314,%r125,%r2412;
}
	// end inline asm
	// begin inline asm
	{add.f16x2 %r2309,%r6346,%r2304;
}
	// end inline asm
	// begin inline asm
	{shfl.sync.down.b32 %r2312,%r6345,%r2314,%r125,%r2412;
}
	// end inline asm
	// begin inline asm
	{add.f16x2 %r2317,%r6345,%r2312;
}
	// end inline asm
	mov.b32 	%r2346, 4;
	// begin inline asm
	{shfl.sync.down.b32 %r2320,%r2293,%r2346,%r125,%r2412;
}
	// end inline asm
	// begin inline asm
	{add.f16x2 %r2325,%r2293,%r2320;
}
	// end inline asm
	// begin inline asm
	{shfl.sync.down.b32 %r2328,%r2301,%r2346,%r125,%r2412;
}
	// end inline asm
	// begin inline asm
	{add.f16x2 %r2333,%r2301,%r2328;
}
	// end inline asm
	// begin inline asm
	{shfl.sync.down.b32 %r2336,%r2309,%r2346,%r125,%r2412;
}
	// end inline asm
	// begin inline asm
	{add.f16x2 %r2341,%r2309,%r2336;
}
	// end inline asm
	// begin inline asm
	{shfl.sync.down.b32 %r2344,%r2317,%r2346,%r125,%r2412;
}
	// end inline asm
	// begin inline asm
	{add.f16x2 %r2349,%r2317,%r2344;
}
	// end inline asm
	mov.b32 	%r2378, 2;
	// begin inline asm
	{shfl.sync.down.b32 %r2352,%r2325,%r2378,%r125,%r2412;
}
	// end inline asm
	// begin inline asm
	{add.f16x2 %r2357,%r2325,%r2352;
}
	// end inline asm
	// begin inline asm
	{shfl.sync.down.b32 %r2360,%r2333,%r2378,%r125,%r2412;
}
	// end inline asm
	// begin inline asm
	{add.f16x2 %r2365,%r2333,%r2360;
}
	// end inline asm
	// begin inline asm
	{shfl.sync.down.b32 %r2368,%r2341,%r2378,%r125,%r2412;
}
	// end inline asm
	// begin inline asm
	{add.f16x2 %r2373,%r2341,%r2368;
}
	// end inline asm
	// begin inline asm
	{shfl.sync.down.b32 %r2376,%r2349,%r2378,%r125,%r2412;
}
	// end inline asm
	// begin inline asm
	{add.f16x2 %r2381,%r2349,%r2376;
}
	// end inline asm
	mov.b32 	%r2410, 1;
	// begin inline asm
	{shfl.sync.down.b32 %r2384,%r2357,%r2410,%r125,%r2412;
}
	// end inline asm
	// begin inline asm
	{add.f16x2 %r2389,%r2357,%r2384;
}
	// end inline asm
	// begin inline asm
	{shfl.sync.down.b32 %r2392,%r2365,%r2410,%r125,%r2412;
}
	// end inline asm
	// begin inline asm
	{add.f16x2 %r2397,%r2365,%r2392;
}
	// end inline asm
	// begin inline asm
	{shfl.sync.down.b32 %r2400,%r2373,%r2410,%r125,%r2412;
}
	// end inline asm
	// begin inline asm
	{add.f16x2 %r2405,%r2373,%r2400;
}
	// end inline asm
	// begin inline asm
	{shfl.sync.down.b32 %r2408,%r2381,%r2410,%r125,%r2412;
}
	// end inline asm
	// begin inline asm
	{add.f16x2 %r2413,%r2381,%r2408;
}
	// end inline asm
	@%p71 bra 	$L__BB0_97;
	st.shared.v4.u32 	[%r6339], {%r2389, %r2397, %r2405, %r2413};
$L__BB0_97:
	add.s32 	%r200, %r6340, 16;
	add.s32 	%r6339, %r6339, 32;
	add.s64 	%rd410, %rd410, 32;
	setp.lt.u32 	%p72, %r6340, 112;
	mov.u32 	%r6340, %r200;
	@%p72 bra 	$L__BB0_85;
	bar.sync 	0;
	setp.gt.u32 	%p73, %r9, 63;
	@%p73 bra 	$L__BB0_103;
	add.s32 	%r202, %r1068, %r947;
	ld.shared.u32 	%r203, [%r202];
	add.s32 	%r204, %r1743, %r947;
	ld.shared.u32 	%r205, [%r204];
	setp.gt.u32 	%p74, %r9, 31;
	@%p74 bra 	$L__BB0_101;
	shl.b32 	%r2421, %r9, 1;
	ld.shared.u32 	%r6350, [%r202+128];
	ld.shared.u32 	%r6349, [%r204+128];
	mul.wide.u32 	%rd127, %r2421, 4;
	add.s64 	%rd128, %rd3, %rd127;
	ld.global.f32 	%f333, [%rd128];
	ld.global.f32 	%f334, [%rd128+4];
	add.s64 	%rd129, %rd2, %rd127;
	ld.global.f32 	%f148, [%rd129+256];
	neg.f32 	%f331, %f148;
	ld.global.f32 	%f149, [%rd129+260];
	neg.f32 	%f332, %f149;
	bra.uni 	$L__BB0_102;
$L__BB0_101:
	shl.b32 	%r2419, %r9, 1;
	add.s32 	%r2420, %r2419, -64;
	ld.shared.u32 	%r6350, [%r202+-128];
	ld.shared.u32 	%r6349, [%r204+-128];
	mul.wide.u32 	%rd123, %r2419, 4;
	add.s64 	%rd124, %rd3, %rd123;
	ld.global.f32 	%f333, [%rd124];
	ld.global.f32 	%f334, [%rd124+4];
	mul.wide.u32 	%rd125, %r2420, 4;
	add.s64 	%rd126, %rd2, %rd125;
	ld.global.f32 	%f331, [%rd126];
	ld.global.f32 	%f332, [%rd126+4];
$L__BB0_102:
	// begin inline asm
	{ cvt.rn.f16x2.f32 %r2422, %f334, %f333; }

	// end inline asm
	// begin inline asm
	{mul.f16x2 %r2423,%r203,%r2422;
}
	// end inline asm
	// begin inline asm
	{ cvt.rn.f16x2.f32 %r2426, %f332, %f331; }

	// end inline asm
	// begin inline asm
	{mul.f16x2 %r2427,%r6350,%r2426;
}
	// end inline asm
	// begin inline asm
	{add.f16x2 %r2430,%r2423,%r2427;
}
	// end inline asm
	st.shared.u32 	[%r202], %r2430;
	// begin inline asm
	{mul.f16x2 %r2433,%r205,%r2422;
}
	// end inline asm
	// begin inline asm
	{mul.f16x2 %r2436,%r6349,%r2426;
}
	// end inline asm
	// begin inline asm
	{add.f16x2 %r2439,%r2433,%r2436;
}
	// end inline asm
	st.shared.u32 	[%r204], %r2439;
$L__BB0_103:
	setp.gt.u32 	%p75, %r86, -3;
	@%p75 bra 	$L__BB0_178;
	mov.u32 	%r2443, _ZZ6decodeP6__halfS0_S0_S0_S0_S0_S0_S0_S0_S0_S0_S0_S0_S0_PfS1_E12local_buffer;
	add.s32 	%r213, %r2443, %r947;
	add.s32 	%r214, %r1068, %r947;
	add.s32 	%r215, %r85, -2;
	and.b32  	%r216, %r215, 3;
	setp.lt.u32 	%p76, %r86, 3;
	mov.b32 	%r6351, 1;
	@%p76 bra 	$L__BB0_132;
	add.s32 	%r6355, %r3, 2;
	and.b32  	%r2446, %r215, -4;
	neg.s32 	%r6356, %r2446;
	mov.b32 	%r6354, 2;
$L__BB0_106:
	setp.ne.s32 	%p77, %r9, 0;
	@%p77 bra 	$L__BB0_108;
	mov.u32 	%r2447, _ZZ6decodeP6__halfS0_S0_S0_S0_S0_S0_S0_S0_S0_S0_S0_S0_S0_PfS1_E7barrier;
	mov.b32 	%r2448, 1;
	// begin inline asm
	mbarrier.init.shared::cta.b64 [%r2447], %r2448;
	// end inline asm
	mov.b32 	%r2450, 256;
	// begin inline asm
	mbarrier.arrive.expect_tx.shared::cta.b64 _, [%r2447], %r2450;
	// end inline asm
$L__BB0_108:
	setp.ne.s32 	%p78, %r9, 0;
	barrier.cluster.arrive;
	barrier.cluster.wait;
	@%p78 bra 	$L__BB0_110;
	add.s32 	%r2461, %r6355, -1;
	rem.u32 	%r2456, %r2461, %r85;
	// begin inline asm
	mapa.shared::cluster.u32 %r2451, %r2443, %r2456;

	// end inline asm
	mov.u32 	%r2455, _ZZ6decodeP6__halfS0_S0_S0_S0_S0_S0_S0_S0_S0_S0_S0_S0_S0_PfS1_E7barrier;
	// begin inline asm
	mapa.shared::cluster.u32 %r2454, %r2455, %r2456;

	// end inline asm
	mov.b32 	%r2459, 256;
	// begin inline asm
	cp.async.bulk.shared::cluster.shared::cta.mbarrier::complete_tx::bytes [%r2451], [%r1068], %r2459, [%r2454];
	// end inline asm
$L__BB0_110:
	setp.gt.u32 	%p79, %r9, 63;
	mov.u32 	%r2462, _ZZ6decodeP6__halfS0_S0_S0_S0_S0_S0_S0_S0_S0_S0_S0_S0_S0_PfS1_E7barrier;
	mov.b32 	%r2463, 0;
	// begin inline asm
	{
.reg .pred                P1;
LAB_WAIT:
mbarrier.try_wait.parity.shared::cta.b64 P1, [%r2462], %r2463;
@P1                       bra.uni DONE;
bra.uni                   LAB_WAIT;
DONE:
}

	// end inline asm
	@%p79 bra 	$L__BB0_112;
	ld.shared.u32 	%r2466, [%r213];
	ld.shared.u32 	%r2465, [%r214];
	// begin inline asm
	{add.f16x2 %r2464,%r2465,%r2466;
}
	// end inline asm
	st.shared.u32 	[%r214], %r2464;
$L__BB0_112:
	setp.ne.s32 	%p80, %r9, 0;
	bar.sync 	0;
	@%p80 bra 	$L__BB0_114;
	mov.b32 	%r2468, 1;
	// begin inline asm
	mbarrier.init.shared::cta.b64 [%r2462], %r2468;
	// end inline asm
	mov.b32 	%r2470, 256;
	// begin inline asm
	mbarrier.arrive.expect_tx.shared::cta.b64 _, [%r2462], %r2470;
	// end inline asm
$L__BB0_114:
	setp.ne.s32 	%p81, %r9, 0;
	barrier.cluster.arrive;
	barrier.cluster.wait;
	@%p81 bra 	$L__BB0_116;
	rem.u32 	%r2476, %r6355, %r85;
	// begin inline asm
	mapa.shared::cluster.u32 %r2471, %r2443, %r2476;

	// end inline asm
	// begin inline asm
	mapa.shared::cluster.u32 %r2474, %r2462, %r2476;

	// end inline asm
	mov.b32 	%r2479, 256;
	// begin inline asm
	cp.async.bulk.shared::cluster.shared::cta.mbarrier::complete_tx::bytes [%r2471], [%r1068], %r2479, [%r2474];
	// end inline asm
$L__BB0_116:
	setp.gt.u32 	%p82, %r9, 63;
	mov.b32 	%r2482, 0;
	// begin inline asm
	{
.reg .pred                P1;
LAB_WAIT:
mbarrier.try_wait.parity.shared::cta.b64 P1, [%r2462], %r2482;
@P1                       bra.uni DONE;
bra.uni                   LAB_WAIT;
DONE:
}

	// end inline asm
	@%p82 bra 	$L__BB0_118;
	ld.shared.u32 	%r2485, [%r213];
	ld.shared.u32 	%r2484, [%r214];
	// begin inline asm
	{add.f16x2 %r2483,%r2484,%r2485;
}
	// end inline asm
	st.shared.u32 	[%r214], %r2483;
$L__BB0_118:
	setp.ne.s32 	%p83, %r9, 0;
	bar.sync 	0;
	@%p83 bra 	$L__BB0_120;
	mov.b32 	%r2487, 1;
	// begin inline asm
	mbarrier.init.shared::cta.b64 [%r2462], %r2487;
	// end inline asm
	mov.b32 	%r2489, 256;
	// begin inline asm
	mbarrier.arrive.expect_tx.shared::cta.b64 _, [%r2462], %r2489;
	// end inline asm
$L__BB0_120:
	setp.ne.s32 	%p84, %r9, 0;
	barrier.cluster.arrive;
	barrier.cluster.wait;
	@%p84 bra 	$L__BB0_122;
	add.s32 	%r2500, %r6355, 1;
	rem.u32 	%r2495, %r2500, %r85;
	// begin inline asm
	mapa.shared::cluster.u32 %r2490, %r2443, %r2495;

	// end inline asm
	// begin inline asm
	mapa.shared::cluster.u32 %r2493, %r2462, %r2495;

	// end inline asm
	mov.b32 	%r2498, 256;
	// begin inline asm
	cp.async.bulk.shared::cluster.shared::cta.mbarrier::complete_tx::bytes [%r2490], [%r1068], %r2498, [%r2493];
	// end inline asm
$L__BB0_122:
	setp.gt.u32 	%p85, %r9, 63;
	mov.b32 	%r2502, 0;
	// begin inline asm
	{
.reg .pred                P1;
LAB_WAIT:
mbarrier.try_wait.parity.shared::cta.b64 P1, [%r2462], %r2502;
@P1                       bra.uni DONE;
bra.uni                   LAB_WAIT;
DONE:
}

	// end inline asm
	@%p85 bra 	$L__BB0_124;
	ld.shared.u32 	%r2505, [%r213];
	ld.shared.u32 	%r2504, [%r214];
	// begin inline asm
	{add.f16x2 %r2503,%r2504,%r2505;
}
	// end inline asm
	st.shared.u32 	[%r214], %r2503;
$L__BB0_124:
	setp.ne.s32 	%p86, %r9, 0;
	bar.sync 	0;
	@%p86 bra 	$L__BB0_126;
	mov.b32 	%r2507, 1;
	// begin inline asm
	mbarrier.init.shared::cta.b64 [%r2462], %r2507;
	// end inline asm
	mov.b32 	%r2509, 256;
	// begin inline asm
	mbarrier.arrive.expect_tx.shared::cta.b64 _, [%r2462], %r2509;
	// end inline asm
$L__BB0_126:
	setp.ne.s32 	%p87, %r9, 0;
	barrier.cluster.arrive;
	barrier.cluster.wait;
	@%p87 bra 	$L__BB0_128;
	add.s32 	%r2520, %r6355, 2;
	rem.u32 	%r2515, %r2520, %r85;
	// begin inline asm
	mapa.shared::cluster.u32 %r2510, %r2443, %r2515;

	// end inline asm
	// begin inline asm
	mapa.shared::cluster.u32 %r2513, %r2462, %r2515;

	// end inline asm
	mov.b32 	%r2518, 256;
	// begin inline asm
	cp.async.bulk.shared::cluster.shared::cta.mbarrier::complete_tx::bytes [%r2510], [%r1068], %r2518, [%r2513];
	// end inline asm
$L__BB0_128:
	setp.gt.u32 	%p88, %r9, 63;
	mov.b32 	%r2522, 0;
	// begin inline asm
	{
.reg .pred                P1;
LAB_WAIT:
mbarrier.try_wait.parity.shared::cta.b64 P1, [%r2462], %r2522;
@P1                       bra.uni DONE;
bra.uni                   LAB_WAIT;
DONE:
}

	// end inline asm
	@%p88 bra 	$L__BB0_130;
	ld.shared.u32 	%r2525, [%r213];
	ld.shared.u32 	%r2524, [%r214];
	// begin inline asm
	{add.f16x2 %r2523,%r2524,%r2525;
}
	// end inline asm
	st.shared.u32 	[%r214], %r2523;
$L__BB0_130:
	bar.sync 	0;
	add.s32 	%r6356, %r6356, 4;
	add.s32 	%r6355, %r6355, 4;
	add.s32 	%r6354, %r6354, 4;
	setp.eq.s32 	%p89, %r6356, 0;
	@%p89 bra 	$L__BB0_131;
	bra.uni 	$L__BB0_106;
$L__BB0_131:
	add.s32 	%r6351, %r6354, -1;
$L__BB0_132:
	setp.eq.s32 	%p90, %r216, 0;
	@%p90 bra 	$L__BB0_141;
	add.s32 	%r6353, %r3, %r6351;
	neg.s32 	%r6352, %r216;
$L__BB0_134:
	.pragma "nounroll";
	setp.ne.s32 	%p91, %r9, 0;
	@%p91 bra 	$L__BB0_136;
	mov.u32 	%r2526, _ZZ6decodeP6__halfS0_S0_S0_S0_S0_S0_S0_S0_S0_S0_S0_S0_S0_PfS1_E7barrier;
	mov.b32 	%r2527, 1;
	// begin inline asm
	mbarrier.init.shared::cta.b64 [%r2526], %r2527;
	// end inline asm
	mov.b32 	%r2529, 256;
	// begin inline asm
	mbarrier.arrive.expect_tx.shared::cta.b64 _, [%r2526], %r2529;
	// end inline asm
$L__BB0_136:
	setp.ne.s32 	%p92, %r9, 0;
	barrier.cluster.arrive;
	barrier.cluster.wait;
	@%p92 bra 	$L__BB0_138;
	rem.u32 	%r2535, %r6353, %r85;
	// begin inline asm
	mapa.shared::cluster.u32 %r2530, %r2443, %r2535;

	// end inline asm
	mov.u32 	%r2534, _ZZ6decodeP6__halfS0_S0_S0_S0_S0_S0_S0_S0_S0_S0_S0_S0_S0_PfS1_E7barrier;
	// begin inline asm
	mapa.shared::cluster.u32 %r2533, %r2534, %r2535;

	// end inline asm
	mov.b32 	%r2538, 256;
	// begin inline asm
	cp.async.bulk.shared::cluster.shared::cta.mbarrier::complete_tx::bytes [%r2530], [%r1068], %r2538, [%r2533];
	// end inline asm
$L__BB0_138:
	setp.gt.u32 	%p93, %r9, 63;
	mov.u32 	%r2540, _ZZ6decodeP6__halfS0_S0_S0_S0_S0_S0_S0_S0_S0_S0_S0_S0_S0_PfS1_E7barrier;
	mov.b32 	%r2541, 0;
	// begin inline asm
	{
.reg .pred                P1;
LAB_WAIT:
mbarrier.try_wait.parity.shared::cta.b64 P1, [%r2540], %r2541;
@P1                       bra.uni DONE;
bra.uni                   LAB_WAIT;
DONE:
}

	// end inline asm
	@%p93 bra 	$L__BB0_140;
	ld.shared.u32 	%r2544, [%r213];
	ld.shared.u32 	%r2543, [%r214];
	// begin inline asm
	{add.f16x2 %r2542,%r2543,%r2544;
}
	// end inline asm
	st.shared.u32 	[%r214], %r2542;
$L__BB0_140:
	bar.sync 	0;
	add.s32 	%r6353, %r6353, 1;
	add.s32 	%r6352, %r6352, 1;
	setp.ne.s32 	%p94, %r6352, 0;
	@%p94 bra 	$L__BB0_134;
$L__BB0_141:
	setp.lt.u32 	%p95, %r86, 3;
	add.s32 	%r227, %r1743, %r947;
	mov.b32 	%r6357, 1;
	@%p95 bra 	$L__BB0_169;
	add.s32 	%r6361, %r3, 2;
	and.b32  	%r2548, %r215, -4;
	neg.s32 	%r6362, %r2548;
	mov.b32 	%r6360, 2;
$L__BB0_143:
	setp.ne.s32 	%p96, %r9, 0;
	@%p96 bra 	$L__BB0_145;
	mov.u32 	%r2549, _ZZ6decodeP6__halfS0_S0_S0_S0_S0_S0_S0_S0_S0_S0_S0_S0_S0_PfS1_E7barrier_0;
	mov.b32 	%r2550, 1;
	// begin inline asm
	mbarrier.init.shared::cta.b64 [%r2549], %r2550;
	// end inline asm
	mov.b32 	%r2552, 256;
	// begin inline asm
	mbarrier.arrive.expect_tx.shared::cta.b64 _, [%r2549], %r2552;
	// end inline asm
$L__BB0_145:
	setp.ne.s32 	%p97, %r9, 0;
	barrier.cluster.arrive;
	barrier.cluster.wait;
	@%p97 bra 	$L__BB0_147;
	add.s32 	%r2563, %r6361, -1;
	rem.u32 	%r2558, %r2563, %r85;
	// begin inline asm
	mapa.shared::cluster.u32 %r2553, %r2443, %r2558;

	// end inline asm
	mov.u32 	%r2557, _ZZ6decodeP6__halfS0_S0_S0_S0_S0_S0_S0_S0_S0_S0_S0_S0_S0_PfS1_E7barrier_0;
	// begin inline asm
	mapa.shared::cluster.u32 %r2556, %r2557, %r2558;

	// end inline asm
	mov.b32 	%r2561, 256;
	// begin inline asm
	cp.async.bulk.shared::cluster.shared::cta.mbarrier::complete_tx::bytes [%r2553], [%r1743], %r2561, [%r2556];
	// end inline asm
$L__BB0_147:
	setp.gt.u32 	%p98, %r9, 63;
	mov.u32 	%r2564, _ZZ6decodeP6__halfS0_S0_S0_S0_S0_S0_S0_S0_S0_S0_S0_S0_S0_PfS1_E7barrier_0;
	mov.b32 	%r2565, 0;
	// begin inline asm
	{
.reg .pred                P1;
LAB_WAIT:
mbarrier.try_wait.parity.shared::cta.b64 P1, [%r2564], %r2565;
@P1                       bra.uni DONE;
bra.uni                   LAB_WAIT;
DONE:
}

	// end inline asm
	@%p98 bra 	$L__BB0_149;
	ld.shared.u32 	%r2568, [%r213];
	ld.shared.u32 	%r2567, [%r227];
	// begin inline asm
	{add.f16x2 %r2566,%r2567,%r2568;
}
	// end inline asm
	st.shared.u32 	[%r227], %r2566;
$L__BB0_149:
	setp.ne.s32 	%p99, %r9, 0;
	bar.sync 	0;
	@%p99 bra 	$L__BB0_151;
	mov.b32 	%r2570, 1;
	// begin inline asm
	mbarrier.init.shared::cta.b64 [%r2564], %r2570;
	// end inline asm
	mov.b32 	%r2572, 256;
	// begin inline asm
	mbarrier.arrive.expect_tx.shared::cta.b64 _, [%r2564], %r2572;
	// end inline asm
$L__BB0_151:
	setp.ne.s32 	%p100, %r9, 0;
	barrier.cluster.arrive;
	barrier.cluster.wait;
	@%p100 bra 	$L__BB0_153;
	rem.u32 	%r2578, %r6361, %r85;
	// begin inline asm
	mapa.shared::cluster.u32 %r2573, %r2443, %r2578;

	// end inline asm
	// begin inline asm
	mapa.shared::cluster.u32 %r2576, %r2564, %r2578;

	// end inline asm
	mov.b32 	%r2581, 256;
	// begin inline asm
	cp.async.bulk.shared::cluster.shared::cta.mbarrier::complete_tx::bytes [%r2573], [%r1743], %r2581, [%r2576];
	// end inline asm
$L__BB0_153:
	setp.gt.u32 	%p101, %r9, 63;
	mov.b32 	%r2584, 0;
	// begin inline asm
	{
.reg .pred                P1;
LAB_WAIT:
mbarrier.try_wait.parity.shared::cta.b64 P1, [%r2564], %r2584;
@P1                       bra.uni DONE;
bra.uni                   LAB_WAIT;
DONE:
}

	// end inline asm
	@%p101 bra 	$L__BB0_155;
	ld.shared.u32 	%r2587, [%r213];
	ld.shared.u32 	%r2586, [%r227];
	// begin inline asm
	{add.f16x2 %r2585,%r2586,%r2587;
}
	// end inline asm
	st.shared.u32 	[%r227], %r2585;
$L__BB0_155:
	setp.ne.s32 	%p102, %r9, 0;
	bar.sync 	0;
	@%p102 bra 	$L__BB0_157;
	mov.b32 	%r2589, 1;
	// begin inline asm
	mbarrier.init.shared::cta.b64 [%r2564], %r2589;
	// end inline asm
	mov.b32 	%r2591, 256;
	// begin inline asm
	mbarrier.arrive.expect_tx.shared::cta.b64 _, [%r2564], %r2591;
	// end inline asm
$L__BB0_157:
	setp.ne.s32 	%p103, %r9, 0;
	barrier.cluster.arrive;
	barrier.cluster.wait;
	@%p103 bra 	$L__BB0_159;
	add.s32 	%r2602, %r6361, 1;
	rem.u32 	%r2597, %r2602, %r85;
	// begin inline asm
	mapa.shared::cluster.u32 %r2592, %r2443, %r2597;

	// end inline asm
	// begin inline asm
	mapa.shared::cluster.u32 %r2595, %r2564, %r2597;

	// end inline asm
	mov.b32 	%r2600, 256;
	// begin inline asm
	cp.async.bulk.shared::cluster.shared::cta.mbarrier::complete_tx::bytes [%r2592], [%r1743], %r2600, [%r2595];
	// end inline asm
$L__BB0_159:
	setp.gt.u32 	%p104, %r9, 63;
	mov.b32 	%r2604, 0;
	// begin inline asm
	{
.reg .pred                P1;
LAB_WAIT:
mbarrier.try_wait.parity.shared::cta.b64 P1, [%r2564], %r2604;
@P1                       bra.uni DONE;
bra.uni                   LAB_WAIT;
DONE:
}

	// end inline asm
	@%p104 bra 	$L__BB0_161;
	ld.shared.u32 	%r2607, [%r213];
	ld.shared.u32 	%r2606, [%r227];
	// begin inline asm
	{add.f16x2 %r2605,%r2606,%r2607;
}
	// end inline asm
	st.shared.u32 	[%r227], %r2605;
$L__BB0_161:
	setp.ne.s32 	%p105, %r9, 0;
	bar.sync 	0;
	@%p105 bra 	$L__BB0_163;
	mov.b32 	%r2609, 1;
	// begin inline asm
	mbarrier.init.shared::cta.b64 [%r2564], %r2609;
	// end inline asm
	mov.b32 	%r2611, 256;
	// begin inline asm
	mbarrier.arrive.expect_tx.shared::cta.b64 _, [%r2564], %r2611;
	// end inline asm
$L__BB0_163:
	setp.ne.s32 	%p106, %r9, 0;
	barrier.cluster.arrive;
	barrier.cluster.wait;
	@%p106 bra 	$L__BB0_165;
	add.s32 	%r2622, %r6361, 2;
	rem.u32 	%r2617, %r2622, %r85;
	// begin inline asm
	mapa.shared::cluster.u32 %r2612, %r2443, %r2617;

	// end inline asm
	// begin inline asm
	mapa.shared::cluster.u32 %r2615, %r2564, %r2617;

	// end inline asm
	mov.b32 	%r2620, 256;
	// begin inline asm
	cp.async.bulk.shared::cluster.shared::cta.mbarrier::complete_tx::bytes [%r2612], [%r1743], %r2620, [%r2615];
	// end inline asm
$L__BB0_165:
	setp.gt.u32 	%p107, %r9, 63;
	mov.b32 	%r2624, 0;
	// begin inline asm
	{
.reg .pred                P1;
LAB_WAIT:
mbarrier.try_wait.parity.shared::cta.b64 P1, [%r2564], %r2624;
@P1                       bra.uni DONE;
bra.uni                   LAB_WAIT;
DONE:
}

	// end inline asm
	@%p107 bra 	$L__BB0_167;
	ld.shared.u32 	%r2627, [%r213];
	ld.shared.u32 	%r2626, [%r227];
	// begin inline asm
	{add.f16x2 %r2625,%r2626,%r2627;
}
	// end inline asm
	st.shared.u32 	[%r227], %r2625;
$L__BB0_167:
	bar.sync 	0;
	add.s32 	%r6362, %r6362, 4;
	add.s32 	%r6361, %r6361, 4;
	add.s32 	%r6360, %r6360, 4;
	setp.eq.s32 	%p108, %r6362, 0;
	@%p108 bra 	$L__BB0_168;
	bra.uni 	$L__BB0_143;
$L__BB0_168:
	add.s32 	%r6357, %r6360, -1;
$L__BB0_169:
	setp.eq.s32 	%p109, %r216, 0;
	@%p109 bra 	$L__BB0_178;
	add.s32 	%r6359, %r3, %r6357;
	neg.s32 	%r6358, %r216;
$L__BB0_171:
	.pragma "nounroll";
	setp.ne.s32 	%p110, %r9, 0;
	@%p110 bra 	$L__BB0_173;
	mov.u32 	%r2628, _ZZ6decodeP6__halfS0_S0_S0_S0_S0_S0_S0_S0_S0_S0_S0_S0_S0_PfS1_E7barrier_0;
	mov.b32 	%r2629, 1;
	// begin inline asm
	mbarrier.init.shared::cta.b64 [%r2628], %r2629;
	// end inline asm
	mov.b32 	%r2631, 256;
	// begin inline asm
	mbarrier.arrive.expect_tx.shared::cta.b64 _, [%r2628], %r2631;
	// end inline asm
$L__BB0_173:
	setp.ne.s32 	%p111, %r9, 0;
	barrier.cluster.arrive;
	barrier.cluster.wait;
	@%p111 bra 	$L__BB0_175;
	rem.u32 	%r2637, %r6359, %r85;
	// begin inline asm
	mapa.shared::cluster.u32 %r2632, %r2443, %r2637;

	// end inline asm
	mov.u32 	%r2636, _ZZ6decodeP6__halfS0_S0_S0_S0_S0_S0_S0_S0_S0_S0_S0_S0_S0_PfS1_E7barrier_0;
	// begin inline asm
	mapa.shared::cluster.u32 %r2635, %r2636, %r2637;

	// end inline asm
	mov.b32 	%r2640, 256;
	// begin inline asm
	cp.async.bulk.shared::cluster.shared::cta.mbarrier::complete_tx::bytes [%r2632], [%r1743], %r2640, [%r2635];
	// end inline asm
$L__BB0_175:
	setp.gt.u32 	%p112, %r9, 63;
	mov.u32 	%r2642, _ZZ6decodeP6__halfS0_S0_S0_S0_S0_S0_S0_S0_S0_S0_S0_S0_S0_PfS1_E7barrier_0;
	mov.b32 	%r2643, 0;
	// begin inline asm
	{
.reg .pred                P1;
LAB_WAIT:
mbarrier.try_wait.parity.shared::cta.b64 P1, [%r2642], %r2643;
@P1                       bra.uni DONE;
bra.uni                   LAB_WAIT;
DONE:
}

	// end inline asm
	@%p112 bra 	$L__BB0_177;
	ld.shared.u32 	%r2646, [%r213];
	ld.shared.u32 	%r2645, [%r227];
	// begin inline asm
	{add.f16x2 %r2644,%r2645,%r2646;
}
	// end inline asm
	st.shared.u32 	[%r227], %r2644;
$L__BB0_177:
	bar.sync 	0;
	add.s32 	%r6359, %r6359, 1;
	add.s32 	%r6358, %r6358, 1;
	setp.ne.s32 	%p113, %r6358, 0;
	@%p113 bra 	$L__BB0_171;
$L__BB0_178:
	mov.f32 	%f154, 0f00000000;
	// begin inline asm
	{  cvt.rn.f16.f32 %rs1562, %f154;}

	// end inline asm
	ld.shared.v4.u32 	{%r2648, %r2649, %r2650, %r2651}, [_ZZ6decodeP6__halfS0_S0_S0_S0_S0_S0_S0_S0_S0_S0_S0_S0_S0_PfS1_E7local_q];
	ld.shared.v4.b32 	{%r244, %r245, %r246, %r247}, [_ZZ6decodeP6__halfS0_S0_S0_S0_S0_S0_S0_S0_S0_S0_S0_S0_S0_PfS1_E8local_kv];
	mov.b32 	{%rs17, %rs18}, %r2648;
	mov.b32 	{%rs19, %rs20}, %r2649;
	mov.b32 	{%rs21, %rs22}, %r2650;
	mov.b32 	{%rs23, %rs24}, %r2651;
	ld.shared.v4.u32 	{%r2652, %r2653, %r2654, %r2655}, [_ZZ6decodeP6__halfS0_S0_S0_S0_S0_S0_S0_S0_S0_S0_S0_S0_S0_PfS1_E7local_q+16];
	ld.shared.v4.b32 	{%r248, %r249, %r250, %r251}, [_ZZ6decodeP6__halfS0_S0_S0_S0_S0_S0_S0_S0_S0_S0_S0_S0_S0_PfS1_E8local_kv+16];
	mov.b32 	{%rs25, %rs26}, %r2652;
	mov.b32 	{%rs27, %rs28}, %r2653;
	mov.b32 	{%rs29, %rs30}, %r2654;
	mov.b32 	{%rs31, %rs32}, %r2655;
	ld.shared.v4.u32 	{%r2656, %r2657, %r2658, %r2659}, [_ZZ6decodeP6__halfS0_S0_S0_S0_S0_S0_S0_S0_S0_S0_S0_S0_S0_PfS1_E7local_q+32];
	ld.shared.v4.b32 	{%r252, %r253, %r254, %r255}, [_ZZ6decodeP6__halfS0_S0_S0_S0_S0_S0_S0_S0_S0_S0_S0_S0_S0_PfS1_E8local_kv+32];
	mov.b32 	{%rs33, %rs34}, %r2656;
	mov.b32 	{%rs35, %rs36}, %r2657;
	mov.b32 	{%rs37, %rs38}, %r2658;
	mov.b32 	{%rs39, %rs40}, %r2659;
	ld.shared.v4.u32 	{%r2660, %r2661, %r2662, %r2663}, [_ZZ6decodeP6__halfS0_S0_S0_S0_S0_S0_S0_S0_S0_S0_S0_S0_S0_PfS1_E7local_q+48];
	ld.shared.v4.b32 	{%r256, %r257, %r258, %r259}, [_ZZ6decodeP6__halfS0_S0_S0_S0_S0_S0_S0_S0_S0_S0_S0_S0_S0_PfS1_E8local_kv+48];
	mov.b32 	{%rs41, %rs42}, %r2660;
	mov.b32 	{%rs43, %rs44}, %r2661;
	mov.b32 	{%rs45, %rs46}, %r2662;
	mov.b32 	{%rs47, %rs48}, %r2663;
	ld.shared.v4.u32 	{%r2664, %r2665, %r2666, %r2667}, [_ZZ6decodeP6__halfS0_S0_S0_S0_S0_S0_S0_S0_S0_S0_S0_S0_S0_PfS1_E7local_q+64];
	ld.shared.v4.b32 	{%r260, %r261, %r262, %r263}, [_ZZ6decodeP6__halfS0_S0_S0_S0_S0_S0_S0_S0_S0_S0_S0_S0_S0_PfS1_E8local_kv+64];
	mov.b32 	{%rs49, %rs50}, %r2664;
	mov.b32 	{%rs51, %rs52}, %r2665;
	mov.b32 	{%rs53, %rs54}, %r2666;
	mov.b32 	{%rs55, %rs56}, %r2667;
	ld.shared.v4.u32 	{%r2668, %r2669, %r2670, %r2671}, [_ZZ6decodeP6__halfS0_S0_S0_S0_S0_S0_S0_S0_S0_S0_S0_S0_S0_PfS1_E7local_q+80];
	ld.shared.v4.b32 	{%r264, %r265, %r266, %r267}, [_ZZ6decodeP6__halfS0_S0_S0_S0_S0_S0_S0_S0_S0_S0_S0_S0_S0_PfS1_E8local_kv+80];
	mov.b32 	{%rs57, %rs58}, %r2668;
	mov.b32 	{%rs59, %rs60}, %r2669;
	mov.b32 	{%rs61, %rs62}, %r2670;
	mov.b32 	{%rs63, %rs64}, %r2671;
	ld.shared.v4.u32 	{%r2672, %r2673, %r2674, %r2675}, [_ZZ6decodeP6__halfS0_S0_S0_S0_S0_S0_S0_S0_S0_S0_S0_S0_S0_PfS1_E7local_q+96];
	ld.shared.v4.b32 	{%r268, %r269, %r270, %r271}, [_ZZ6decodeP6__halfS0_S0_S0_S0_S0_S0_S0_S0_S0_S0_S0_S0_S0_PfS1_E8local_kv+96];
	mov.b32 	{%rs65, %rs66}, %r2672;
	mov.b32 	{%rs67, %rs68}, %r2673;
	mov.b32 	{%rs69, %rs70}, %r2674;
	mov.b32 	{%rs71, %rs72}, %r2675;
	ld.shared.v4.u32 	{%r2676, %r2677, %r2678, %r2679}, [_ZZ6decodeP6__halfS0_S0_S0_S0_S0_S0_S0_S0_S0_S0_S0_S0_S0_PfS1_E7local_q+112];
	ld.shared.v4.b32 	{%r272, %r273, %r274, %r275}, [_ZZ6decodeP6__halfS0_S0_S0_S0_S0_S0_S0_S0_S0_S0_S0_S0_S0_PfS1_E8local_kv+112];
	mov.b32 	{%rs73, %rs74}, %r2676;
	mov.b32 	{%rs75, %rs76}, %r2677;
	mov.b32 	{%rs77, %rs78}, %r2678;
	mov.b32 	{%rs79, %rs80}, %r2679;
	ld.shared.v4.u32 	{%r2680, %r2681, %r2682, %r2683}, [_ZZ6decodeP6__halfS0_S0_S0_S0_S0_S0_S0_S0_S0_S0_S0_S0_S0_PfS1_E7local_q+128];
	ld.shared.v4.b32 	{%r276, %r277, %r278, %r279}, [_ZZ6decodeP6__halfS0_S0_S0_S0_S0_S0_S0_S0_S0_S0_S0_S0_S0_PfS1_E8local_kv+128];
	mov.b32 	{%rs81, %rs82}, %r2680;
	mov.b32 	{%rs83, %rs84}, %r2681;
	mov.b32 	{%rs85, %rs86}, %r2682;
	mov.b32 	{%rs87, %rs88}, %r2683;
	ld.shared.v4.u32 	{%r2684, %r2685, %r2686, %r2687}, [_ZZ6decodeP6__halfS0_S0_S0_S0_S0_S0_S0_S0_S0_S0_S0_S0_S0_PfS1_E7local_q+144];
	ld.shared.v4.b32 	{%r280, %r281, %r282, %r283}, [_ZZ6decodeP6__halfS0_S0_S0_S0_S0_S0_S0_S0_S0_S0_S0_S0_S0_PfS1_E8local_kv+144];
	mov.b32 	{%rs89, %rs90}, %r2684;
	mov.b32 	{%rs91, %rs92}, %r2685;
	mov.b32 	{%rs93, %rs94}, %r2686;
	mov.b32 	{%rs95, %rs96}, %r2687;
	ld.shared.v4.u32 	{%r2688, %r2689, %r2690, %r2691}, [_ZZ6decodeP6__halfS0_S0_S0_S0_S0_S0_S0_S0_S0_S0_S0_S0_S0_PfS1_E7local_q+160];
	ld.shared.v4.b32 	{%r284, %r285, %r286, %r287}, [_ZZ6decodeP6__halfS0_S0_S0_S0_S0_S0_S0_S0_S0_S0_S0_S0_S0_PfS1_E8local_kv+160];
	mov.b32 	{%rs97, %rs98}, %r2688;
	mov.b32 	{%rs99, %rs100}, %r2689;
	mov.b32 	{%rs101, %rs102}, %r2690;
	mov.b32 	{%rs103, %rs104}, %r2691;
	ld.shared.v4.u32 	{%r2692, %r2693, %r2694, %r2695}, [_ZZ6decodeP6__halfS0_S0_S0_S0_S0_S0_S0_S0_S0_S0_S0_S0_S0_PfS1_E7local_q+176];
	ld.shared.v4.b32 	{%r288, %r289, %r290, %r291}, [_ZZ6decodeP6__halfS0_S0_S0_S0_S0_S0_S0_S0_S0_S0_S0_S0_S0_PfS1_E8local_kv+176];
	mov.b32 	{%rs105, %rs106}, %r2692;
	mov.b32 	{%rs107, %rs108}, %r2693;
	mov.b32 	{%rs109, %rs110}, %r2694;
	mov.b32 	{%rs111, %rs112}, %r2695;
	ld.shared.v4.u32 	{%r2696, %r2697, %r2698, %r2699}, [_ZZ6decodeP6__halfS0_S0_S0_S0_S0_S0_S0_S0_S0_S0_S0_S0_S0_PfS1_E7local_q+192];
	ld.shared.v4.b32 	{%r292, %r293, %r294, %r295}, [_ZZ6decodeP6__halfS0_S0_S0_S0_S0_S0_S0_S0_S0_S0_S0_S0_S0_PfS1_E8local_kv+192];
	mov.b32 	{%rs113, %rs114}, %r2696;
	mov.b32 	{%rs115, %rs116}, %r2697;
	mov.b32 	{%rs117, %rs118}, %r2698;
	mov.b32 	{%rs119, %rs120}, %r2699;
	mov.b32 	%r6363, 0;
	mov.pred 	%p301, -1;
$L__BB0_179:
	mov.pred 	%p1, %p301;
	setp.ne.s32 	%p115, %r3, 3;
	shl.b32 	%r2700, %r9, 1;
	and.b32  	%r2701, %r2700, 2097150;
	add.s32 	%r2702, %r6363, %r2701;
	shl.b32 	%r2703, %r2702, 1;
	mov.u32 	%r2704, _ZZ6decodeP6__halfS0_S0_S0_S0_S0_S0_S0_S0_S0_S0_S0_S0_S0_PfS1_E11attn_weight;
	add.s32 	%r303, %r2704, %r2703;
	setp.ne.s32 	%p116, %r2702, 1023;
	ld.shared.u16 	%rs121, [%r303];
	or.pred  	%p2, %p115, %p116;
	not.pred 	%p117, %p2;
	mov.u32 	%r6364, %r247;
	mov.u32 	%r6365, %r246;
	mov.u32 	%r6366, %r245;
	mov.u32 	%r6367, %r244;
	@%p117 bra 	$L__BB0_181;
	ld.param.u64 	%rd385, [_Z6decodeP6__halfS0_S0_S0_S0_S0_S0_S0_S0_S0_S0_S0_S0_S0_PfS1__param_6];
	cvta.to.global.u64 	%rd130, %rd385;
	shl.b32 	%r2705, %r3, 17;
	mov.u32 	%r2706, %ctaid.x;
	shl.b32 	%r2707, %r2706, 24;
	add.s32 	%r2708, %r2705, %r2707;
	shl.b32 	%r2709, %r2706, 12;
	sub.s32 	%r2710, %r2708, %r2709;
	mad.lo.s32 	%r2711, %r2, 524160, %r2710;
	shl.b32 	%r2712, %r6363, 7;
	add.s32 	%r2713, %r2711, %r2712;
	mul.wide.u32 	%rd131, %r2713, 2;
	add.s64 	%rd132, %rd130, %rd131;
	ld.global.v4.b32 	{%r6367, %r6366, %r6365, %r6364}, [%rd132];
$L__BB0_181:
	mov.b32 	{%rs184, %rs190}, %r6367;
	// begin inline asm
	{mul.f16 %rs182,%rs17,%rs184;
}
	// end inline asm
	// begin inline asm
	{add.f16 %rs185,%rs1562,%rs182;
}
	// end inline asm
	// begin inline asm
	{mul.f16 %rs188,%rs18,%rs190;
}
	// end inline asm
	// begin inline asm
	{add.f16 %rs191,%rs185,%rs188;
}
	// end inline asm
	mov.b32 	{%rs196, %rs202}, %r6366;
	// begin inline asm
	{mul.f16 %rs194,%rs19,%rs196;
}
	// end inline asm
	// begin inline asm
	{add.f16 %rs197,%rs191,%rs194;
}
	// end inline asm
	// begin inline asm
	{mul.f16 %rs200,%rs20,%rs202;
}
	// end inline asm
	// begin inline asm
	{add.f16 %rs203,%rs197,%rs200;
}
	// end inline asm
	mov.b32 	{%rs208, %rs214}, %r6365;
	// begin inline asm
	{mul.f16 %rs206,%rs21,%rs208;
}
	// end inline asm
	// begin inline asm
	{add.f16 %rs209,%rs203,%rs206;
}
	// end inline asm
	// begin inline asm
	{mul.f16 %rs212,%rs22,%rs214;
}
	// end inline asm
	// begin inline asm
	{add.f16 %rs215,%rs209,%rs212;
}
	// end inline asm
	mov.b32 	{%rs220, %rs226}, %r6364;
	// begin inline asm
	{mul.f16 %rs218,%rs23,%rs220;
}
	// end inline asm
	// begin inline asm
	{add.f16 %rs221,%rs215,%rs218;
}
	// end inline asm
	// begin inline asm
	{mul.f16 %rs224,%rs24,%rs226;
}
	// end inline asm
	// begin inline asm
	{add.f16 %rs227,%rs221,%rs224;
}
	// end inline asm
	// begin inline asm
	{add.f16 %rs230,%rs121,%rs227;
}
	// end inline asm
	mov.u32 	%r6368, %r251;
	mov.u32 	%r6369, %r250;
	mov.u32 	%r6370, %r249;
	mov.u32 	%r6371, %r248;
	@%p117 bra 	$L__BB0_183;
	ld.param.u64 	%rd386, [_Z6decodeP6__halfS0_S0_S0_S0_S0_S0_S0_S0_S0_S0_S0_S0_S0_PfS1__param_6];
	cvta.to.global.u64 	%rd133, %rd386;
	shl.b32 	%r2714, %r3, 17;
	mov.u32 	%r2715, %ctaid.x;
	shl.b32 	%r2716, %r2715, 24;
	add.s32 	%r2717, %r2714, %r2716;
	shl.b32 	%r2718, %r2715, 12;
	sub.s32 	%r2719, %r2717, %r2718;
	mad.lo.s32 	%r2720, %r2, 524160, %r2719;
	shl.b32 	%r2721, %r6363, 7;
	add.s32 	%r2722, %r2720, %r2721;
	mul.wide.u32 	%rd134, %r2722, 2;
	add.s64 	%rd135, %rd133, %rd134;
	ld.global.v4.b32 	{%r6371, %r6370, %r6369, %r6368}, [%rd135+16];
$L__BB0_183:
	mov.b32 	{%rs235, %rs241}, %r6371;
	// begin inline asm
	{mul.f16 %rs233,%rs25,%rs235;
}
	// end inline asm
	// begin inline asm
	{add.f16 %rs236,%rs1562,%rs233;
}
	// end inline asm
	// begin inline asm
	{mul.f16 %rs239,%rs26,%rs241;
}
	// end inline asm
	// begin inline asm
	{add.f16 %rs242,%rs236,%rs239;
}
	// end inline asm
	mov.b32 	{%rs247, %rs253}, %r6370;
	// begin inline asm
	{mul.f16 %rs245,%rs27,%rs247;
}
	// end inline asm
	// begin inline asm
	{add.f16 %rs248,%rs242,%rs245;
}
	// end inline asm
	// begin inline asm
	{mul.f16 %rs251,%rs28,%rs253;
}
	// end inline asm
	// begin inline asm
	{add.f16 %rs254,%rs248,%rs251;
}
	// end inline asm
	mov.b32 	{%rs259, %rs265}, %r6369;
	// begin inline asm
	{mul.f16 %rs257,%rs29,%rs259;
}
	// end inline asm
	// begin inline asm
	{add.f16 %rs260,%rs254,%rs257;
}
	// end inline asm
	// begin inline asm
	{mul.f16 %rs263,%rs30,%rs265;
}
	// end inline asm
	// begin inline asm
	{add.f16 %rs266,%rs260,%rs263;
}
	// end inline asm
	mov.b32 	{%rs271, %rs277}, %r6368;
	// begin inline asm
	{mul.f16 %rs269,%rs31,%rs271;
}
	// end inline asm
	// begin inline asm
	{add.f16 %rs272,%rs266,%rs269;
}
	// end inline asm
	// begin inline asm
	{mul.f16 %rs275,%rs32,%rs277;
}
	// end inline asm
	// begin inline asm
	{add.f16 %rs278,%rs272,%rs275;
}
	// end inline asm
	// begin inline asm
	{add.f16 %rs281,%rs230,%rs278;
}
	// end inline asm
	mov.u32 	%r6372, %r255;
	mov.u32 	%r6373, %r254;
	mov.u32 	%r6374, %r253;
	mov.u32 	%r6375, %r252;
	@%p117 bra 	$L__BB0_185;
	ld.param.u64 	%rd387, [_Z6decodeP6__halfS0_S0_S0_S0_S0_S0_S0_S0_S0_S0_S0_S0_S0_PfS1__param_6];
	cvta.to.global.u64 	%rd136, %rd387;
	shl.b32 	%r2723, %r3, 17;
	mov.u32 	%r2724, %ctaid.x;
	shl.b32 	%r2725, %r2724, 24;
	add.s32 	%r2726, %r2723, %r2725;
	shl.b32 	%r2727, %r2724, 12;
	sub.s32 	%r2728, %r2726, %r2727;
	mad.lo.s32 	%r2729, %r2, 524160, %r2728;
	shl.b32 	%r2730, %r6363, 7;
	add.s32 	%r2731, %r2729, %r2730;
	mul.wide.u32 	%rd137, %r2731, 2;
	add.s64 	%rd138, %rd136, %rd137;
	ld.global.v4.b32 	{%r6375, %r6374, %r6373, %r6372}, [%rd138+32];
$L__BB0_185:
	mov.b32 	{%rs286, %rs292}, %r6375;
	// begin inline asm
	{mul.f16 %rs284,%rs33,%rs286;
}
	// end inline asm
	// begin inline asm
	{add.f16 %rs287,%rs1562,%rs284;
}
	// end inline asm
	// begin inline asm
	{mul.f16 %rs290,%rs34,%rs292;
}
	// end inline asm
	// begin inline asm
	{add.f16 %rs293,%rs287,%rs290;
}
	// end inline asm
	mov.b32 	{%rs298, %rs304}, %r6374;
	// begin inline asm
	{mul.f16 %rs296,%rs35,%rs298;
}
	// end inline asm
	// begin inline asm
	{add.f16 %rs299,%rs293,%rs296;
}
	// end inline asm
	// begin inline asm
	{mul.f16 %rs302,%rs36,%rs304;
}
	// end inline asm
	// begin inline asm
	{add.f16 %rs305,%rs299,%rs302;
}
	// end inline asm
	mov.b32 	{%rs310, %rs316}, %r6373;
	// begin inline asm
	{mul.f16 %rs308,%rs37,%rs310;
}
	// end inline asm
	// begin inline asm
	{add.f16 %rs311,%rs305,%rs308;
}
	// end inline asm
	// begin inline asm
	{mul.f16 %rs314,%rs38,%rs316;
}
	// end inline asm
	// begin inline asm
	{add.f16 %rs317,%rs311,%rs314;
}
	// end inline asm
	mov.b32 	{%rs322, %rs328}, %r6372;
	// begin inline asm
	{mul.f16 %rs320,%rs39,%rs322;
}
	// end inline asm
	// begin inline asm
	{add.f16 %rs323,%rs317,%rs320;
}
	// end inline asm
	// begin inline asm
	{mul.f16 %rs326,%rs40,%rs328;
}
	// end inline asm
	// begin inline asm
	{add.f16 %rs329,%rs323,%rs326;
}
	// end inline asm
	// begin inline asm
	{add.f16 %rs332,%rs281,%rs329;
}
	// end inline asm
	mov.u32 	%r6376, %r259;
	mov.u32 	%r6377, %r258;
	mov.u32 	%r6378, %r257;
	mov.u32 	%r6379, %r256;
	@%p117 bra 	$L__BB0_187;
	ld.param.u64 	%rd388, [_Z6decodeP6__halfS0_S0_S0_S0_S0_S0_S0_S0_S0_S0_S0_S0_S0_PfS1__param_6];
	cvta.to.global.u64 	%rd139, %rd388;
	shl.b32 	%r2732, %r3, 17;
	mov.u32 	%r2733, %ctaid.x;
	shl.b32 	%r2734, %r2733, 24;
	add.s32 	%r2735, %r2732, %r2734;
	shl.b32 	%r2736, %r2733, 12;
	sub.s32 	%r2737, %r2735, %r2736;
	mad.lo.s32 	%r2738, %r2, 524160, %r2737;
	shl.b32 	%r2739, %r6363, 7;
	add.s32 	%r2740, %r2738, %r2739;
	mul.wide.u32 	%rd140, %r2740, 2;
	add.s64 	%rd141, %rd139, %rd140;
	ld.global.v4.b32 	{%r6379, %r6378, %r6377, %r6376}, [%rd141+48];
$L__BB0_187:
	mov.b32 	{%rs337, %rs343}, %r6379;
	// begin inline asm
	{mul.f16 %rs335,%rs41,%rs337;
}
	// end inline asm
	// begin inline asm
	{add.f16 %rs338,%rs1562,%rs335;
}
	// end inline asm
	// begin inline asm
	{mul.f16 %rs341,%rs42,%rs343;
}
	// end inline asm
	// begin inline asm
	{add.f16 %rs344,%rs338,%rs341;
}
	// end inline asm
	mov.b32 	{%rs349, %rs355}, %r6378;
	// begin inline asm
	{mul.f16 %rs347,%rs43,%rs349;
}
	// end inline asm
	// begin inline asm
	{add.f16 %rs350,%rs344,%rs347;
}
	// end inline asm
	// begin inline asm
	{mul.f16 %rs353,%rs44,%rs355;
}
	// end inline asm
	// begin inline asm
	{add.f16 %rs356,%rs350,%rs353;
}
	// end inline asm
	mov.b32 	{%rs361, %rs367}, %r6377;
	// begin inline asm
	{mul.f16 %rs359,%rs45,%rs361;
}
	// end inline asm
	// begin inline asm
	{add.f16 %rs362,%rs356,%rs359;
}
	// end inline asm
	// begin inline asm
	{mul.f16 %rs365,%rs46,%rs367;
}
	// end inline asm
	// begin inline asm
	{add.f16 %rs368,%rs362,%rs365;
}
	// end inline asm
	mov.b32 	{%rs373, %rs379}, %r6376;
	// begin inline asm
	{mul.f16 %rs371,%rs47,%rs373;
}
	// end inline asm
	// begin inline asm
	{add.f16 %rs374,%rs368,%rs371;
}
	// end inline asm
	// begin inline asm
	{mul.f16 %rs377,%rs48,%rs379;
}
	// end inline asm
	// begin inline asm
	{add.f16 %rs380,%rs374,%rs377;
}
	// end inline asm
	// begin inline asm
	{add.f16 %rs383,%rs332,%rs380;
}
	// end inline asm
	mov.u32 	%r6380, %r263;
	mov.u32 	%r6381, %r262;
	mov.u32 	%r6382, %r261;
	mov.u32 	%r6383, %r260;
	@%p117 bra 	$L__BB0_189;
	ld.param.u64 	%rd389, [_Z6decodeP6__halfS0_S0_S0_S0_S0_S0_S0_S0_S0_S0_S0_S0_S0_PfS1__param_6];
	cvta.to.global.u64 	%rd142, %rd389;
	shl.b32 	%r2741, %r3, 17;
	mov.u32 	%r2742, %ctaid.x;
	shl.b32 	%r2743, %r2742, 24;
	add.s32 	%r2744, %r2741, %r2743;
	shl.b32 	%r2745, %r2742, 12;
	sub.s32 	%r2746, %r2744, %r2745;
	mad.lo.s32 	%r2747, %r2, 524160, %r2746;
	shl.b32 	%r2748, %r6363, 7;
	add.s32 	%r2749, %r2747, %r2748;
	mul.wide.u32 	%rd143, %r2749, 2;
	add.s64 	%rd144, %rd142, %rd143;
	ld.global.v4.b32 	{%r6383, %r6382, %r6381, %r6380}, [%rd144+64];
$L__BB0_189:
	mov.b32 	{%rs388, %rs394}, %r6383;
	// begin inline asm
	{mul.f16 %rs386,%rs49,%rs388;
}
	// end inline asm
	// begin inline asm
	{add.f16 %rs389,%rs1562,%rs386;
}
	// end inline asm
	// begin inline asm
	{mul.f16 %rs392,%rs50,%rs394;
}
	// end inline asm
	// begin inline asm
	{add.f16 %rs395,%rs389,%rs392;
}
	// end inline asm
	mov.b32 	{%rs400, %rs406}, %r6382;
	// begin inline asm
	{mul.f16 %rs398,%rs51,%rs400;
}
	// end inline asm
	// begin inline asm
	{add.f16 %rs401,%rs395,%rs398;
}
	// end inline asm
	// begin inline asm
	{mul.f16 %rs404,%rs52,%rs406;
}
	// end inline asm
	// begin inline asm
	{add.f16 %rs407,%rs401,%rs404;
}
	// end inline asm
	mov.b32 	{%rs412, %rs418}, %r6381;
	// begin inline asm
	{mul.f16 %rs410,%rs53,%rs412;
}
	// end inline asm
	// begin inline asm
	{add.f16 %rs413,%rs407,%rs410;
}
	// end inline asm
	// begin inline asm
	{mul.f16 %rs416,%rs54,%rs418;
}
	// end inline asm
	// begin inline asm
	{add.f16 %rs419,%rs413,%rs416;
}
	// end inline asm
	mov.b32 	{%rs424, %rs430}, %r6380;
	// begin inline asm
	{mul.f16 %rs422,%rs55,%rs424;
}
	// end inline asm
	// begin inline asm
	{add.f16 %rs425,%rs419,%rs422;
}
	// end inline asm
	// begin inline asm
	{mul.f16 %rs428,%rs56,%rs430;
}
	// end inline asm
	// begin inline asm
	{add.f16 %rs431,%rs425,%rs428;
}
	// end inline asm
	// begin inline asm
	{add.f16 %rs434,%rs383,%rs431;
}
	// end inline asm
	mov.u32 	%r6384, %r267;
	mov.u32 	%r6385, %r266;
	mov.u32 	%r6386, %r265;
	mov.u32 	%r6387, %r264;
	@%p117 bra 	$L__BB0_191;
	ld.param.u64 	%rd390, [_Z6decodeP6__halfS0_S0_S0_S0_S0_S0_S0_S0_S0_S0_S0_S0_S0_PfS1__param_6];
	cvta.to.global.u64 	%rd145, %rd390;
	shl.b32 	%r2750, %r3, 17;
	mov.u32 	%r2751, %ctaid.x;
	shl.b32 	%r2752, %r2751, 24;
	add.s32 	%r2753, %r2750, %r2752;
	shl.b32 	%r2754, %r2751, 12;
	sub.s32 	%r2755, %r2753, %r2754;
	mad.lo.s32 	%r2756, %r2, 524160, %r2755;
	shl.b32 	%r2757, %r6363, 7;
	add.s32 	%r2758, %r2756, %r2757;
	mul.wide.u32 	%rd146, %r2758, 2;
	add.s64 	%rd147, %rd145, %rd146;
	ld.global.v4.b32 	{%r6387, %r6386, %r6385, %r6384}, [%rd147+80];
$L__BB0_191:
	mov.b32 	{%rs439, %rs445}, %r6387;
	// begin inline asm
	{mul.f16 %rs437,%rs57,%rs439;
}
	// end inline asm
	// begin inline asm
	{add.f16 %rs440,%rs1562,%rs437;
}
	// end inline asm
	// begin inline asm
	{mul.f16 %rs443,%rs58,%rs445;
}
	// end inline asm
	// begin inline asm
	{add.f16 %rs446,%rs440,%rs443;
}
	// end inline asm
	mov.b32 	{%rs451, %rs457}, %r6386;
	// begin inline asm
	{mul.f16 %rs449,%rs59,%rs451;
}
	// end inline asm
	// begin inline asm
	{add.f16 %rs452,%rs446,%rs449;
}
	// end inline asm
	// begin inline asm
	{mul.f16 %rs455,%rs60,%rs457;
}
	// end inline asm
	// begin inline asm
	{add.f16 %rs458,%rs452,%rs455;
}
	// end inline asm
	mov.b32 	{%rs463, %rs469}, %r6385;
	// begin inline asm
	{mul.f16 %rs461,%rs61,%rs463;
}
	// end inline asm
	// begin inline asm
	{add.f16 %rs464,%rs458,%rs461;
}
	// end inline asm
	// begin inline asm
	{mul.f16 %rs467,%rs62,%rs469;
}
	// end inline asm
	// begin inline asm
	{add.f16 %rs470,%rs464,%rs467;
}
	// end inline asm
	mov.b32 	{%rs475, %rs481}, %r6384;
	// begin inline asm
	{mul.f16 %rs473,%rs63,%rs475;
}
	// end inline asm
	// begin inline asm
	{add.f16 %rs476,%rs470,%rs473;
}
	// end inline asm
	// begin inline asm
	{mul.f16 %rs479,%rs64,%rs481;
}
	// end inline asm
	// begin inline asm
	{add.f16 %rs482,%rs476,%rs479;
}
	// end inline asm
	// begin inline asm
	{add.f16 %rs485,%rs434,%rs482;
}
	// end inline asm
	mov.u32 	%r6388, %r271;
	mov.u32 	%r6389, %r270;
	mov.u32 	%r6390, %r269;
	mov.u32 	%r6391, %r268;
	@%p117 bra 	$L__BB0_193;
	ld.param.u64 	%rd391, [_Z6decodeP6__halfS0_S0_S0_S0_S0_S0_S0_S0_S0_S0_S0_S0_S0_PfS1__param_6];
	cvta.to.global.u64 	%rd148, %rd391;
	shl.b32 	%r2759, %r3, 17;
	mov.u32 	%r2760, %ctaid.x;
	shl.b32 	%r2761, %r2760, 24;
	add.s32 	%r2762, %r2759, %r2761;
	shl.b32 	%r2763, %r2760, 12;
	sub.s32 	%r2764, %r2762, %r2763;
	mad.lo.s32 	%r2765, %r2, 524160, %r2764;
	shl.b32 	%r2766, %r6363, 7;
	add.s32 	%r2767, %r2765, %r2766;
	mul.wide.u32 	%rd149, %r2767, 2;
	add.s64 	%rd150, %rd148, %rd149;
	ld.global.v4.b32 	{%r6391, %r6390, %r6389, %r6388}, [%rd150+96];
$L__BB0_193:
	mov.b32 	{%rs490, %rs496}, %r6391;
	// begin inline asm
	{mul.f16 %rs488,%rs65,%rs490;
}
	// end inline asm
	// begin inline asm
	{add.f16 %rs491,%rs1562,%rs488;
}
	// end inline asm
	// begin inline asm
	{mul.f16 %rs494,%rs66,%rs496;
}
	// end inline asm
	// begin inline asm
	{add.f16 %rs497,%rs491,%rs494;
}
	// end inline asm
	mov.b32 	{%rs502, %rs508}, %r6390;
	// begin inline asm
	{mul.f16 %rs500,%rs67,%rs502;
}
	// end inline asm
	// begin inline asm
	{add.f16 %rs503,%rs497,%rs500;
}
	// end inline asm
	// begin inline asm
	{mul.f16 %rs506,%rs68,%rs508;
}
	// end inline asm
	// begin inline asm
	{add.f16 %rs509,%rs503,%rs506;
}
	// end inline asm
	mov.b32 	{%rs514, %rs520}, %r6389;
	// begin inline asm
	{mul.f16 %rs512,%rs69,%rs514;
}
	// end inline asm
	// begin inline asm
	{add.f16 %rs515,%rs509,%rs512;
}
	// end inline asm
	// begin inline asm
	{mul.f16 %rs518,%rs70,%rs520;
}
	// end inline asm
	// begin inline asm
	{add.f16 %rs521,%rs515,%rs518;
}
	// end inline asm
	mov.b32 	{%rs526, %rs532}, %r6388;
	// begin inline asm
	{mul.f16 %rs524,%rs71,%rs526;
}
	// end inline asm
	// begin inline asm
	{add.f16 %rs527,%rs521,%rs524;
}
	// end inline asm
	// begin inline asm
	{mul.f16 %rs530,%rs72,%rs532;
}
	// end inline asm
	// begin inline asm
	{add.f16 %rs533,%rs527,%rs530;
}
	// end inline asm
	// begin inline asm
	{add.f16 %rs536,%rs485,%rs533;
}
	// end inline asm
	mov.u32 	%r6392, %r275;
	mov.u32 	%r6393, %r274;
	mov.u32 	%r6394, %r273;
	mov.u32 	%r6395, %r272;
	@%p117 bra 	$L__BB0_195;
	ld.param.u64 	%rd392, [_Z6decodeP6__halfS0_S0_S0_S0_S0_S0_S0_S0_S0_S0_S0_S0_S0_PfS1__param_6];
	cvta.to.global.u64 	%rd151, %rd392;
	shl.b32 	%r2768, %r3, 17;
	mov.u32 	%r2769, %ctaid.x;
	shl.b32 	%r2770, %r2769, 24;
	add.s32 	%r2771, %r2768, %r2770;
	shl.b32 	%r2772, %r2769, 12;
	sub.s32 	%r2773, %r2771, %r2772;
	mad.lo.s32 	%r2774, %r2, 524160, %r2773;
	shl.b32 	%r2775, %r6363, 7;
	add.s32 	%r2776, %r2774, %r2775;
	mul.wide.u32 	%rd152, %r2776, 2;
	add.s64 	%rd153, %rd151, %rd152;
	ld.global.v4.b32 	{%r6395, %r6394, %r6393, %r6392}, [%rd153+112];
$L__BB0_195:
	mov.b32 	{%rs541, %rs547}, %r6395;
	// begin inline asm
	{mul.f16 %rs539,%rs73,%rs541;
}
	// end inline asm
	// begin inline asm
	{add.f16 %rs542,%rs1562,%rs539;
}
	// end inline asm
	// begin inline asm
	{mul.f16 %rs545,%rs74,%rs547;
}
	// end inline asm
	// begin inline asm
	{add.f16 %rs548,%rs542,%rs545;
}
	// end inline asm
	mov.b32 	{%rs553, %rs559}, %r6394;
	// begin inline asm
	{mul.f16 %rs551,%rs75,%rs553;
}
	// end inline asm
	// begin inline asm
	{add.f16 %rs554,%rs548,%rs551;
}
	// end inline asm
	// begin inline asm
	{mul.f16 %rs557,%rs76,%rs559;
}
	// end inline asm
	// begin inline asm
	{add.f16 %rs560,%rs554,%rs557;
}
	// end inline asm
	mov.b32 	{%rs565, %rs571}, %r6393;
	// begin inline asm
	{mul.f16 %rs563,%rs77,%rs565;
}
	// end inline asm
	// begin inline asm
	{add.f16 %rs566,%rs560,%rs563;
}
	// end inline asm
	// begin inline asm
	{mul.f16 %rs569,%rs78,%rs571;
}
	// end inline asm
	// begin inline asm
	{add.f16 %rs572,%rs566,%rs569;
}
	// end inline asm
	mov.b32 	{%rs577, %rs583}, %r6392;
	// begin inline asm
	{mul.f16 %rs575,%rs79,%rs577;
}
	// end inline asm
	// begin inline asm
	{add.f16 %rs578,%rs572,%rs575;
}
	// end inline asm
	// begin inline asm
	{mul.f16 %rs581,%rs80,%rs583;
}
	// end inline asm
	// begin inline asm
	{add.f16 %rs584,%rs578,%rs581;
}
	// end inline asm
	// begin inline asm
	{add.f16 %rs587,%rs536,%rs584;
}
	// end inline asm
	mov.u32 	%r6396, %r279;
	mov.u32 	%r6397, %r278;
	mov.u32 	%r6398, %r277;
	mov.u32 	%r6399, %r276;
	@%p117 bra 	$L__BB0_197;
	ld.param.u64 	%rd393, [_Z6decodeP6__halfS0_S0_S0_S0_S0_S0_S0_S0_S0_S0_S0_S0_S0_PfS1__param_6];
	cvta.to.global.u64 	%rd154, %rd393;
	shl.b32 	%r2777, %r3, 17;
	mov.u32 	%r2778, %ctaid.x;
	shl.b32 	%r2779, %r2778, 24;
	add.s32 	%r2780, %r2777, %r2779;
	shl.b32 	%r2781, %r2778, 12;
	sub.s32 	%r2782, %r2780, %r2781;
	mad.lo.s32 	%r2783, %r2, 524160, %r2782;
	shl.b32 	%r2784, %r6363, 7;
	add.s32 	%r2785, %r2783, %r2784;
	mul.wide.u32 	%rd155, %r2785, 2;
	add.s64 	%rd156, %rd154, %rd155;
	ld.global.v4.b32 	{%r6399, %r6398, %r6397, %r6396}, [%rd156+128];
$L__BB0_197:
	mov.b32 	{%rs592, %rs598}, %r6399;
	// begin inline asm
	{mul.f16 %rs590,%rs81,%rs592;
}
	// end inline asm
	// begin inline asm
	{add.f16 %rs593,%rs1562,%rs590;
}
	// end inline asm
	// begin inline asm
	{mul.f16 %rs596,%rs82,%rs598;
}
	// end inline asm
	// begin inline asm
	{add.f16 %rs599,%rs593,%rs596;
}
	// end inline asm
	mov.b32 	{%rs604, %rs610}, %r6398;
	// begin inline asm
	{mul.f16 %rs602,%rs83,%rs604;
}
	// end inline asm
	// begin inline asm
	{add.f16 %rs605,%rs599,%rs602;
}
	// end inline asm
	// begin inline asm
	{mul.f16 %rs608,%rs84,%rs610;
}
	// end inline asm
	// begin inline asm
	{add.f16 %rs611,%rs605,%rs608;
}
	// end inline asm
	mov.b32 	{%rs616, %rs622}, %r6397;
	// begin inline asm
	{mul.f16 %rs614,%rs85,%rs616;
}
	// end inline asm
	// begin inline asm
	{add.f16 %rs617,%rs611,%rs614;
}
	// end inline asm
	// begin inline asm
	{mul.f16 %rs620,%rs86,%rs622;
}
	// end inline asm
	// begin inline asm
	{add.f16 %rs623,%rs617,%rs620;
}
	// end inline asm
	mov.b32 	{%rs628, %rs634}, %r6396;
	// begin inline asm
	{mul.f16 %rs626,%rs87,%rs628;
}
	// end inline asm
	// begin inline asm
	{add.f16 %rs629,%rs623,%rs626;
}
	// end inline asm
	// begin inline asm
	{mul.f16 %rs632,%rs88,%rs634;
}
	// end inline asm
	// begin inline asm
	{add.f16 %rs635,%rs629,%rs632;
}
	// end inline asm
	// begin inline asm
	{add.f16 %rs638,%rs587,%rs635;
}
	// end inline asm
	mov.u32 	%r6400, %r283;
	mov.u32 	%r6401, %r282;
	mov.u32 	%r6402, %r281;
	mov.u32 	%r6403, %r280;
	@%p117 bra 	$L__BB0_199;
	ld.param.u64 	%rd394, [_Z6decodeP6__halfS0_S0_S0_S0_S0_S0_S0_S0_S0_S0_S0_S0_S0_PfS1__param_6];
	cvta.to.global.u64 	%rd157, %rd394;
	shl.b32 	%r2786, %r3, 17;
	mov.u32 	%r2787, %ctaid.x;
	shl.b32 	%r2788, %r2787, 24;
	add.s32 	%r2789, %r2786, %r2788;
	shl.b32 	%r2790, %r2787, 12;
	sub.s32 	%r2791, %r2789, %r2790;
	mad.lo.s32 	%r2792, %r2, 524160, %r2791;
	shl.b32 	%r2793, %r6363, 7;
	add.s32 	%r2794, %r2792, %r2793;
	mul.wide.u32 	%rd158, %r2794, 2;
	add.s64 	%rd159, %rd157, %rd158;
	ld.global.v4.b32 	{%r6403, %r6402, %r6401, %r6400}, [%rd159+144];
$L__BB0_199:
	mov.b32 	{%rs643, %rs649}, %r6403;
	// begin inline asm
	{mul.f16 %rs641,%rs89,%rs643;
}
	// end inline asm
	// begin inline asm
	{add.f16 %rs644,%rs1562,%rs641;
}
	// end inline asm
	// begin inline asm
	{mul.f16 %rs647,%rs90,%rs649;
}
	// end inline asm
	// begin inline asm
	{add.f16 %rs650,%rs644,%rs647;
}
	// end inline asm
	mov.b32 	{%rs655, %rs661}, %r6402;
	// begin inline asm
	{mul.f16 %rs653,%rs91,%rs655;
}
	// end inline asm
	// begin inline asm
	{add.f16 %rs656,%rs650,%rs653;
}
	// end inline asm
	// begin inline asm
	{mul.f16 %rs659,%rs92,%rs661;
}
	// end inline asm
	// begin inline asm
	{add.f16 %rs662,%rs656,%rs659;
}
	// end inline asm
	mov.b32 	{%rs667, %rs673}, %r6401;
	// begin inline asm
	{mul.f16 %rs665,%rs93,%rs667;
}
	// end inline asm
	// begin inline asm
	{add.f16 %rs668,%rs662,%rs665;
}
	// end inline asm
	// begin inline asm
	{mul.f16 %rs671,%rs94,%rs673;
}
	// end inline asm
	// begin inline asm
	{add.f16 %rs674,%rs668,%rs671;
}
	// end inline asm
	mov.b32 	{%rs679, %rs685}, %r6400;
	// begin inline asm
	{mul.f16 %rs677,%rs95,%rs679;
}
	// end inline asm
	// begin inline asm
	{add.f16 %rs680,%rs674,%rs677;
}
	// end inline asm
	// begin inline asm
	{mul.f16 %rs683,%rs96,%rs685;
}
	// end inline asm
	// begin inline asm
	{add.f16 %rs686,%rs680,%rs683;
}
	// end inline asm
	// begin inline asm
	{add.f16 %rs689,%rs638,%rs686;
}
	// end inline asm
	mov.u32 	%r6404, %r287;
	mov.u32 	%r6405, %r286;
	mov.u32 	%r6406, %r285;
	mov.u32 	%r6407, %r284;
	@%p117 bra 	$L__BB0_201;
	ld.param.u64 	%rd395, [_Z6decodeP6__halfS0_S0_S0_S0_S0_S0_S0_S0_S0_S0_S0_S0_S0_PfS1__param_6];
	cvta.to.global.u64 	%rd160, %rd395;
	shl.b32 	%r2795, %r3, 17;
	mov.u32 	%r2796, %ctaid.x;
	shl.b32 	%r2797, %r2796, 24;
	add.s32 	%r2798, %r2795, %r2797;
	shl.b32 	%r2799, %r2796, 12;
	sub.s32 	%r2800, %r2798, %r2799;
	mad.lo.s32 	%r2801, %r2, 524160, %r2800;
	shl.b32 	%r2802, %r6363, 7;
	add.s32 	%r2803, %r2801, %r2802;
	mul.wide.u32 	%rd161, %r2803, 2;
	add.s64 	%rd162, %rd160, %rd161;
	ld.global.v4.b32 	{%r6407, %r6406, %r6405, %r6404}, [%rd162+160];
$L__BB0_201:
	mov.b32 	{%rs694, %rs700}, %r6407;
	// begin inline asm
	{mul.f16 %rs692,%rs97,%rs694;
}
	// end inline asm
	// begin inline asm
	{add.f16 %rs695,%rs1562,%rs692;
}
	// end inline asm
	// begin inline asm
	{mul.f16 %rs698,%rs98,%rs700;
}
	// end inline asm
	// begin inline asm
	{add.f16 %rs701,%rs695,%rs698;
}
	// end inline asm
	mov.b32 	{%rs706, %rs712}, %r6406;
	// begin inline asm
	{mul.f16 %rs704,%rs99,%rs706;
}
	// end inline asm
	// begin inline asm
	{add.f16 %rs707,%rs701,%rs704;
}
	// end inline asm
	// begin inline asm
	{mul.f16 %rs710,%rs100,%rs712;
}
	// end inline asm
	// begin inline asm
	{add.f16 %rs713,%rs707,%rs710;
}
	// end inline asm
	mov.b32 	{%rs718, %rs724}, %r6405;
	// begin inline asm
	{mul.f16 %rs716,%rs101,%rs718;
}
	// end inline asm
	// begin inline asm
	{add.f16 %rs719,%rs713,%rs716;
}
	// end inline asm
	// begin inline asm
	{mul.f16 %rs722,%rs102,%rs724;
}
	// end inline asm
	// begin inline asm
	{add.f16 %rs725,%rs719,%rs722;
}
	// end inline asm
	mov.b32 	{%rs730, %rs736}, %r6404;
	// begin inline asm
	{mul.f16 %rs728,%rs103,%rs730;
}
	// end inline asm
	// begin inline asm
	{add.f16 %rs731,%rs725,%rs728;
}
	// end inline asm
	// begin inline asm
	{mul.f16 %rs734,%rs104,%rs736;
}
	// end inline asm
	// begin inline asm
	{add.f16 %rs737,%rs731,%rs734;
}
	// end inline asm
	// begin inline asm
	{add.f16 %rs740,%rs689,%rs737;
}
	// end inline asm
	mov.u32 	%r6408, %r291;
	mov.u32 	%r6409, %r290;
	mov.u32 	%r6410, %r289;
	mov.u32 	%r6411, %r288;
	@%p117 bra 	$L__BB0_203;
	ld.param.u64 	%rd396, [_Z6decodeP6__halfS0_S0_S0_S0_S0_S0_S0_S0_S0_S0_S0_S0_S0_PfS1__param_6];
	cvta.to.global.u64 	%rd163, %rd396;
	shl.b32 	%r2804, %r3, 17;
	mov.u32 	%r2805, %ctaid.x;
	shl.b32 	%r2806, %r2805, 24;
	add.s32 	%r2807, %r2804, %r2806;
	shl.b32 	%r2808, %r2805, 12;
	sub.s32 	%r2809, %r2807, %r2808;
	mad.lo.s32 	%r2810, %r2, 524160, %r2809;
	shl.b32 	%r2811, %r6363, 7;
	add.s32 	%r2812, %r2810, %r2811;
	mul.wide.u32 	%rd164, %r2812, 2;
	add.s64 	%rd165, %rd163, %rd164;
	ld.global.v4.b32 	{%r6411, %r6410, %r6409, %r6408}, [%rd165+176];
$L__BB0_203:
	mov.b32 	{%rs745, %rs751}, %r6411;
	// begin inline asm
	{mul.f16 %rs743,%rs105,%rs745;
}
	// end inline asm
	// begin inline asm
	{add.f16 %rs746,%rs1562,%rs743;
}
	// end inline asm
	// begin inline asm
	{mul.f16 %rs749,%rs106,%rs751;
}
	// end inline asm
	// begin inline asm
	{add.f16 %rs752,%rs746,%rs749;
}
	// end inline asm
	mov.b32 	{%rs757, %rs763}, %r6410;
	// begin inline asm
	{mul.f16 %rs755,%rs107,%rs757;
}
	// end inline asm
	// begin inline asm
	{add.f16 %rs758,%rs752,%rs755;
}
	// end inline asm
	// begin inline asm
	{mul.f16 %rs761,%rs108,%rs763;
}
	// end inline asm
	// begin inline asm
	{add.f16 %rs764,%rs758,%rs761;
}
	// end inline asm
	mov.b32 	{%rs769, %rs775}, %r6409;
	// begin inline asm
	{mul.f16 %rs767,%rs109,%rs769;
}
	// end inline asm
	// begin inline asm
	{add.f16 %rs770,%rs764,%rs767;
}
	// end inline asm
	// begin inline asm
	{mul.f16 %rs773,%rs110,%rs775;
}
	// end inline asm
	// begin inline asm
	{add.f16 %rs776,%rs770,%rs773;
}
	// end inline asm
	mov.b32 	{%rs781, %rs787}, %r6408;
	// begin inline asm
	{mul.f16 %rs779,%rs111,%rs781;
}
	// end inline asm
	// begin inline asm
	{add.f16 %rs782,%rs776,%rs779;
}
	// end inline asm
	// begin inline asm
	{mul.f16 %rs785,%rs112,%rs787;
}
	// end inline asm
	// begin inline asm
	{add.f16 %rs788,%rs782,%rs785;
}
	// end inline asm
	// begin inline asm
	{add.f16 %rs791,%rs740,%rs788;
}
	// end inline asm
	mov.u32 	%r6412, %r295;
	mov.u32 	%r6413, %r294;
	mov.u32 	%r6414, %r293;
	mov.u32 	%r6415, %r292;
	@%p117 bra 	$L__BB0_205;
	ld.param.u64 	%rd397, [_Z6decodeP6__halfS0_S0_S0_S0_S0_S0_S0_S0_S0_S0_S0_S0_S0_PfS1__param_6];
	cvta.to.global.u64 	%rd166, %rd397;
	shl.b32 	%r2813, %r3, 17;
	mov.u32 	%r2814, %ctaid.x;
	shl.b32 	%r2815, %r2814, 24;
	add.s32 	%r2816, %r2813, %r2815;
	shl.b32 	%r2817, %r2814, 12;
	sub.s32 	%r2818, %r2816, %r2817;
	mad.lo.s32 	%r2819, %r2, 524160, %r2818;
	shl.b32 	%r2820, %r6363, 7;
	add.s32 	%r2821, %r2819, %r2820;
	mul.wide.u32 	%rd167, %r2821, 2;
	add.s64 	%rd168, %rd166, %rd167;
	ld.global.v4.b32 	{%r6415, %r6414, %r6413, %r6412}, [%rd168+192];
$L__BB0_205:
	mov.b32 	{%rs796, %rs802}, %r6415;
	// begin inline asm
	{mul.f16 %rs794,%rs113,%rs796;
}
	// end inline asm
	// begin inline asm
	{add.f16 %rs797,%rs1562,%rs794;
}
	// end inline asm
	// begin inline asm
	{mul.f16 %rs800,%rs114,%rs802;
}
	// end inline asm
	// begin inline asm
	{add.f16 %rs803,%rs797,%rs800;
}
	// end inline asm
	mov.b32 	{%rs808, %rs814}, %r6414;
	// begin inline asm
	{mul.f16 %rs806,%rs115,%rs808;
}
	// end inline asm
	// begin inline asm
	{add.f16 %rs809,%rs803,%rs806;
}
	// end inline asm
	// begin inline asm
	{mul.f16 %rs812,%rs116,%rs814;
}
	// end inline asm
	// begin inline asm
	{add.f16 %rs815,%rs809,%rs812;
}
	// end inline asm
	mov.b32 	{%rs820, %rs826}, %r6413;
	// begin inline asm
	{mul.f16 %rs818,%rs117,%rs820;
}
	// end inline asm
	// begin inline asm
	{add.f16 %rs821,%rs815,%rs818;
}
	// end inline asm
	// begin inline asm
	{mul.f16 %rs824,%rs118,%rs826;
}
	// end inline asm
	// begin inline asm
	{add.f16 %rs827,%rs821,%rs824;
}
	// end inline asm
	mov.b32 	{%rs832, %rs838}, %r6412;
	// begin inline asm
	{mul.f16 %rs830,%rs119,%rs832;
}
	// end inline asm
	// begin inline asm
	{add.f16 %rs833,%rs827,%rs830;
}
	// end inline asm
	// begin inline asm
	{mul.f16 %rs836,%rs120,%rs838;
}
	// end inline asm
	// begin inline asm
	{add.f16 %rs839,%rs833,%rs836;
}
	// end inline asm
	// begin inline asm
	{add.f16 %rs842,%rs791,%rs839;
}
	// end inline asm
	ld.shared.v4.u32 	{%r411, %r410, %r409, %r408}, [_ZZ6decodeP6__halfS0_S0_S0_S0_S0_S0_S0_S0_S0_S0_S0_S0_S0_PfS1_E7local_q+208];
	@%p117 bra 	$L__BB0_207;
	ld.param.u64 	%rd398, [_Z6decodeP6__halfS0_S0_S0_S0_S0_S0_S0_S0_S0_S0_S0_S0_S0_PfS1__param_6];
	cvta.to.global.u64 	%rd169, %rd398;
	shl.b32 	%r2822, %r3, 17;
	mov.u32 	%r2823, %ctaid.x;
	shl.b32 	%r2824, %r2823, 24;
	add.s32 	%r2825, %r2822, %r2824;
	shl.b32 	%r2826, %r2823, 12;
	sub.s32 	%r2827, %r2825, %r2826;
	mad.lo.s32 	%r2828, %r2, 524160, %r2827;
	shl.b32 	%r2829, %r6363, 7;
	add.s32 	%r2830, %r2828, %r2829;
	mul.wide.u32 	%rd170, %r2830, 2;
	add.s64 	%rd171, %rd169, %rd170;
	ld.global.v4.b32 	{%r6419, %r6418, %r6417, %r6416}, [%rd171+208];
	bra.uni 	$L__BB0_208;
$L__BB0_207:
	ld.shared.v4.b32 	{%r6419, %r6418, %r6417, %r6416}, [_ZZ6decodeP6__halfS0_S0_S0_S0_S0_S0_S0_S0_S0_S0_S0_S0_S0_PfS1_E8local_kv+208];
$L__BB0_208:
	mov.b32 	{%rs846, %rs852}, %r411;
	mov.b32 	{%rs847, %rs853}, %r6419;
	// begin inline asm
	{mul.f16 %rs845,%rs846,%rs847;
}
	// end inline asm
	// begin inline asm
	{add.f16 %rs848,%rs1562,%rs845;
}
	// end inline asm
	// begin inline asm
	{mul.f16 %rs851,%rs852,%rs853;
}
	// end inline asm
	// begin inline asm
	{add.f16 %rs854,%rs848,%rs851;
}
	// end inline asm
	mov.b32 	{%rs858, %rs864}, %r410;
	mov.b32 	{%rs859, %rs865}, %r6418;
	// begin inline asm
	{mul.f16 %rs857,%rs858,%rs859;
}
	// end inline asm
	// begin inline asm
	{add.f16 %rs860,%rs854,%rs857;
}
	// end inline asm
	// begin inline asm
	{mul.f16 %rs863,%rs864,%rs865;
}
	// end inline asm
	// begin inline asm
	{add.f16 %rs866,%rs860,%rs863;
}
	// end inline asm
	mov.b32 	{%rs870, %rs876}, %r409;
	mov.b32 	{%rs871, %rs877}, %r6417;
	// begin inline asm
	{mul.f16 %rs869,%rs870,%rs871;
}
	// end inline asm
	// begin inline asm
	{add.f16 %rs872,%rs866,%rs869;
}
	// end inline asm
	// begin inline asm
	{mul.f16 %rs875,%rs876,%rs877;
}
	// end inline asm
	// begin inline asm
	{add.f16 %rs878,%rs872,%rs875;
}
	// end inline asm
	mov.b32 	{%rs882, %rs888}, %r408;
	mov.b32 	{%rs883, %rs889}, %r6416;
	// begin inline asm
	{mul.f16 %rs881,%rs882,%rs883;
}
	// end inline asm
	// begin inline asm
	{add.f16 %rs884,%rs878,%rs881;
}
	// end inline asm
	// begin inline asm
	{mul.f16 %rs887,%rs888,%rs889;
}
	// end inline asm
	// begin inline asm
	{add.f16 %rs890,%rs884,%rs887;
}
	// end inline asm
	// begin inline asm
	{add.f16 %rs893,%rs842,%rs890;
}
	// end inline asm
	ld.shared.v4.u32 	{%r427, %r426, %r425, %r424}, [_ZZ6decodeP6__halfS0_S0_S0_S0_S0_S0_S0_S0_S0_S0_S0_S0_S0_PfS1_E7local_q+224];
	@%p117 bra 	$L__BB0_210;
	ld.param.u64 	%rd399, [_Z6decodeP6__halfS0_S0_S0_S0_S0_S0_S0_S0_S0_S0_S0_S0_S0_PfS1__param_6];
	cvta.to.global.u64 	%rd172, %rd399;
	shl.b32 	%r2831, %r3, 17;
	mov.u32 	%r2832, %ctaid.x;
	shl.b32 	%r2833, %r2832, 24;
	add.s32 	%r2834, %r2831, %r2833;
	shl.b32 	%r2835, %r2832, 12;
	sub.s32 	%r2836, %r2834, %r2835;
	mad.lo.s32 	%r2837, %r2, 524160, %r2836;
	shl.b32 	%r2838, %r6363, 7;
	add.s32 	%r2839, %r2837, %r2838;
	mul.wide.u32 	%rd173, %r2839, 2;
	add.s64 	%rd174, %rd172, %rd173;
	ld.global.v4.b32 	{%r6423, %r6422, %r6421, %r6420}, [%rd174+224];
	bra.uni 	$L__BB0_211;
$L__BB0_210:
	ld.shared.v4.b32 	{%r6423, %r6422, %r6421, %r6420}, [_ZZ6decodeP6__halfS0_S0_S0_S0_S0_S0_S0_S0_S0_S0_S0_S0_S0_PfS1_E8local_kv+224];
$L__BB0_211:
	mov.b32 	{%rs897, %rs903}, %r427;
	mov.b32 	{%rs898, %rs904}, %r6423;
	// begin inline asm
	{mul.f16 %rs896,%rs897,%rs898;
}
	// end inline asm
	// begin inline asm
	{add.f16 %rs899,%rs1562,%rs896;
}
	// end inline asm
	// begin inline asm
	{mul.f16 %rs902,%rs903,%rs904;
}
	// end inline asm
	// begin inline asm
	{add.f16 %rs905,%rs899,%rs902;
}
	// end inline asm
	mov.b32 	{%rs909, %rs915}, %r426;
	mov.b32 	{%rs910, %rs916}, %r6422;
	// begin inline asm
	{mul.f16 %rs908,%rs909,%rs910;
}
	// end inline asm
	// begin inline asm
	{add.f16 %rs911,%rs905,%rs908;
}
	// end inline asm
	// begin inline asm
	{mul.f16 %rs914,%rs915,%rs916;
}
	// end inline asm
	// begin inline asm
	{add.f16 %rs917,%rs911,%rs914;
}
	// end inline asm
	mov.b32 	{%rs921, %rs927}, %r425;
	mov.b32 	{%rs922, %rs928}, %r6421;
	// begin inline asm
	{mul.f16 %rs920,%rs921,%rs922;
}
	// end inline asm
	// begin inline asm
	{add.f16 %rs923,%rs917,%rs920;
}
	// end inline asm
	// begin inline asm
	{mul.f16 %rs926,%rs927,%rs928;
}
	// end inline asm
	// begin inline asm
	{add.f16 %rs929,%rs923,%rs926;
}
	// end inline asm
	mov.b32 	{%rs933, %rs939}, %r424;
	mov.b32 	{%rs934, %rs940}, %r6420;
	// begin inline asm
	{mul.f16 %rs932,%rs933,%rs934;
}
	// end inline asm
	// begin inline asm
	{add.f16 %rs935,%rs929,%rs932;
}
	// end inline asm
	// begin inline asm
	{mul.f16 %rs938,%rs939,%rs940;
}
	// end inline asm
	// begin inline asm
	{add.f16 %rs941,%rs935,%rs938;
}
	// end inline asm
	// begin inline asm
	{add.f16 %rs944,%rs893,%rs941;
}
	// end inline asm
	ld.shared.v4.u32 	{%r443, %r442, %r441, %r440}, [_ZZ6decodeP6__halfS0_S0_S0_S0_S0_S0_S0_S0_S0_S0_S0_S0_S0_PfS1_E7local_q+240];
	@%p117 bra 	$L__BB0_213;
	ld.param.u64 	%rd400, [_Z6decodeP6__halfS0_S0_S0_S0_S0_S0_S0_S0_S0_S0_S0_S0_S0_PfS1__param_6];
	cvta.to.global.u64 	%rd175, %rd400;
	shl.b32 	%r2840, %r3, 17;
	mov.u32 	%r2841, %ctaid.x;
	shl.b32 	%r2842, %r2841, 24;
	add.s32 	%r2843, %r2840, %r2842;
	shl.b32 	%r2844, %r2841, 12;
	sub.s32 	%r2845, %r2843, %r2844;
	mad.lo.s32 	%r2846, %r2, 524160, %r2845;
	shl.b32 	%r2847, %r6363, 7;
	add.s32 	%r2848, %r2846, %r2847;
	mul.wide.u32 	%rd176, %r2848, 2;
	add.s64 	%rd177, %rd175, %rd176;
	ld.global.v4.b32 	{%r6427, %r6426, %r6425, %r6424}, [%rd177+240];
	bra.uni 	$L__BB0_214;
$L__BB0_213:
	ld.shared.v4.b32 	{%r6427, %r6426, %r6425, %r6424}, [_ZZ6decodeP6__halfS0_S0_S0_S0_S0_S0_S0_S0_S0_S0_S0_S0_S0_PfS1_E8local_kv+240];
$L__BB0_214:
	mov.b32 	{%rs948, %rs954}, %r443;
	mov.b32 	{%rs949, %rs955}, %r6427;
	// begin inline asm
	{mul.f16 %rs947,%rs948,%rs949;
}
	// end inline asm
	// begin inline asm
	{add.f16 %rs950,%rs1562,%rs947;
}
	// end inline asm
	// begin inline asm
	{mul.f16 %rs953,%rs954,%rs955;
}
	// end inline asm
	// begin inline asm
	{add.f16 %rs956,%rs950,%rs953;
}
	// end inline asm
	mov.b32 	{%rs960, %rs966}, %r442;
	mov.b32 	{%rs961, %rs967}, %r6426;
	// begin inline asm
	{mul.f16 %rs959,%rs960,%rs961;
}
	// end inline asm
	// begin inline asm
	{add.f16 %rs962,%rs956,%rs959;
}
	// end inline asm
	// begin inline asm
	{mul.f16 %rs965,%rs966,%rs967;
}
	// end inline asm
	// begin inline asm
	{add.f16 %rs968,%rs962,%rs965;
}
	// end inline asm
	mov.b32 	{%rs972, %rs978}, %r441;
	mov.b32 	{%rs973, %rs979}, %r6425;
	// begin inline asm
	{mul.f16 %rs971,%rs972,%rs973;
}
	// end inline asm
	// begin inline asm
	{add.f16 %rs974,%rs968,%rs971;
}
	// end inline asm
	// begin inline asm
	{mul.f16 %rs977,%rs978,%rs979;
}
	// end inline asm
	// begin inline asm
	{add.f16 %rs980,%rs974,%rs977;
}
	// end inline asm
	mov.b32 	{%rs984, %rs990}, %r440;
	mov.b32 	{%rs985, %rs991}, %r6424;
	// begin inline asm
	{mul.f16 %rs983,%rs984,%rs985;
}
	// end inline asm
	// begin inline asm
	{add.f16 %rs986,%rs980,%rs983;
}
	// end inline asm
	// begin inline asm
	{mul.f16 %rs989,%rs990,%rs991;
}
	// end inline asm
	// begin inline asm
	{add.f16 %rs992,%rs986,%rs989;
}
	// end inline asm
	// begin inline asm
	{add.f16 %rs995,%rs944,%rs992;
}
	// end inline asm
	st.shared.u16 	[%r303], %rs995;
	mov.b32 	%r6363, 1;
	mov.pred 	%p301, 0;
	@%p1 bra 	$L__BB0_179;
	barrier.cluster.arrive;
	barrier.cluster.wait;
	mov.f32 	%f155, 0f43000000;
	// begin inline asm
	{  cvt.rn.f16.f32 %rs998, %f155;}

	// end inline asm
	// begin inline asm
	{  cvt.f32.f16 %f156, %rs998;}

	// end inline asm
	// begin inline asm
	{rcp.approx.ftz.f32 %f157, %f156;
}
	// end inline asm
	neg.f32 	%f64, %f156;
	shl.b32 	%r2850, %r9, 1;
	and.b32  	%r456, %r2850, 2097150;
	shl.b32 	%r2851, %r9, 2;
	and.b32  	%r2852, %r2851, 4194300;
	mov.u32 	%r2853, _ZZ6decodeP6__halfS0_S0_S0_S0_S0_S0_S0_S0_S0_S0_S0_S0_S0_PfS1_E11attn_weight;
	add.s32 	%r457, %r2853, %r2852;
	ld.shared.u16 	%rs1000, [%r457];
	// begin inline asm
	{  cvt.f32.f16 %f159, %rs1000;}

	// end inline asm
	mul.f32 	%f160, %f159, %f157;
	// begin inline asm
	{  cvt.rn.f16.f32 %rs1549, %f160;}

	// end inline asm
	// begin inline asm
	{abs.f16 %rs1002,%rs1549;
}
	// end inline asm
	mov.b16 	%rs1006, 143;
	// begin inline asm
	{ .reg .pred __$temp3;
  setp.lt.f16  __$temp3, %rs1002, %rs1006;
  selp.u16 %rs1004, 1, 0, __$temp3;}
	// end inline asm
	setp.eq.s16 	%p134, %rs1004, 0;
	@%p134 bra 	$L__BB0_218;
	// begin inline asm
	{ .reg .pred __$temp3;
  setp.lt.f16  __$temp3, %rs1562, %rs1002;
  selp.u16 %rs1007, 1, 0, __$temp3;}
	// end inline asm
	setp.eq.s16 	%p135, %rs1007, 0;
	@%p135 bra 	$L__BB0_218;
	fma.rn.f32 	%f162, %f64, %f160, %f159;
	fma.rn.f32 	%f161, %f157, %f162, %f160;
	// begin inline asm
	{  cvt.rn.f16.f32 %rs1549, %f161;}

	// end inline asm
$L__BB0_218:
	// begin inline asm
	{.reg.b32         f, C, nZ;       
 .reg.b16         h,r;            
  mov.b16         h,%rs1549;           
  cvt.f32.f16     f,h;            
  mov.b32         C, 0x3fb8aa3bU; 
  mov.b32         nZ, 0x80000000U;
  fma.rn.f32      f,f,C,nZ;       
  ex2.approx.ftz.f32  f,f;        
  cvt.rn.f16.f32      r,f;        
{.reg.b16 spc, ulp, p;
  mov.b16 spc,0X1F79U;
  mov.b16 ulp,0x9400U;
  set.eq.f16.f16 p,h, spc;
  fma.rn.f16 r,p,ulp,r;
}
{.reg.b16 spc, ulp, p;
  mov.b16 spc,0X25CFU;
  mov.b16 ulp,0x9400U;
  set.eq.f16.f16 p,h, spc;
  fma.rn.f16 r,p,ulp,r;
}
{.reg.b16 spc, ulp, p;
  mov.b16 spc,0XC13BU;
  mov.b16 ulp,0x0400U;
  set.eq.f16.f16 p,h, spc;
  fma.rn.f16 r,p,ulp,r;
}
{.reg.b16 spc, ulp, p;
  mov.b16 spc,0XC1EFU;
  mov.b16 ulp,0x0200U;
  set.eq.f16.f16 p,h, spc;
  fma.rn.f16 r,p,ulp,r;
}
  mov.b16         %rs1011,r;           
}
	// end inline asm
	st.shared.u16 	[_ZZ6decodeP6__halfS0_S0_S0_S0_S0_S0_S0_S0_S0_S0_S0_S0_S0_PfS1_E11attn_weight], %rs1011;
	// begin inline asm
	{  cvt.f32.f16 %f163, %rs1011;}

	// end inline asm
	ld.shared.u16 	%rs1014, [%r457+2];
	// begin inline asm
	{  cvt.f32.f16 %f164, %rs1014;}

	// end inline asm
	mul.f32 	%f165, %f164, %f157;
	// begin inline asm
	{  cvt.rn.f16.f32 %rs1550, %f165;}

	// end inline asm
	// begin inline asm
	{abs.f16 %rs1016,%rs1550;
}
	// end inline asm
	mov.b16 	%rs1020, 143;
	// begin inline asm
	{ .reg .pred __$temp3;
  setp.lt.f16  __$temp3, %rs1016, %rs1020;
  selp.u16 %rs1018, 1, 0, __$temp3;}
	// end inline asm
	setp.eq.s16 	%p136, %rs1018, 0;
	@%p136 bra 	$L__BB0_221;
	// begin inline asm
	{ .reg .pred __$temp3;
  setp.lt.f16  __$temp3, %rs1562, %rs1016;
  selp.u16 %rs1021, 1, 0, __$temp3;}
	// end inline asm
	setp.eq.s16 	%p137, %rs1021, 0;
	@%p137 bra 	$L__BB0_221;
	fma.rn.f32 	%f167, %f64, %f165, %f164;
	fma.rn.f32 	%f166, %f157, %f167, %f165;
	// begin inline asm
	{  cvt.rn.f16.f32 %rs1550, %f166;}

	// end inline asm
$L__BB0_221:
	and.b32  	%r458, %r9, 31;
	setp.ne.s32 	%p138, %r458, 0;
	// begin inline asm
	{.reg.b32         f, C, nZ;       
 .reg.b16         h,r;            
  mov.b16         h,%rs1550;           
  cvt.f32.f16     f,h;            
  mov.b32         C, 0x3fb8aa3bU; 
  mov.b32         nZ, 0x80000000U;
  fma.rn.f32      f,f,C,nZ;       
  ex2.approx.ftz.f32  f,f;        
  cvt.rn.f16.f32      r,f;        
{.reg.b16 spc, ulp, p;
  mov.b16 spc,0X1F79U;
  mov.b16 ulp,0x9400U;
  set.eq.f16.f16 p,h, spc;
  fma.rn.f16 r,p,ulp,r;
}
{.reg.b16 spc, ulp, p;
  mov.b16 spc,0X25CFU;
  mov.b16 ulp,0x9400U;
  set.eq.f16.f16 p,h, spc;
  fma.rn.f16 r,p,ulp,r;
}
{.reg.b16 spc, ulp, p;
  mov.b16 spc,0XC13BU;
  mov.b16 ulp,0x0400U;
  set.eq.f16.f16 p,h, spc;
  fma.rn.f16 r,p,ulp,r;
}
{.reg.b16 spc, ulp, p;
  mov.b16 spc,0XC1EFU;
  mov.b16 ulp,0x0200U;
  set.eq.f16.f16 p,h, spc;
  fma.rn.f16 r,p,ulp,r;
}
  mov.b16         %rs1025,r;           
}
	// end inline asm
	st.shared.u16 	[_ZZ6decodeP6__halfS0_S0_S0_S0_S0_S0_S0_S0_S0_S0_S0_S0_S0_PfS1_E11attn_weight+2], %rs1025;
	// begin inline asm
	{  cvt.f32.f16 %f168, %rs1025;}

	// end inline asm
	add.f32 	%f169, %f163, 0f00000000;
	add.f32 	%f170, %f169, %f168;
	mov.b32 	%r2854, %f170;
	shfl.sync.down.b32	%r2855|%p139, %r2854, 16, 31, -1;
	mov.b32 	%f171, %r2855;
	add.f32 	%f172, %f170, %f171;
	mov.b32 	%r2856, %f172;
	shfl.sync.down.b32	%r2857|%p140, %r2856, 8, 31, -1;
	mov.b32 	%f173, %r2857;
	add.f32 	%f174, %f172, %f173;
	mov.b32 	%r2858, %f174;
	shfl.sync.down.b32	%r2859|%p141, %r2858, 4, 31, -1;
	mov.b32 	%f175, %r2859;
	add.f32 	%f176, %f174, %f175;
	mov.b32 	%r2860, %f176;
	shfl.sync.down.b32	%r2861|%p142, %r2860, 2, 31, -1;
	mov.b32 	%f177, %r2861;
	add.f32 	%f178, %f176, %f177;
	mov.b32 	%r2862, %f178;
	shfl.sync.down.b32	%r2863|%p143, %r2862, 1, 31, -1;
	mov.b32 	%f179, %r2863;
	add.f32 	%f335, %f178, %f179;
	@%p138 bra 	$L__BB0_223;
	shr.u32 	%r2864, %r9, 3;
	and.b32  	%r2865, %r2864, 536870908;
	mov.u32 	%r2866, _ZZ6decodeP6__halfS0_S0_S0_S0_S0_S0_S0_S0_S0_S0_S0_S0_S0_PfS1_E27local_attn_weight_reduction;
	add.s32 	%r2867, %r2866, %r2865;
	st.shared.f32 	[%r2867], %f335;
$L__BB0_223:
	setp.gt.u32 	%p144, %r9, 15;
	bar.sync 	0;
	@%p144 bra 	$L__BB0_225;
	mov.u32 	%r2869, _ZZ6decodeP6__halfS0_S0_S0_S0_S0_S0_S0_S0_S0_S0_S0_S0_S0_PfS1_E27local_attn_weight_reduction;
	add.s32 	%r2870, %r2869, %r2851;
	ld.shared.f32 	%f335, [%r2870];
$L__BB0_225:
	setp.ne.s32 	%p145, %r9, 0;
	mov.b32 	%r2871, %f335;
	shfl.sync.down.b32	%r2872|%p146, %r2871, 8, 31, -1;
	mov.b32 	%f180, %r2872;
	add.f32 	%f181, %f335, %f180;
	mov.b32 	%r2873, %f181;
	shfl.sync.down.b32	%r2874|%p147, %r2873, 4, 31, -1;
	mov.b32 	%f182, %r2874;
	add.f32 	%f183, %f181, %f182;
	mov.b32 	%r2875, %f183;
	shfl.sync.down.b32	%r2876|%p148, %r2875, 2, 31, -1;
	mov.b32 	%f184, %r2876;
	add.f32 	%f185, %f183, %f184;
	mov.b32 	%r2877, %f185;
	shfl.sync.down.b32	%r2878|%p149, %r2877, 1, 31, -1;
	mov.b32 	%f186, %r2878;
	add.f32 	%f73, %f185, %f186;
	@%p145 bra 	$L__BB0_227;
	st.shared.f32 	[_ZZ6decodeP6__halfS0_S0_S0_S0_S0_S0_S0_S0_S0_S0_S0_S0_S0_PfS1_E11final_scale], %f73;
$L__BB0_227:
	add.s32 	%r459, %r85, -3;
	setp.gt.u32 	%p150, %r459, -3;
	@%p150 bra 	$L__BB0_246;
	add.s32 	%r460, %r85, -2;
	and.b32  	%r461, %r460, 7;
	setp.lt.u32 	%p151, %r459, 7;
	mov.b32 	%r6432, 1;
	@%p151 bra 	$L__BB0_234;
	and.b32  	%r2881, %r460, -8;
	neg.s32 	%r6430, %r2881;
	add.s32 	%r6429, %r3, 4;
	mov.b32 	%r6428, 4;
$L__BB0_230:
	.pragma "nounroll";
	setp.ne.s32 	%p152, %r9, 0;
	@%p152 bra 	$L__BB0_232;
	ld.shared.f32 	%f187, [_ZZ6decodeP6__halfS0_S0_S0_S0_S0_S0_S0_S0_S0_S0_S0_S0_S0_PfS1_E11final_scale];
	mov.u32 	%r2882, _ZZ6decodeP6__halfS0_S0_S0_S0_S0_S0_S0_S0_S0_S0_S0_S0_S0_PfS1_E11final_scale;
	add.s32 	%r2883, %r6429, -3;
	rem.u32 	%r2884, %r2883, %r85;
	cvt.u64.u32 	%rd178, %r2882;
	cvta.shared.u64 	%rd179, %rd178;
	mapa.u64	%rd180, %rd179, %r2884;
	atom.add.f32 	%f188, [%rd180], %f187;
	ld.shared.f32 	%f189, [_ZZ6decodeP6__halfS0_S0_S0_S0_S0_S0_S0_S0_S0_S0_S0_S0_S0_PfS1_E11final_scale];
	add.s32 	%r2885, %r6429, -2;
	rem.u32 	%r2886, %r2885, %r85;
	mapa.u64	%rd181, %rd179, %r2886;
	atom.add.f32 	%f190, [%rd181], %f189;
	ld.shared.f32 	%f191, [_ZZ6decodeP6__halfS0_S0_S0_S0_S0_S0_S0_S0_S0_S0_S0_S0_S0_PfS1_E11final_scale];
	add.s32 	%r2887, %r6429, -1;
	rem.u32 	%r2888, %r2887, %r85;
	mapa.u64	%rd182, %rd179, %r2888;
	atom.add.f32 	%f192, [%rd182], %f191;
	ld.shared.f32 	%f193, [_ZZ6decodeP6__halfS0_S0_S0_S0_S0_S0_S0_S0_S0_S0_S0_S0_S0_PfS1_E11final_scale];
	add.s32 	%r2889, %r6429, 4;
	rem.u32 	%r2890, %r6429, %r85;
	mapa.u64	%rd183, %rd179, %r2890;
	atom.add.f32 	%f194, [%rd183], %f193;
	ld.shared.f32 	%f195, [_ZZ6decodeP6__halfS0_S0_S0_S0_S0_S0_S0_S0_S0_S0_S0_S0_S0_PfS1_E11final_scale];
	add.s32 	%r2891, %r6429, 1;
	rem.u32 	%r2892, %r2891, %r85;
	mapa.u64	%rd184, %rd179, %r2892;
	atom.add.f32 	%f196, [%rd184], %f195;
	ld.shared.f32 	%f197, [_ZZ6decodeP6__halfS0_S0_S0_S0_S0_S0_S0_S0_S0_S0_S0_S0_S0_PfS1_E11final_scale];
	add.s32 	%r2893, %r6429, 2;
	rem.u32 	%r2894, %r2893, %r85;
	mapa.u64	%rd185, %rd179, %r2894;
	atom.add.f32 	%f198, [%rd185], %f197;
	ld.shared.f32 	%f199, [_ZZ6decodeP6__halfS0_S0_S0_S0_S0_S0_S0_S0_S0_S0_S0_S0_S0_PfS1_E11final_scale];
	add.s32 	%r2895, %r6429, 3;
	rem.u32 	%r2896, %r2895, %r85;
	mapa.u64	%rd186, %rd179, %r2896;
	atom.add.f32 	%f200, [%rd186], %f199;
	ld.shared.f32 	%f201, [_ZZ6decodeP6__halfS0_S0_S0_S0_S0_S0_S0_S0_S0_S0_S0_S0_S0_PfS1_E11final_scale];
	rem.u32 	%r2897, %r2889, %r85;
	mapa.u64	%rd187, %rd179, %r2897;
	atom.add.f32 	%f202, [%rd187], %f201;
$L__BB0_232:
	add.s32 	%r6430, %r6430, 8;
	add.s32 	%r6429, %r6429, 8;
	add.s32 	%r6428, %r6428, 8;
	setp.ne.s32 	%p153, %r6430, 0;
	@%p153 bra 	$L__BB0_230;
	add.s32 	%r6432, %r6428, -3;
$L__BB0_234:
	setp.eq.s32 	%p154, %r461, 0;
	@%p154 bra 	$L__BB0_246;
	and.b32  	%r472, %r460, 3;
	setp.lt.u32 	%p155, %r461, 4;
	@%p155 bra 	$L__BB0_239;
	setp.ne.s32 	%p156, %r9, 0;
	@%p156 bra 	$L__BB0_238;
	ld.shared.f32 	%f203, [_ZZ6decodeP6__halfS0_S0_S0_S0_S0_S0_S0_S0_S0_S0_S0_S0_S0_PfS1_E11final_scale];
	mov.u32 	%r2898, _ZZ6decodeP6__halfS0_S0_S0_S0_S0_S0_S0_S0_S0_S0_S0_S0_S0_PfS1_E11final_scale;
	add.s32 	%r2899, %r6432, %r3;
	rem.u32 	%r2900, %r2899, %r85;
	cvt.u64.u32 	%rd188, %r2898;
	cvta.shared.u64 	%rd189, %rd188;
	mapa.u64	%rd190, %rd189, %r2900;
	atom.add.f32 	%f204, [%rd190], %f203;
	ld.shared.f32 	%f205, [_ZZ6decodeP6__halfS0_S0_S0_S0_S0_S0_S0_S0_S0_S0_S0_S0_S0_PfS1_E11final_scale];
	add.s32 	%r2901, %r2899, 1;
	rem.u32 	%r2902, %r2901, %r85;
	mapa.u64	%rd191, %rd189, %r2902;
	atom.add.f32 	%f206, [%rd191], %f205;
	ld.shared.f32 	%f207, [_ZZ6decodeP6__halfS0_S0_S0_S0_S0_S0_S0_S0_S0_S0_S0_S0_S0_PfS1_E11final_scale];
	add.s32 	%r2903, %r2899, 2;
	rem.u32 	%r2904, %r2903, %r85;
	mapa.u64	%rd192, %rd189, %r2904;
	atom.add.f32 	%f208, [%rd192], %f207;
	ld.shared.f32 	%f209, [_ZZ6decodeP6__halfS0_S0_S0_S0_S0_S0_S0_S0_S0_S0_S0_S0_S0_PfS1_E11final_scale];
	add.s32 	%r2905, %r2899, 3;
	rem.u32 	%r2906, %r2905, %r85;
	mapa.u64	%rd193, %rd189, %r2906;
	atom.add.f32 	%f210, [%rd193], %f209;
$L__BB0_238:
	add.s32 	%r6432, %r6432, 4;
$L__BB0_239:
	setp.eq.s32 	%p157, %r472, 0;
	@%p157 bra 	$L__BB0_246;
	setp.eq.s32 	%p158, %r472, 1;
	@%p158 bra 	$L__BB0_244;
	setp.ne.s32 	%p159, %r9, 0;
	@%p159 bra 	$L__BB0_243;
	ld.shared.f32 	%f211, [_ZZ6decodeP6__halfS0_S0_S0_S0_S0_S0_S0_S0_S0_S0_S0_S0_S0_PfS1_E11final_scale];
	mov.u32 	%r2907, _ZZ6decodeP6__halfS0_S0_S0_S0_S0_S0_S0_S0_S0_S0_S0_S0_S0_PfS1_E11final_scale;
	add.s32 	%r2908, %r6432, %r3;
	rem.u32 	%r2909, %r2908, %r85;
	cvt.u64.u32 	%rd194, %r2907;
	cvta.shared.u64 	%rd195, %rd194;
	mapa.u64	%rd196, %rd195, %r2909;
	atom.add.f32 	%f212, [%rd196], %f211;
	ld.shared.f32 	%f213, [_ZZ6decodeP6__halfS0_S0_S0_S0_S0_S0_S0_S0_S0_S0_S0_S0_S0_PfS1_E11final_scale];
	add.s32 	%r2910, %r2908, 1;
	rem.u32 	%r2911, %r2910, %r85;
	mapa.u64	%rd197, %rd195, %r2911;
	atom.add.f32 	%f214, [%rd197], %f213;
$L__BB0_243:
	add.s32 	%r6432, %r6432, 2;
$L__BB0_244:
	setp.ne.s32 	%p160, %r9, 0;
	and.b32  	%r2912, %r85, 1;
	setp.eq.b32 	%p161, %r2912, 1;
	not.pred 	%p162, %p161;
	or.pred  	%p163, %p162, %p160;
	@%p163 bra 	$L__BB0_246;
	ld.shared.f32 	%f215, [_ZZ6decodeP6__halfS0_S0_S0_S0_S0_S0_S0_S0_S0_S0_S0_S0_S0_PfS1_E11final_scale];
	mov.u32 	%r2913, _ZZ6decodeP6__halfS0_S0_S0_S0_S0_S0_S0_S0_S0_S0_S0_S0_S0_PfS1_E11final_scale;
	add.s32 	%r2914, %r6432, %r3;
	rem.u32 	%r2915, %r2914, %r85;
	cvt.u64.u32 	%rd198, %r2913;
	cvta.shared.u64 	%rd199, %rd198;
	mapa.u64	%rd200, %rd199, %r2915;
	atom.add.f32 	%f216, [%rd200], %f215;
$L__BB0_246:
	ld.param.u64 	%rd383, [_Z6decodeP6__halfS0_S0_S0_S0_S0_S0_S0_S0_S0_S0_S0_S0_S0_PfS1__param_4];
	barrier.cluster.arrive;
	barrier.cluster.wait;
	ld.shared.f32 	%f221, [_ZZ6decodeP6__halfS0_S0_S0_S0_S0_S0_S0_S0_S0_S0_S0_S0_S0_PfS1_E11final_scale];
	ld.shared.u32 	%r2918, [%r457];
	mov.b32 	{%rs1028, %rs1030}, %r2918;
	// begin inline asm
	{  cvt.f32.f16 %f217, %rs1028;}

	// end inline asm
	div.rn.f32 	%f218, %f217, %f221;
	// begin inline asm
	{  cvt.rn.f16.f32 %rs1029, %f218;}

	// end inline asm
	// begin inline asm
	{  cvt.f32.f16 %f219, %rs1030;}

	// end inline asm
	div.rn.f32 	%f220, %f219, %f221;
	// begin inline asm
	{  cvt.rn.f16.f32 %rs1031, %f220;}

	// end inline asm
	mov.b32 	%r2919, {%rs1029, %rs1031};
	st.shared.u32 	[%r457], %r2919;
	cvta.to.global.u64 	%rd201, %rd383;
	shl.b32 	%r2920, %r3, 17;
	mov.u32 	%r477, %ctaid.x;
	shl.b32 	%r2921, %r477, 24;
	add.s32 	%r2922, %r2920, %r2921;
	shl.b32 	%r2923, %r2, 19;
	add.s32 	%r2924, %r2922, %r2923;
	shl.b32 	%r2925, %r9, 8;
	add.s32 	%r2926, %r2924, %r2925;
	mul.wide.u32 	%rd202, %r2926, 2;
	add.s64 	%rd203, %rd202, %rd201;
	add.s64 	%rd411, %rd203, 256;
	mov.u32 	%r2927, _ZZ6decodeP6__halfS0_S0_S0_S0_S0_S0_S0_S0_S0_S0_S0_S0_S0_PfS1_E8local_kv;
	add.s32 	%r6434, %r2927, 16;
	mov.b32 	%r6435, 0;
$L__BB0_247:
	shr.u32 	%r3136, %r9, 1;
	and.b32  	%r3137, %r3136, 2147483632;
	mov.u32 	%r3138, _ZZ6decodeP6__halfS0_S0_S0_S0_S0_S0_S0_S0_S0_S0_S0_S0_S0_PfS1_E15local_reduction;
	add.s32 	%r480, %r3138, %r3137;
	setp.ne.s32 	%p164, %r458, 0;
	ld.global.v4.u32 	{%r2930, %r2936, %r2942, %r2948}, [%rd411+-256];
	mov.b32 	%r481, {%rs1548, %rs1548};
	// begin inline asm
	{mul.f16x2 %r2928,%r481,%r2930;
}
	// end inline asm
	// begin inline asm
	{add.f16x2 %r2931,%r1053,%r2928;
}
	// end inline asm
	// begin inline asm
	{mul.f16x2 %r2934,%r481,%r2936;
}
	// end inline asm
	mov.b32 	%r2950, 0;
	// begin inline asm
	{add.f16x2 %r2937,%r2950,%r2934;
}
	// end inline asm
	// begin inline asm
	{mul.f16x2 %r2940,%r481,%r2942;
}
	// end inline asm
	// begin inline asm
	{add.f16x2 %r2943,%r2950,%r2940;
}
	// end inline asm
	// begin inline asm
	{mul.f16x2 %r2946,%r481,%r2948;
}
	// end inline asm
	// begin inline asm
	{add.f16x2 %r2949,%r2950,%r2946;
}
	// end inline asm
	ld.global.v4.u32 	{%r2954, %r2960, %r2966, %r2972}, [%rd411];
	mov.b32 	%r482, {%rs1547, %rs1547};
	// begin inline asm
	{mul.f16x2 %r2952,%r482,%r2954;
}
	// end inline asm
	// begin inline asm
	{add.f16x2 %r2955,%r2931,%r2952;
}
	// end inline asm
	// begin inline asm
	{mul.f16x2 %r2958,%r482,%r2960;
}
	// end inline asm
	// begin inline asm
	{add.f16x2 %r2961,%r2937,%r2958;
}
	// end inline asm
	// begin inline asm
	{mul.f16x2 %r2964,%r482,%r2966;
}
	// end inline asm
	// begin inline asm
	{add.f16x2 %r2967,%r2943,%r2964;
}
	// end inline asm
	// begin inline asm
	{mul.f16x2 %r2970,%r482,%r2972;
}
	// end inline asm
	// begin inline asm
	{add.f16x2 %r2973,%r2949,%r2970;
}
	// end inline asm
	mov.b32 	%r3002, 16;
	mov.b32 	%r3132, -1;
	// begin inline asm
	{shfl.sync.down.b32 %r2976,%r2955,%r3002,%r125,%r3132;
}
	// end inline asm
	// begin inline asm
	{add.f16x2 %r2981,%r2955,%r2976;
}
	// end inline asm
	// begin inline asm
	{shfl.sync.down.b32 %r2984,%r2961,%r3002,%r125,%r3132;
}
	// end inline asm
	// begin inline asm
	{add.f16x2 %r2989,%r2961,%r2984;
}
	// end inline asm
	// begin inline asm
	{shfl.sync.down.b32 %r2992,%r2967,%r3002,%r125,%r3132;
}
	// end inline asm
	// begin inline asm
	{add.f16x2 %r2997,%r2967,%r2992;
}
	// end inline asm
	// begin inline asm
	{shfl.sync.down.b32 %r3000,%r2973,%r3002,%r125,%r3132;
}
	// end inline asm
	// begin inline asm
	{add.f16x2 %r3005,%r2973,%r3000;
}
	// end inline asm
	mov.b32 	%r3034, 8;
	// begin inline asm
	{shfl.sync.down.b32 %r3008,%r2981,%r3034,%r125,%r3132;
}
	// end inline asm
	// begin inline asm
	{add.f16x2 %r3013,%r2981,%r3008;
}
	// end inline asm
	// begin inline asm
	{shfl.sync.down.b32 %r3016,%r2989,%r3034,%r125,%r3132;
}
	// end inline asm
	// begin inline asm
	{add.f16x2 %r3021,%r2989,%r3016;
}
	// end inline asm
	// begin inline asm
	{shfl.sync.down.b32 %r3024,%r2997,%r3034,%r125,%r3132;
}
	// end inline asm
	// begin inline asm
	{add.f16x2 %r3029,%r2997,%r3024;
}
	// end inline asm
	// begin inline asm
	{shfl.sync.down.b32 %r3032,%r3005,%r3034,%r125,%r3132;
}
	// end inline asm
	// begin inline asm
	{add.f16x2 %r3037,%r3005,%r3032;
}
	// end inline asm
	mov.b32 	%r3066, 4;
	// begin inline asm
	{shfl.sync.down.b32 %r3040,%r3013,%r3066,%r125,%r3132;
}
	// end inline asm
	// begin inline asm
	{add.f16x2 %r3045,%r3013,%r3040;
}
	// end inline asm
	// begin inline asm
	{shfl.sync.down.b32 %r3048,%r3021,%r3066,%r125,%r3132;
}
	// end inline asm
	// begin inline asm
	{add.f16x2 %r3053,%r3021,%r3048;
}
	// end inline asm
	// begin inline asm
	{shfl.sync.down.b32 %r3056,%r3029,%r3066,%r125,%r3132;
}
	// end inline asm
	// begin inline asm
	{add.f16x2 %r3061,%r3029,%r3056;
}
	// end inline asm
	// begin inline asm
	{shfl.sync.down.b32 %r3064,%r3037,%r3066,%r125,%r3132;
}
	// end inline asm
	// begin inline asm
	{add.f16x2 %r3069,%r3037,%r3064;
}
	// end inline asm
	mov.b32 	%r3098, 2;
	// begin inline asm
	{shfl.sync.down.b32 %r3072,%r3045,%r3098,%r125,%r3132;
}
	// end inline asm
	// begin inline asm
	{add.f16x2 %r3077,%r3045,%r3072;
}
	// end inline asm
	// begin inline asm
	{shfl.sync.down.b32 %r3080,%r3053,%r3098,%r125,%r3132;
}
	// end inline asm
	// begin inline asm
	{add.f16x2 %r3085,%r3053,%r3080;
}
	// end inline asm
	// begin inline asm
	{shfl.sync.down.b32 %r3088,%r3061,%r3098,%r125,%r3132;
}
	// end inline asm
	// begin inline asm
	{add.f16x2 %r3093,%r3061,%r3088;
}
	// end inline asm
	// begin inline asm
	{shfl.sync.down.b32 %r3096,%r3069,%r3098,%r125,%r3132;
}
	// end inline asm
	// begin inline asm
	{add.f16x2 %r3101,%r3069,%r3096;
}
	// end inline asm
	mov.b32 	%r3130, 1;
	// begin inline asm
	{shfl.sync.down.b32 %r3104,%r3077,%r3130,%r125,%r3132;
}
	// end inline asm
	// begin inline asm
	{add.f16x2 %r6439,%r3077,%r3104;
}
	// end inline asm
	// begin inline asm
	{shfl.sync.down.b32 %r3112,%r3085,%r3130,%r125,%r3132;
}
	// end inline asm
	// begin inline asm
	{add.f16x2 %r6438,%r3085,%r3112;
}
	// end inline asm
	// begin inline asm
	{shfl.sync.down.b32 %r3120,%r3093,%r3130,%r125,%r3132;
}
	// end inline asm
	// begin inline asm
	{add.f16x2 %r6437,%r3093,%r3120;
}
	// end inline asm
	// begin inline asm
	{shfl.sync.down.b32 %r3128,%r3101,%r3130,%r125,%r3132;
}
	// end inline asm
	// begin inline asm
	{add.f16x2 %r6436,%r3101,%r3128;
}
	// end inline asm
	@%p164 bra 	$L__BB0_249;
	st.shared.v4.u32 	[%r480], {%r6439, %r6438, %r6437, %r6436};
$L__BB0_249:
	shl.b32 	%r3139, %r9, 4;
	add.s32 	%r487, %r3138, %r3139;
	setp.gt.u32 	%p165, %r9, 15;
	bar.sync 	0;
	@%p165 bra 	$L__BB0_251;
	ld.shared.v4.u32 	{%r6439, %r6438, %r6437, %r6436}, [%r487];
$L__BB0_251:
	setp.ne.s32 	%p166, %r9, 0;
	mov.b32 	%r3167, 8;
	mov.b32 	%r3265, -1;
	// begin inline asm
	{shfl.sync.down.b32 %r3141,%r6439,%r3167,%r125,%r3265;
}
	// end inline asm
	// begin inline asm
	{add.f16x2 %r3146,%r6439,%r3141;
}
	// end inline asm
	// begin inline asm
	{shfl.sync.down.b32 %r3149,%r6438,%r3167,%r125,%r3265;
}
	// end inline asm
	// begin inline asm
	{add.f16x2 %r3154,%r6438,%r3149;
}
	// end inline asm
	// begin inline asm
	{shfl.sync.down.b32 %r3157,%r6437,%r3167,%r125,%r3265;
}
	// end inline asm
	// begin inline asm
	{add.f16x2 %r3162,%r6437,%r3157;
}
	// end inline asm
	// begin inline asm
	{shfl.sync.down.b32 %r3165,%r6436,%r3167,%r125,%r3265;
}
	// end inline asm
	// begin inline asm
	{add.f16x2 %r3170,%r6436,%r3165;
}
	// end inline asm
	mov.b32 	%r3199, 4;
	// begin inline asm
	{shfl.sync.down.b32 %r3173,%r3146,%r3199,%r125,%r3265;
}
	// end inline asm
	// begin inline asm
	{add.f16x2 %r3178,%r3146,%r3173;
}
	// end inline asm
	// begin inline asm
	{shfl.sync.down.b32 %r3181,%r3154,%r3199,%r125,%r3265;
}
	// end inline asm
	// begin inline asm
	{add.f16x2 %r3186,%r3154,%r3181;
}
	// end inline asm
	// begin inline asm
	{shfl.sync.down.b32 %r3189,%r3162,%r3199,%r125,%r3265;
}
	// end inline asm
	// begin inline asm
	{add.f16x2 %r3194,%r3162,%r3189;
}
	// end inline asm
	// begin inline asm
	{shfl.sync.down.b32 %r3197,%r3170,%r3199,%r125,%r3265;
}
	// end inline asm
	// begin inline asm
	{add.f16x2 %r3202,%r3170,%r3197;
}
	// end inline asm
	mov.b32 	%r3231, 2;
	// begin inline asm
	{shfl.sync.down.b32 %r3205,%r3178,%r3231,%r125,%r3265;
}
	// end inline asm
	// begin inline asm
	{add.f16x2 %r3210,%r3178,%r3205;
}
	// end inline asm
	// begin inline asm
	{shfl.sync.down.b32 %r3213,%r3186,%r3231,%r125,%r3265;
}
	// end inline asm
	// begin inline asm
	{add.f16x2 %r3218,%r3186,%r3213;
}
	// end inline asm
	// begin inline asm
	{shfl.sync.down.b32 %r3221,%r3194,%r3231,%r125,%r3265;
}
	// end inline asm
	// begin inline asm
	{add.f16x2 %r3226,%r3194,%r3221;
}
	// end inline asm
	// begin inline asm
	{shfl.sync.down.b32 %r3229,%r3202,%r3231,%r125,%r3265;
}
	// end inline asm
	// begin inline asm
	{add.f16x2 %r3234,%r3202,%r3229;
}
	// end inline asm
	mov.b32 	%r3263, 1;
	// begin inline asm
	{shfl.sync.down.b32 %r3237,%r3210,%r3263,%r125,%r3265;
}
	// end inline asm
	// begin inline asm
	{add.f16x2 %r3242,%r3210,%r3237;
}
	// end inline asm
	// begin inline asm
	{shfl.sync.down.b32 %r3245,%r3218,%r3263,%r125,%r3265;
}
	// end inline asm
	// begin inline asm
	{add.f16x2 %r3250,%r3218,%r3245;
}
	// end inline asm
	// begin inline asm
	{shfl.sync.down.b32 %r3253,%r3226,%r3263,%r125,%r3265;
}
	// end inline asm
	// begin inline asm
	{add.f16x2 %r3258,%r3226,%r3253;
}
	// end inline asm
	// begin inline asm
	{shfl.sync.down.b32 %r3261,%r3234,%r3263,%r125,%r3265;
}
	// end inline asm
	// begin inline asm
	{add.f16x2 %r3266,%r3234,%r3261;
}
	// end inline asm
	@%p166 bra 	$L__BB0_253;
	st.shared.v4.u32 	[%r6434+-16], {%r3242, %r3250, %r3258, %r3266};
$L__BB0_253:
	setp.ne.s32 	%p167, %r458, 0;
	ld.global.v4.u32 	{%r3271, %r3277, %r3283, %r3289}, [%rd411+-240];
	// begin inline asm
	{mul.f16x2 %r3269,%r481,%r3271;
}
	// end inline asm
	// begin inline asm
	{add.f16x2 %r3272,%r1053,%r3269;
}
	// end inline asm
	// begin inline asm
	{mul.f16x2 %r3275,%r481,%r3277;
}
	// end inline asm
	mov.b32 	%r3291, 0;
	// begin inline asm
	{add.f16x2 %r3278,%r3291,%r3275;
}
	// end inline asm
	// begin inline asm
	{mul.f16x2 %r3281,%r481,%r3283;
}
	// end inline asm
	// begin inline asm
	{add.f16x2 %r3284,%r3291,%r3281;
}
	// end inline asm
	// begin inline asm
	{mul.f16x2 %r3287,%r481,%r3289;
}
	// end inline asm
	// begin inline asm
	{add.f16x2 %r3290,%r3291,%r3287;
}
	// end inline asm
	ld.global.v4.u32 	{%r3295, %r3301, %r3307, %r3313}, [%rd411+16];
	// begin inline asm
	{mul.f16x2 %r3293,%r482,%r3295;
}
	// end inline asm
	// begin inline asm
	{add.f16x2 %r3296,%r3272,%r3293;
}
	// end inline asm
	// begin inline asm
	{mul.f16x2 %r3299,%r482,%r3301;
}
	// end inline asm
	// begin inline asm
	{add.f16x2 %r3302,%r3278,%r3299;
}
	// end inline asm
	// begin inline asm
	{mul.f16x2 %r3305,%r482,%r3307;
}
	// end inline asm
	// begin inline asm
	{add.f16x2 %r3308,%r3284,%r3305;
}
	// end inline asm
	// begin inline asm
	{mul.f16x2 %r3311,%r482,%r3313;
}
	// end inline asm
	// begin inline asm
	{add.f16x2 %r3314,%r3290,%r3311;
}
	// end inline asm
	mov.b32 	%r3343, 16;
	mov.b32 	%r3473, -1;
	// begin inline asm
	{shfl.sync.down.b32 %r3317,%r3296,%r3343,%r125,%r3473;
}
	// end inline asm
	// begin inline asm
	{add.f16x2 %r3322,%r3296,%r3317;
}
	// end inline asm
	// begin inline asm
	{shfl.sync.down.b32 %r3325,%r3302,%r3343,%r125,%r3473;
}
	// end inline asm
	// begin inline asm
	{add.f16x2 %r3330,%r3302,%r3325;
}
	// end inline asm
	// begin inline asm
	{shfl.sync.down.b32 %r3333,%r3308,%r3343,%r125,%r3473;
}
	// end inline asm
	// begin inline asm
	{add.f16x2 %r3338,%r3308,%r3333;
}
	// end inline asm
	// begin inline asm
	{shfl.sync.down.b32 %r3341,%r3314,%r3343,%r125,%r3473;
}
	// end inline asm
	// begin inline asm
	{add.f16x2 %r3346,%r3314,%r3341;
}
	// end inline asm
	mov.b32 	%r3375, 8;
	// begin inline asm
	{shfl.sync.down.b32 %r3349,%r3322,%r3375,%r125,%r3473;
}
	// end inline asm
	// begin inline asm
	{add.f16x2 %r3354,%r3322,%r3349;
}
	// end inline asm
	// begin inline asm
	{shfl.sync.down.b32 %r3357,%r3330,%r3375,%r125,%r3473;
}
	// end inline asm
	// begin inline asm
	{add.f16x2 %r3362,%r3330,%r3357;
}
	// end inline asm
	// begin inline asm
	{shfl.sync.down.b32 %r3365,%r3338,%r3375,%r125,%r3473;
}
	// end inline asm
	// begin inline asm
	{add.f16x2 %r3370,%r3338,%r3365;
}
	// end inline asm
	// begin inline asm
	{shfl.sync.down.b32 %r3373,%r3346,%r3375,%r125,%r3473;
}
	// end inline asm
	// begin inline asm
	{add.f16x2 %r3378,%r3346,%r3373;
}
	// end inline asm
	mov.b32 	%r3407, 4;
	// begin inline asm
	{shfl.sync.down.b32 %r3381,%r3354,%r3407,%r125,%r3473;
}
	// end inline asm
	// begin inline asm
	{add.f16x2 %r3386,%r3354,%r3381;
}
	// end inline asm
	// begin inline asm
	{shfl.sync.down.b32 %r3389,%r3362,%r3407,%r125,%r3473;
}
	// end inline asm
	// begin inline asm
	{add.f16x2 %r3394,%r3362,%r3389;
}
	// end inline asm
	// begin inline asm
	{shfl.sync.down.b32 %r3397,%r3370,%r3407,%r125,%r3473;
}
	// end inline asm
	// begin inline asm
	{add.f16x2 %r3402,%r3370,%r3397;
}
	// end inline asm
	// begin inline asm
	{shfl.sync.down.b32 %r3405,%r3378,%r3407,%r125,%r3473;
}
	// end inline asm
	// begin inline asm
	{add.f16x2 %r3410,%r3378,%r3405;
}
	// end inline asm
	mov.b32 	%r3439, 2;
	// begin inline asm
	{shfl.sync.down.b32 %r3413,%r3386,%r3439,%r125,%r3473;
}
	// end inline asm
	// begin inline asm
	{add.f16x2 %r3418,%r3386,%r3413;
}
	// end inline asm
	// begin inline asm
	{shfl.sync.down.b32 %r3421,%r3394,%r3439,%r125,%r3473;
}
	// end inline asm
	// begin inline asm
	{add.f16x2 %r3426,%r3394,%r3421;
}
	// end inline asm
	// begin inline asm
	{shfl.sync.down.b32 %r3429,%r3402,%r3439,%r125,%r3473;
}
	// end inline asm
	// begin inline asm
	{add.f16x2 %r3434,%r3402,%r3429;
}
	// end inline asm
	// begin inline asm
	{shfl.sync.down.b32 %r3437,%r3410,%r3439,%r125,%r3473;
}
	// end inline asm
	// begin inline asm
	{add.f16x2 %r3442,%r3410,%r3437;
}
	// end inline asm
	mov.b32 	%r3471, 1;
	// begin inline asm
	{shfl.sync.down.b32 %r3445,%r3418,%r3471,%r125,%r3473;
}
	// end inline asm
	// begin inline asm
	{add.f16x2 %r6443,%r3418,%r3445;
}
	// end inline asm
	// begin inline asm
	{shfl.sync.down.b32 %r3453,%r3426,%r3471,%r125,%r3473;
}
	// end inline asm
	// begin inline asm
	{add.f16x2 %r6442,%r3426,%r3453;
}
	// end inline asm
	// begin inline asm
	{shfl.sync.down.b32 %r3461,%r3434,%r3471,%r125,%r3473;
}
	// end inline asm
	// begin inline asm
	{add.f16x2 %r6441,%r3434,%r3461;
}
	// end inline asm
	// begin inline asm
	{shfl.sync.down.b32 %r3469,%r3442,%r3471,%r125,%r3473;
}
	// end inline asm
	// begin inline asm
	{add.f16x2 %r6440,%r3442,%r3469;
}
	// end inline asm
	@%p167 bra 	$L__BB0_255;
	st.shared.v4.u32 	[%r480], {%r6443, %r6442, %r6441, %r6440};
$L__BB0_255:
	setp.gt.u32 	%p168, %r9, 15;
	bar.sync 	0;
	@%p168 bra 	$L__BB0_257;
	ld.shared.v4.u32 	{%r6443, %r6442, %r6441, %r6440}, [%r487];
$L__BB0_257:
	setp.ne.s32 	%p169, %r9, 0;
	mov.b32 	%r3503, 8;
	mov.b32 	%r3601, -1;
	// begin inline asm
	{shfl.sync.down.b32 %r3477,%r6443,%r3503,%r125,%r3601;
}
	// end inline asm
	// begin inline asm
	{add.f16x2 %r3482,%r6443,%r3477;
}
	// end inline asm
	// begin inline asm
	{shfl.sync.down.b32 %r3485,%r6442,%r3503,%r125,%r3601;
}
	// end inline asm
	// begin inline asm
	{add.f16x2 %r3490,%r6442,%r3485;
}
	// end inline asm
	// begin inline asm
	{shfl.sync.down.b32 %r3493,%r6441,%r3503,%r125,%r3601;
}
	// end inline asm
	// begin inline asm
	{add.f16x2 %r3498,%r6441,%r3493;
}
	// end inline asm
	// begin inline asm
	{shfl.sync.down.b32 %r3501,%r6440,%r3503,%r125,%r3601;
}
	// end inline asm
	// begin inline asm
	{add.f16x2 %r3506,%r6440,%r3501;
}
	// end inline asm
	mov.b32 	%r3535, 4;
	// begin inline asm
	{shfl.sync.down.b32 %r3509,%r3482,%r3535,%r125,%r3601;
}
	// end inline asm
	// begin inline asm
	{add.f16x2 %r3514,%r3482,%r3509;
}
	// end inline asm
	// begin inline asm
	{shfl.sync.down.b32 %r3517,%r3490,%r3535,%r125,%r3601;
}
	// end inline asm
	// begin inline asm
	{add.f16x2 %r3522,%r3490,%r3517;
}
	// end inline asm
	// begin inline asm
	{shfl.sync.down.b32 %r3525,%r3498,%r3535,%r125,%r3601;
}
	// end inline asm
	// begin inline asm
	{add.f16x2 %r3530,%r3498,%r3525;
}
	// end inline asm
	// begin inline asm
	{shfl.sync.down.b32 %r3533,%r3506,%r3535,%r125,%r3601;
}
	// end inline asm
	// begin inline asm
	{add.f16x2 %r3538,%r3506,%r3533;
}
	// end inline asm
	mov.b32 	%r3567, 2;
	// begin inline asm
	{shfl.sync.down.b32 %r3541,%r3514,%r3567,%r125,%r3601;
}
	// end inline asm
	// begin inline asm
	{add.f16x2 %r3546,%r3514,%r3541;
}
	// end inline asm
	// begin inline asm
	{shfl.sync.down.b32 %r3549,%r3522,%r3567,%r125,%r3601;
}
	// end inline asm
	// begin inline asm
	{add.f16x2 %r3554,%r3522,%r3549;
}
	// end inline asm
	// begin inline asm
	{shfl.sync.down.b32 %r3557,%r3530,%r3567,%r125,%r3601;
}
	// end inline asm
	// begin inline asm
	{add.f16x2 %r3562,%r3530,%r3557;
}
	// end inline asm
	// begin inline asm
	{shfl.sync.down.b32 %r3565,%r3538,%r3567,%r125,%r3601;
}
	// end inline asm
	// begin inline asm
	{add.f16x2 %r3570,%r3538,%r3565;
}
	// end inline asm
	mov.b32 	%r3599, 1;
	// begin inline asm
	{shfl.sync.down.b32 %r3573,%r3546,%r3599,%r125,%r3601;
}
	// end inline asm
	// begin inline asm
	{add.f16x2 %r3578,%r3546,%r3573;
}
	// end inline asm
	// begin inline asm
	{shfl.sync.down.b32 %r3581,%r3554,%r3599,%r125,%r3601;
}
	// end inline asm
	// begin inline asm
	{add.f16x2 %r3586,%r3554,%r3581;
}
	// end inline asm
	// begin inline asm
	{shfl.sync.down.b32 %r3589,%r3562,%r3599,%r125,%r3601;
}
	// end inline asm
	// begin inline asm
	{add.f16x2 %r3594,%r3562,%r3589;
}
	// end inline asm
	// begin inline asm
	{shfl.sync.down.b32 %r3597,%r3570,%r3599,%r125,%r3601;
}
	// end inline asm
	// begin inline asm
	{add.f16x2 %r3602,%r3570,%r3597;
}
	// end inline asm
	@%p169 bra 	$L__BB0_259;
	st.shared.v4.u32 	[%r6434], {%r3578, %r3586, %r3594, %r3602};
$L__BB0_259:
	add.s32 	%r516, %r6435, 16;
	add.s32 	%r6434, %r6434, 32;
	add.s64 	%rd411, %rd411, 32;
	setp.lt.u32 	%p170, %r6435, 112;
	mov.u32 	%r6435, %r516;
	@%p170 bra 	$L__BB0_247;
	ld.param.u64 	%rd401, [_Z6decodeP6__halfS0_S0_S0_S0_S0_S0_S0_S0_S0_S0_S0_S0_S0_PfS1__param_7];
	cvta.to.global.u64 	%rd204, %rd401;
	bar.sync 	0;
	setp.eq.s32 	%p171, %r3, 3;
	shl.b32 	%r3608, %r456, 7;
	setp.eq.s32 	%p172, %r456, 1022;
	and.pred  	%p3, %p171, %p172;
	mul.lo.s32 	%r3609, %r2, 524160;
	mad.lo.s32 	%r3610, %r477, 16773120, %r3609;
	add.s32 	%r3612, %r3610, %r2920;
	add.s32 	%r3613, %r3612, %r3608;
	mul.wide.u32 	%rd205, %r3613, 2;
	add.s64 	%rd206, %rd205, %rd204;
	add.s64 	%rd413, %rd206, 16;
	add.s32 	%r3614, %r3613, 128;
	mul.wide.u32 	%rd207, %r3614, 2;
	add.s64 	%rd208, %rd207, %rd204;
	add.s64 	%rd412, %rd208, 16;
	mov.u32 	%r3615, _ZZ6decodeP6__halfS0_S0_S0_S0_S0_S0_S0_S0_S0_S0_S0_S0_S0_PfS1_E12local_output;
	add.s32 	%r6445, %r3615, 16;
	add.s32 	%r6444, %r2927, 16;
	mov.b32 	%r6446, 0;
$L__BB0_261:
	ld.shared.u32 	%r521, [%r457];
	ld.global.v4.u32 	{%r3619, %r3625, %r3631, %r3637}, [%rd413+-16];
	{ .reg .b16 tmp; mov.b32 {%rs1032, tmp}, %r521; }
	mov.b32 	%r3618, {%rs1032, %rs1032};
	// begin inline asm
	{mul.f16x2 %r3617,%r3618,%r3619;
}
	// end inline asm
	// begin inline asm
	{add.f16x2 %r3620,%r1053,%r3617;
}
	// end inline asm
	// begin inline asm
	{mul.f16x2 %r3623,%r3618,%r3625;
}
	// end inline asm
	mov.b32 	%r3639, 0;
	// begin inline asm
	{add.f16x2 %r3626,%r3639,%r3623;
}
	// end inline asm
	// begin inline asm
	{mul.f16x2 %r3629,%r3618,%r3631;
}
	// end inline asm
	// begin inline asm
	{add.f16x2 %r3632,%r3639,%r3629;
}
	// end inline asm
	// begin inline asm
	{mul.f16x2 %r3635,%r3618,%r3637;
}
	// end inline asm
	// begin inline asm
	{add.f16x2 %r3638,%r3639,%r3635;
}
	// end inline asm
	@%p3 bra 	$L__BB0_263;
	ld.global.v4.u32 	{%r6450, %r6449, %r6448, %r6447}, [%rd412+-16];
	bra.uni 	$L__BB0_264;
$L__BB0_263:
	ld.shared.v4.u32 	{%r6450, %r6449, %r6448, %r6447}, [%r6444+-16];
$L__BB0_264:
	setp.ne.s32 	%p173, %r458, 0;
	{ .reg .b16 tmp; mov.b32 {tmp, %rs1033}, %r521; }
	mov.b32 	%r3642, {%rs1033, %rs1033};
	// begin inline asm
	{mul.f16x2 %r3641,%r3642,%r6450;
}
	// end inline asm
	// begin inline asm
	{add.f16x2 %r3644,%r3620,%r3641;
}
	// end inline asm
	// begin inline asm
	{mul.f16x2 %r3647,%r3642,%r6449;
}
	// end inline asm
	// begin inline asm
	{add.f16x2 %r3650,%r3626,%r3647;
}
	// end inline asm
	// begin inline asm
	{mul.f16x2 %r3653,%r3642,%r6448;
}
	// end inline asm
	// begin inline asm
	{add.f16x2 %r3656,%r3632,%r3653;
}
	// end inline asm
	// begin inline asm
	{mul.f16x2 %r3659,%r3642,%r6447;
}
	// end inline asm
	// begin inline asm
	{add.f16x2 %r3662,%r3638,%r3659;
}
	// end inline asm
	mov.b32 	%r3691, 16;
	mov.b32 	%r3821, -1;
	// begin inline asm
	{shfl.sync.down.b32 %r3665,%r3644,%r3691,%r125,%r3821;
}
	// end inline asm
	// begin inline asm
	{add.f16x2 %r3670,%r3644,%r3665;
}
	// end inline asm
	// begin inline asm
	{shfl.sync.down.b32 %r3673,%r3650,%r3691,%r125,%r3821;
}
	// end inline asm
	// begin inline asm
	{add.f16x2 %r3678,%r3650,%r3673;
}
	// end inline asm
	// begin inline asm
	{shfl.sync.down.b32 %r3681,%r3656,%r3691,%r125,%r3821;
}
	// end inline asm
	// begin inline asm
	{add.f16x2 %r3686,%r3656,%r3681;
}
	// end inline asm
	// begin inline asm
	{shfl.sync.down.b32 %r3689,%r3662,%r3691,%r125,%r3821;
}
	// end inline asm
	// begin inline asm
	{add.f16x2 %r3694,%r3662,%r3689;
}
	// end inline asm
	mov.b32 	%r3723, 8;
	// begin inline asm
	{shfl.sync.down.b32 %r3697,%r3670,%r3723,%r125,%r3821;
}
	// end inline asm
	// begin inline asm
	{add.f16x2 %r3702,%r3670,%r3697;
}
	// end inline asm
	// begin inline asm
	{shfl.sync.down.b32 %r3705,%r3678,%r3723,%r125,%r3821;
}
	// end inline asm
	// begin inline asm
	{add.f16x2 %r3710,%r3678,%r3705;
}
	// end inline asm
	// begin inline asm
	{shfl.sync.down.b32 %r3713,%r3686,%r3723,%r125,%r3821;
}
	// end inline asm
	// begin inline asm
	{add.f16x2 %r3718,%r3686,%r3713;
}
	// end inline asm
	// begin inline asm
	{shfl.sync.down.b32 %r3721,%r3694,%r3723,%r125,%r3821;
}
	// end inline asm
	// begin inline asm
	{add.f16x2 %r3726,%r3694,%r3721;
}
	// end inline asm
	mov.b32 	%r3755, 4;
	// begin inline asm
	{shfl.sync.down.b32 %r3729,%r3702,%r3755,%r125,%r3821;
}
	// end inline asm
	// begin inline asm
	{add.f16x2 %r3734,%r3702,%r3729;
}
	// end inline asm
	// begin inline asm
	{shfl.sync.down.b32 %r3737,%r3710,%r3755,%r125,%r3821;
}
	// end inline asm
	// begin inline asm
	{add.f16x2 %r3742,%r3710,%r3737;
}
	// end inline asm
	// begin inline asm
	{shfl.sync.down.b32 %r3745,%r3718,%r3755,%r125,%r3821;
}
	// end inline asm
	// begin inline asm
	{add.f16x2 %r3750,%r3718,%r3745;
}
	// end inline asm
	// begin inline asm
	{shfl.sync.down.b32 %r3753,%r3726,%r3755,%r125,%r3821;
}
	// end inline asm
	// begin inline asm
	{add.f16x2 %r3758,%r3726,%r3753;
}
	// end inline asm
	mov.b32 	%r3787, 2;
	// begin inline asm
	{shfl.sync.down.b32 %r3761,%r3734,%r3787,%r125,%r3821;
}
	// end inline asm
	// begin inline asm
	{add.f16x2 %r3766,%r3734,%r3761;
}
	// end inline asm
	// begin inline asm
	{shfl.sync.down.b32 %r3769,%r3742,%r3787,%r125,%r3821;
}
	// end inline asm
	// begin inline asm
	{add.f16x2 %r3774,%r3742,%r3769;
}
	// end inline asm
	// begin inline asm
	{shfl.sync.down.b32 %r3777,%r3750,%r3787,%r125,%r3821;
}
	// end inline asm
	// begin inline asm
	{add.f16x2 %r3782,%r3750,%r3777;
}
	// end inline asm
	// begin inline asm
	{shfl.sync.down.b32 %r3785,%r3758,%r3787,%r125,%r3821;
}
	// end inline asm
	// begin inline asm
	{add.f16x2 %r3790,%r3758,%r3785;
}
	// end inline asm
	mov.b32 	%r3819, 1;
	// begin inline asm
	{shfl.sync.down.b32 %r3793,%r3766,%r3819,%r125,%r3821;
}
	// end inline asm
	// begin inline asm
	{add.f16x2 %r6454,%r3766,%r3793;
}
	// end inline asm
	// begin inline asm
	{shfl.sync.down.b32 %r3801,%r3774,%r3819,%r125,%r3821;
}
	// end inline asm
	// begin inline asm
	{add.f16x2 %r6453,%r3774,%r3801;
}
	// end inline asm
	// begin inline asm
	{shfl.sync.down.b32 %r3809,%r3782,%r3819,%r125,%r3821;
}
	// end inline asm
	// begin inline asm
	{add.f16x2 %r6452,%r3782,%r3809;
}
	// end inline asm
	// begin inline asm
	{shfl.sync.down.b32 %r3817,%r3790,%r3819,%r125,%r3821;
}
	// end inline asm
	// begin inline asm
	{add.f16x2 %r6451,%r3790,%r3817;
}
	// end inline asm
	@%p173 bra 	$L__BB0_266;
	st.shared.v4.u32 	[%r480], {%r6454, %r6453, %r6452, %r6451};
$L__BB0_266:
	setp.gt.u32 	%p174, %r9, 15;
	bar.sync 	0;
	@%p174 bra 	$L__BB0_268;
	ld.shared.v4.u32 	{%r6454, %r6453, %r6452, %r6451}, [%r487];
$L__BB0_268:
	setp.ne.s32 	%p175, %r9, 0;
	mov.b32 	%r3851, 8;
	mov.b32 	%r3949, -1;
	// begin inline asm
	{shfl.sync.down.b32 %r3825,%r6454,%r3851,%r125,%r3949;
}
	// end inline asm
	// begin inline asm
	{add.f16x2 %r3830,%r6454,%r3825;
}
	// end inline asm
	// begin inline asm
	{shfl.sync.down.b32 %r3833,%r6453,%r3851,%r125,%r3949;
}
	// end inline asm
	// begin inline asm
	{add.f16x2 %r3838,%r6453,%r3833;
}
	// end inline asm
	// begin inline asm
	{shfl.sync.down.b32 %r3841,%r6452,%r3851,%r125,%r3949;
}
	// end inline asm
	// begin inline asm
	{add.f16x2 %r3846,%r6452,%r3841;
}
	// end inline asm
	// begin inline asm
	{shfl.sync.down.b32 %r3849,%r6451,%r3851,%r125,%r3949;
}
	// end inline asm
	// begin inline asm
	{add.f16x2 %r3854,%r6451,%r3849;
}
	// end inline asm
	mov.b32 	%r3883, 4;
	// begin inline asm
	{shfl.sync.down.b32 %r3857,%r3830,%r3883,%r125,%r3949;
}
	// end inline asm
	// begin inline asm
	{add.f16x2 %r3862,%r3830,%r3857;
}
	// end inline asm
	// begin inline asm
	{shfl.sync.down.b32 %r3865,%r3838,%r3883,%r125,%r3949;
}
	// end inline asm
	// begin inline asm
	{add.f16x2 %r3870,%r3838,%r3865;
}
	// end inline asm
	// begin inline asm
	{shfl.sync.down.b32 %r3873,%r3846,%r3883,%r125,%r3949;
}
	// end inline asm
	// begin inline asm
	{add.f16x2 %r3878,%r3846,%r3873;
}
	// end inline asm
	// begin inline asm
	{shfl.sync.down.b32 %r3881,%r3854,%r3883,%r125,%r3949;
}
	// end inline asm
	// begin inline asm
	{add.f16x2 %r3886,%r3854,%r3881;
}
	// end inline asm
	mov.b32 	%r3915, 2;
	// begin inline asm
	{shfl.sync.down.b32 %r3889,%r3862,%r3915,%r125,%r3949;
}
	// end inline asm
	// begin inline asm
	{add.f16x2 %r3894,%r3862,%r3889;
}
	// end inline asm
	// begin inline asm
	{shfl.sync.down.b32 %r3897,%r3870,%r3915,%r125,%r3949;
}
	// end inline asm
	// begin inline asm
	{add.f16x2 %r3902,%r3870,%r3897;
}
	// end inline asm
	// begin inline asm
	{shfl.sync.down.b32 %r3905,%r3878,%r3915,%r125,%r3949;
}
	// end inline asm
	// begin inline asm
	{add.f16x2 %r3910,%r3878,%r3905;
}
	// end inline asm
	// begin inline asm
	{shfl.sync.down.b32 %r3913,%r3886,%r3915,%r125,%r3949;
}
	// end inline asm
	// begin inline asm
	{add.f16x2 %r3918,%r3886,%r3913;
}
	// end inline asm
	mov.b32 	%r3947, 1;
	// begin inline asm
	{shfl.sync.down.b32 %r3921,%r3894,%r3947,%r125,%r3949;
}
	// end inline asm
	// begin inline asm
	{add.f16x2 %r3926,%r3894,%r3921;
}
	// end inline asm
	// begin inline asm
	{shfl.sync.down.b32 %r3929,%r3902,%r3947,%r125,%r3949;
}
	// end inline asm
	// begin inline asm
	{add.f16x2 %r3934,%r3902,%r3929;
}
	// end inline asm
	// begin inline asm
	{shfl.sync.down.b32 %r3937,%r3910,%r3947,%r125,%r3949;
}
	// end inline asm
	// begin inline asm
	{add.f16x2 %r3942,%r3910,%r3937;
}
	// end inline asm
	// begin inline asm
	{shfl.sync.down.b32 %r3945,%r3918,%r3947,%r125,%r3949;
}
	// end inline asm
	// begin inline asm
	{add.f16x2 %r3950,%r3918,%r3945;
}
	// end inline asm
	@%p175 bra 	$L__BB0_270;
	st.shared.v4.u32 	[%r6445+-16], {%r3926, %r3934, %r3942, %r3950};
$L__BB0_270:
	ld.shared.u32 	%r554, [%r457];
	ld.global.v4.u32 	{%r3955, %r3961, %r3967, %r3973}, [%rd413];
	{ .reg .b16 tmp; mov.b32 {%rs1034, tmp}, %r554; }
	mov.b32 	%r3954, {%rs1034, %rs1034};
	// begin inline asm
	{mul.f16x2 %r3953,%r3954,%r3955;
}
	// end inline asm
	// begin inline asm
	{add.f16x2 %r3956,%r1053,%r3953;
}
	// end inline asm
	// begin inline asm
	{mul.f16x2 %r3959,%r3954,%r3961;
}
	// end inline asm
	mov.b32 	%r3975, 0;
	// begin inline asm
	{add.f16x2 %r3962,%r3975,%r3959;
}
	// end inline asm
	// begin inline asm
	{mul.f16x2 %r3965,%r3954,%r3967;
}
	// end inline asm
	// begin inline asm
	{add.f16x2 %r3968,%r3975,%r3965;
}
	// end inline asm
	// begin inline asm
	{mul.f16x2 %r3971,%r3954,%r3973;
}
	// end inline asm
	// begin inline asm
	{add.f16x2 %r3974,%r3975,%r3971;
}
	// end inline asm
	@%p3 bra 	$L__BB0_272;
	ld.global.v4.u32 	{%r6458, %r6457, %r6456, %r6455}, [%rd412];
	bra.uni 	$L__BB0_273;
$L__BB0_272:
	ld.shared.v4.u32 	{%r6458, %r6457, %r6456, %r6455}, [%r6444];
$L__BB0_273:
	setp.ne.s32 	%p176, %r458, 0;
	{ .reg .b16 tmp; mov.b32 {tmp, %rs1035}, %r554; }
	mov.b32 	%r3978, {%rs1035, %rs1035};
	// begin inline asm
	{mul.f16x2 %r3977,%r3978,%r6458;
}
	// end inline asm
	// begin inline asm
	{add.f16x2 %r3980,%r3956,%r3977;
}
	// end inline asm
	// begin inline asm
	{mul.f16x2 %r3983,%r3978,%r6457;
}
	// end inline asm
	// begin inline asm
	{add.f16x2 %r3986,%r3962,%r3983;
}
	// end inline asm
	// begin inline asm
	{mul.f16x2 %r3989,%r3978,%r6456;
}
	// end inline asm
	// begin inline asm
	{add.f16x2 %r3992,%r3968,%r3989;
}
	// end inline asm
	// begin inline asm
	{mul.f16x2 %r3995,%r3978,%r6455;
}
	// end inline asm
	// begin inline asm
	{add.f16x2 %r3998,%r3974,%r3995;
}
	// end inline asm
	mov.b32 	%r4027, 16;
	mov.b32 	%r4157, -1;
	// begin inline asm
	{shfl.sync.down.b32 %r4001,%r3980,%r4027,%r125,%r4157;
}
	// end inline asm
	// begin inline asm
	{add.f16x2 %r4006,%r3980,%r4001;
}
	// end inline asm
	// begin inline asm
	{shfl.sync.down.b32 %r4009,%r3986,%r4027,%r125,%r4157;
}
	// end inline asm
	// begin inline asm
	{add.f16x2 %r4014,%r3986,%r4009;
}
	// end inline asm
	// begin inline asm
	{shfl.sync.down.b32 %r4017,%r3992,%r4027,%r125,%r4157;
}
	// end inline asm
	// begin inline asm
	{add.f16x2 %r4022,%r3992,%r4017;
}
	// end inline asm
	// begin inline asm
	{shfl.sync.down.b32 %r4025,%r3998,%r4027,%r125,%r4157;
}
	// end inline asm
	// begin inline asm
	{add.f16x2 %r4030,%r3998,%r4025;
}
	// end inline asm
	mov.b32 	%r4059, 8;
	// begin inline asm
	{shfl.sync.down.b32 %r4033,%r4006,%r4059,%r125,%r4157;
}
	// end inline asm
	// begin inline asm
	{add.f16x2 %r4038,%r4006,%r4033;
}
	// end inline asm
	// begin inline asm
	{shfl.sync.down.b32 %r4041,%r4014,%r4059,%r125,%r4157;
}
	// end inline asm
	// begin inline asm
	{add.f16x2 %r4046,%r4014,%r4041;
}
	// end inline asm
	// begin inline asm
	{shfl.sync.down.b32 %r4049,%r4022,%r4059,%r125,%r4157;
}
	// end inline asm
	// begin inline asm
	{add.f16x2 %r4054,%r4022,%r4049;
}
	// end inline asm
	// begin inline asm
	{shfl.sync.down.b32 %r4057,%r4030,%r4059,%r125,%r4157;
}
	// end inline asm
	// begin inline asm
	{add.f16x2 %r4062,%r4030,%r4057;
}
	// end inline asm
	mov.b32 	%r4091, 4;
	// begin inline asm
	{shfl.sync.down.b32 %r4065,%r4038,%r4091,%r125,%r4157;
}
	// end inline asm
	// begin inline asm
	{add.f16x2 %r4070,%r4038,%r4065;
}
	// end inline asm
	// begin inline asm
	{shfl.sync.down.b32 %r4073,%r4046,%r4091,%r125,%r4157;
}
	// end inline asm
	// begin inline asm
	{add.f16x2 %r4078,%r4046,%r4073;
}
	// end inline asm
	// begin inline asm
	{shfl.sync.down.b32 %r4081,%r4054,%r4091,%r125,%r4157;
}
	// end inline asm
	// begin inline asm
	{add.f16x2 %r4086,%r4054,%r4081;
}
	// end inline asm
	// begin inline asm
	{shfl.sync.down.b32 %r4089,%r4062,%r4091,%r125,%r4157;
}
	// end inline asm
	// begin inline asm
	{add.f16x2 %r4094,%r4062,%r4089;
}
	// end inline asm
	mov.b32 	%r4123, 2;
	// begin inline asm
	{shfl.sync.down.b32 %r4097,%r4070,%r4123,%r125,%r4157;
}
	// end inline asm
	// begin inline asm
	{add.f16x2 %r4102,%r4070,%r4097;
}
	// end inline asm
	// begin inline asm
	{shfl.sync.down.b32 %r4105,%r4078,%r4123,%r125,%r4157;
}
	// end inline asm
	// begin inline asm
	{add.f16x2 %r4110,%r4078,%r4105;
}
	// end inline asm
	// begin inline asm
	{shfl.sync.down.b32 %r4113,%r4086,%r4123,%r125,%r4157;
}
	// end inline asm
	// begin inline asm
	{add.f16x2 %r4118,%r4086,%r4113;
}
	// end inline asm
	// begin inline asm
	{shfl.sync.down.b32 %r4121,%r4094,%r4123,%r125,%r4157;
}
	// end inline asm
	// begin inline asm
	{add.f16x2 %r4126,%r4094,%r4121;
}
	// end inline asm
	mov.b32 	%r4155, 1;
	// begin inline asm
	{shfl.sync.down.b32 %r4129,%r4102,%r4155,%r125,%r4157;
}
	// end inline asm
	// begin inline asm
	{add.f16x2 %r6462,%r4102,%r4129;
}
	// end inline asm
	// begin inline asm
	{shfl.sync.down.b32 %r4137,%r4110,%r4155,%r125,%r4157;
}
	// end inline asm
	// begin inline asm
	{add.f16x2 %r6461,%r4110,%r4137;
}
	// end inline asm
	// begin inline asm
	{shfl.sync.down.b32 %r4145,%r4118,%r4155,%r125,%r4157;
}
	// end inline asm
	// begin inline asm
	{add.f16x2 %r6460,%r4118,%r4145;
}
	// end inline asm
	// begin inline asm
	{shfl.sync.down.b32 %r4153,%r4126,%r4155,%r125,%r4157;
}
	// end inline asm
	// begin inline asm
	{add.f16x2 %r6459,%r4126,%r4153;
}
	// end inline asm
	@%p176 bra 	$L__BB0_275;
	st.shared.v4.u32 	[%r480], {%r6462, %r6461, %r6460, %r6459};
$L__BB0_275:
	setp.gt.u32 	%p177, %r9, 15;
	bar.sync 	0;
	@%p177 bra 	$L__BB0_277;
	ld.shared.v4.u32 	{%r6462, %r6461, %r6460, %r6459}, [%r487];
$L__BB0_277:
	setp.ne.s32 	%p178, %r9, 0;
	mov.b32 	%r4187, 8;
	mov.b32 	%r4285, -1;
	// begin inline asm
	{shfl.sync.down.b32 %r4161,%r6462,%r4187,%r125,%r4285;
}
	// end inline asm
	// begin inline asm
	{add.f16x2 %r4166,%r6462,%r4161;
}
	// end inline asm
	// begin inline asm
	{shfl.sync.down.b32 %r4169,%r6461,%r4187,%r125,%r4285;
}
	// end inline asm
	// begin inline asm
	{add.f16x2 %r4174,%r6461,%r4169;
}
	// end inline asm
	// begin inline asm
	{shfl.sync.down.b32 %r4177,%r6460,%r4187,%r125,%r4285;
}
	// end inline asm
	// begin inline asm
	{add.f16x2 %r4182,%r6460,%r4177;
}
	// end inline asm
	// begin inline asm
	{shfl.sync.down.b32 %r4185,%r6459,%r4187,%r125,%r4285;
}
	// end inline asm
	// begin inline asm
	{add.f16x2 %r4190,%r6459,%r4185;
}
	// end inline asm
	mov.b32 	%r4219, 4;
	// begin inline asm
	{shfl.sync.down.b32 %r4193,%r4166,%r4219,%r125,%r4285;
}
	// end inline asm
	// begin inline asm
	{add.f16x2 %r4198,%r4166,%r4193;
}
	// end inline asm
	// begin inline asm
	{shfl.sync.down.b32 %r4201,%r4174,%r4219,%r125,%r4285;
}
	// end inline asm
	// begin inline asm
	{add.f16x2 %r4206,%r4174,%r4201;
}
	// end inline asm
	// begin inline asm
	{shfl.sync.down.b32 %r4209,%r4182,%r4219,%r125,%r4285;
}
	// end inline asm
	// begin inline asm
	{add.f16x2 %r4214,%r4182,%r4209;
}
	// end inline asm
	// begin inline asm
	{shfl.sync.down.b32 %r4217,%r4190,%r4219,%r125,%r4285;
}
	// end inline asm
	// begin inline asm
	{add.f16x2 %r4222,%r4190,%r4217;
}
	// end inline asm
	mov.b32 	%r4251, 2;
	// begin inline asm
	{shfl.sync.down.b32 %r4225,%r4198,%r4251,%r125,%r4285;
}
	// end inline asm
	// begin inline asm
	{add.f16x2 %r4230,%r4198,%r4225;
}
	// end inline asm
	// begin inline asm
	{shfl.sync.down.b32 %r4233,%r4206,%r4251,%r125,%r4285;
}
	// end inline asm
	// begin inline asm
	{add.f16x2 %r4238,%r4206,%r4233;
}
	// end inline asm
	// begin inline asm
	{shfl.sync.down.b32 %r4241,%r4214,%r4251,%r125,%r4285;
}
	// end inline asm
	// begin inline asm
	{add.f16x2 %r4246,%r4214,%r4241;
}
	// end inline asm
	// begin inline asm
	{shfl.sync.down.b32 %r4249,%r4222,%r4251,%r125,%r4285;
}
	// end inline asm
	// begin inline asm
	{add.f16x2 %r4254,%r4222,%r4249;
}
	// end inline asm
	mov.b32 	%r4283, 1;
	// begin inline asm
	{shfl.sync.down.b32 %r4257,%r4230,%r4283,%r125,%r4285;
}
	// end inline asm
	// begin inline asm
	{add.f16x2 %r4262,%r4230,%r4257;
}
	// end inline asm
	// begin inline asm
	{shfl.sync.down.b32 %r4265,%r4238,%r4283,%r125,%r4285;
}
	// end inline asm
	// begin inline asm
	{add.f16x2 %r4270,%r4238,%r4265;
}
	// end inline asm
	// begin inline asm
	{shfl.sync.down.b32 %r4273,%r4246,%r4283,%r125,%r4285;
}
	// end inline asm
	// begin inline asm
	{add.f16x2 %r4278,%r4246,%r4273;
}
	// end inline asm
	// begin inline asm
	{shfl.sync.down.b32 %r4281,%r4254,%r4283,%r125,%r4285;
}
	// end inline asm
	// begin inline asm
	{add.f16x2 %r4286,%r4254,%r4281;
}
	// end inline asm
	@%p178 bra 	$L__BB0_279;
	st.shared.v4.u32 	[%r6445], {%r4262, %r4270, %r4278, %r4286};
$L__BB0_279:
	add.s32 	%r587, %r6446, 16;
	add.s64 	%rd413, %rd413, 32;
	add.s32 	%r6445, %r6445, 32;
	add.s64 	%rd412, %rd412, 32;
	add.s32 	%r6444, %r6444, 32;
	setp.lt.u32 	%p179, %r6446, 112;
	mov.u32 	%r6446, %r587;
	@%p179 bra 	$L__BB0_261;
	setp.gt.u32 	%p180, %r459, -3;
	bar.sync 	0;
	@%p180 bra 	$L__BB0_318;
	mov.u32 	%r4291, _ZZ6decodeP6__halfS0_S0_S0_S0_S0_S0_S0_S0_S0_S0_S0_S0_S0_PfS1_E12local_buffer;
	add.s32 	%r590, %r4291, %r2851;
	add.s32 	%r591, %r3615, %r2851;
	add.s32 	%r592, %r85, -2;
	and.b32  	%r593, %r592, 3;
	setp.lt.u32 	%p181, %r459, 3;
	mov.b32 	%r6463, 1;
	@%p181 bra 	$L__BB0_309;
	add.s32 	%r6467, %r3, 2;
	and.b32  	%r4294, %r592, -4;
	neg.s32 	%r6468, %r4294;
	mov.b32 	%r6466, 2;
$L__BB0_283:
	setp.ne.s32 	%p182, %r9, 0;
	@%p182 bra 	$L__BB0_285;
	mov.u32 	%r4295, _ZZ6decodeP6__halfS0_S0_S0_S0_S0_S0_S0_S0_S0_S0_S0_S0_S0_PfS1_E7barrier_1;
	mov.b32 	%r4296, 1;
	// begin inline asm
	mbarrier.init.shared::cta.b64 [%r4295], %r4296;
	// end inline asm
	mov.b32 	%r4298, 256;
	// begin inline asm
	mbarrier.arrive.expect_tx.shared::cta.b64 _, [%r4295], %r4298;
	// end inline asm
$L__BB0_285:
	setp.ne.s32 	%p183, %r9, 0;
	barrier.cluster.arrive;
	barrier.cluster.wait;
	@%p183 bra 	$L__BB0_287;
	add.s32 	%r4309, %r6467, -1;
	rem.u32 	%r4304, %r4309, %r85;
	// begin inline asm
	mapa.shared::cluster.u32 %r4299, %r4291, %r4304;

	// end inline asm
	mov.u32 	%r4303, _ZZ6decodeP6__halfS0_S0_S0_S0_S0_S0_S0_S0_S0_S0_S0_S0_S0_PfS1_E7barrier_1;
	// begin inline asm
	mapa.shared::cluster.u32 %r4302, %r4303, %r4304;

	// end inline asm
	mov.b32 	%r4307, 256;
	// begin inline asm
	cp.async.bulk.shared::cluster.shared::cta.mbarrier::complete_tx::bytes [%r4299], [%r3615], %r4307, [%r4302];
	// end inline asm
$L__BB0_287:
	setp.gt.u32 	%p184, %r9, 63;
	mov.u32 	%r4310, _ZZ6decodeP6__halfS0_S0_S0_S0_S0_S0_S0_S0_S0_S0_S0_S0_S0_PfS1_E7barrier_1;
	mov.b32 	%r4311, 0;
	// begin inline asm
	{
.reg .pred                P1;
LAB_WAIT:
mbarrier.try_wait.parity.shared::cta.b64 P1, [%r4310], %r4311;
@P1                       bra.uni DONE;
bra.uni                   LAB_WAIT;
DONE:
}

	// end inline asm
	@%p184 bra 	$L__BB0_289;
	ld.shared.u32 	%r4314, [%r590];
	ld.shared.u32 	%r4313, [%r591];
	// begin inline asm
	{add.f16x2 %r4312,%r4313,%r4314;
}
	// end inline asm
	st.shared.u32 	[%r591], %r4312;
$L__BB0_289:
	setp.ne.s32 	%p185, %r9, 0;
	bar.sync 	0;
	@%p185 bra 	$L__BB0_291;
	mov.b32 	%r4316, 1;
	// begin inline asm
	mbarrier.init.shared::cta.b64 [%r4310], %r4316;
	// end inline asm
	mov.b32 	%r4318, 256;
	// begin inline asm
	mbarrier.arrive.expect_tx.shared::cta.b64 _, [%r4310], %r4318;
	// end inline asm
$L__BB0_291:
	setp.ne.s32 	%p186, %r9, 0;
	barrier.cluster.arrive;
	barrier.cluster.wait;
	@%p186 bra 	$L__BB0_293;
	rem.u32 	%r4324, %r6467, %r85;
	// begin inline asm
	mapa.shared::cluster.u32 %r4319, %r4291, %r4324;

	// end inline asm
	// begin inline asm
	mapa.shared::cluster.u32 %r4322, %r4310, %r4324;

	// end inline asm
	mov.b32 	%r4327, 256;
	// begin inline asm
	cp.async.bulk.shared::cluster.shared::cta.mbarrier::complete_tx::bytes [%r4319], [%r3615], %r4327, [%r4322];
	// end inline asm
$L__BB0_293:
	setp.gt.u32 	%p187, %r9, 63;
	mov.b32 	%r4330, 0;
	// begin inline asm
	{
.reg .pred                P1;
LAB_WAIT:
mbarrier.try_wait.parity.shared::cta.b64 P1, [%r4310], %r4330;
@P1                       bra.uni DONE;
bra.uni                   LAB_WAIT;
DONE:
}

	// end inline asm
	@%p187 bra 	$L__BB0_295;
	ld.shared.u32 	%r4333, [%r590];
	ld.shared.u32 	%r4332, [%r591];
	// begin inline asm
	{add.f16x2 %r4331,%r4332,%r4333;
}
	// end inline asm
	st.shared.u32 	[%r591], %r4331;
$L__BB0_295:
	setp.ne.s32 	%p188, %r9, 0;
	bar.sync 	0;
	@%p188 bra 	$L__BB0_297;
	mov.b32 	%r4335, 1;
	// begin inline asm
	mbarrier.init.shared::cta.b64 [%r4310], %r4335;
	// end inline asm
	mov.b32 	%r4337, 256;
	// begin inline asm
	mbarrier.arrive.expect_tx.shared::cta.b64 _, [%r4310], %r4337;
	// end inline asm
$L__BB0_297:
	setp.ne.s32 	%p189, %r9, 0;
	barrier.cluster.arrive;
	barrier.cluster.wait;
	@%p189 bra 	$L__BB0_299;
	add.s32 	%r4348, %r6467, 1;
	rem.u32 	%r4343, %r4348, %r85;
	// begin inline asm
	mapa.shared::cluster.u32 %r4338, %r4291, %r4343;

	// end inline asm
	// begin inline asm
	mapa.shared::cluster.u32 %r4341, %r4310, %r4343;

	// end inline asm
	mov.b32 	%r4346, 256;
	// begin inline asm
	cp.async.bulk.shared::cluster.shared::cta.mbarrier::complete_tx::bytes [%r4338], [%r3615], %r4346, [%r4341];
	// end inline asm
$L__BB0_299:
	setp.gt.u32 	%p190, %r9, 63;
	mov.b32 	%r4350, 0;
	// begin inline asm
	{
.reg .pred                P1;
LAB_WAIT:
mbarrier.try_wait.parity.shared::cta.b64 P1, [%r4310], %r4350;
@P1                       bra.uni DONE;
bra.uni                   LAB_WAIT;
DONE:
}

	// end inline asm
	@%p190 bra 	$L__BB0_301;
	ld.shared.u32 	%r4353, [%r590];
	ld.shared.u32 	%r4352, [%r591];
	// begin inline asm
	{add.f16x2 %r4351,%r4352,%r4353;
}
	// end inline asm
	st.shared.u32 	[%r591], %r4351;
$L__BB0_301:
	setp.ne.s32 	%p191, %r9, 0;
	bar.sync 	0;
	@%p191 bra 	$L__BB0_303;
	mov.b32 	%r4355, 1;
	// begin inline asm
	mbarrier.init.shared::cta.b64 [%r4310], %r4355;
	// end inline asm
	mov.b32 	%r4357, 256;
	// begin inline asm
	mbarrier.arrive.expect_tx.shared::cta.b64 _, [%r4310], %r4357;
	// end inline asm
$L__BB0_303:
	setp.ne.s32 	%p192, %r9, 0;
	barrier.cluster.arrive;
	barrier.cluster.wait;
	@%p192 bra 	$L__BB0_305;
	add.s32 	%r4368, %r6467, 2;
	rem.u32 	%r4363, %r4368, %r85;
	// begin inline asm
	mapa.shared::cluster.u32 %r4358, %r4291, %r4363;

	// end inline asm
	// begin inline asm
	mapa.shared::cluster.u32 %r4361, %r4310, %r4363;

	// end inline asm
	mov.b32 	%r4366, 256;
	// begin inline asm
	cp.async.bulk.shared::cluster.shared::cta.mbarrier::complete_tx::bytes [%r4358], [%r3615], %r4366, [%r4361];
	// end inline asm
$L__BB0_305:
	setp.gt.u32 	%p193, %r9, 63;
	mov.b32 	%r4370, 0;
	// begin inline asm
	{
.reg .pred                P1;
LAB_WAIT:
mbarrier.try_wait.parity.shared::cta.b64 P1, [%r4310], %r4370;
@P1                       bra.uni DONE;
bra.uni                   LAB_WAIT;
DONE:
}

	// end inline asm
	@%p193 bra 	$L__BB0_307;
	ld.shared.u32 	%r4373, [%r590];
	ld.shared.u32 	%r4372, [%r591];
	// begin inline asm
	{add.f16x2 %r4371,%r4372,%r4373;
}
	// end inline asm
	st.shared.u32 	[%r591], %r4371;
$L__BB0_307:
	bar.sync 	0;
	add.s32 	%r6468, %r6468, 4;
	add.s32 	%r6467, %r6467, 4;
	add.s32 	%r6466, %r6466, 4;
	setp.eq.s32 	%p194, %r6468, 0;
	@%p194 bra 	$L__BB0_308;
	bra.uni 	$L__BB0_283;
$L__BB0_308:
	add.s32 	%r6463, %r6466, -1;
$L__BB0_309:
	setp.eq.s32 	%p195, %r593, 0;
	@%p195 bra 	$L__BB0_318;
	add.s32 	%r6465, %r3, %r6463;
	neg.s32 	%r6464, %r593;
$L__BB0_311:
	.pragma "nounroll";
	setp.ne.s32 	%p196, %r9, 0;
	@%p196 bra 	$L__BB0_313;
	mov.u32 	%r4374, _ZZ6decodeP6__halfS0_S0_S0_S0_S0_S0_S0_S0_S0_S0_S0_S0_S0_PfS1_E7barrier_1;
	mov.b32 	%r4375, 1;
	// begin inline asm
	mbarrier.init.shared::cta.b64 [%r4374], %r4375;
	// end inline asm
	mov.b32 	%r4377, 256;
	// begin inline asm
	mbarrier.arrive.expect_tx.shared::cta.b64 _, [%r4374], %r4377;
	// end inline asm
$L__BB0_313:
	setp.ne.s32 	%p197, %r9, 0;
	barrier.cluster.arrive;
	barrier.cluster.wait;
	@%p197 bra 	$L__BB0_315;
	rem.u32 	%r4383, %r6465, %r85;
	// begin inline asm
	mapa.shared::cluster.u32 %r4378, %r4291, %r4383;

	// end inline asm
	mov.u32 	%r4382, _ZZ6decodeP6__halfS0_S0_S0_S0_S0_S0_S0_S0_S0_S0_S0_S0_S0_PfS1_E7barrier_1;
	// begin inline asm
	mapa.shared::cluster.u32 %r4381, %r4382, %r4383;

	// end inline asm
	mov.b32 	%r4386, 256;
	// begin inline asm
	cp.async.bulk.shared::cluster.shared::cta.mbarrier::complete_tx::bytes [%r4378], [%r3615], %r4386, [%r4381];
	// end inline asm
$L__BB0_315:
	setp.gt.u32 	%p198, %r9, 63;
	mov.u32 	%r4388, _ZZ6decodeP6__halfS0_S0_S0_S0_S0_S0_S0_S0_S0_S0_S0_S0_S0_PfS1_E7barrier_1;
	mov.b32 	%r4389, 0;
	// begin inline asm
	{
.reg .pred                P1;
LAB_WAIT:
mbarrier.try_wait.parity.shared::cta.b64 P1, [%r4388], %r4389;
@P1                       bra.uni DONE;
bra.uni                   LAB_WAIT;
DONE:
}

	// end inline asm
	@%p198 bra 	$L__BB0_317;
	ld.shared.u32 	%r4392, [%r590];
	ld.shared.u32 	%r4391, [%r591];
	// begin inline asm
	{add.f16x2 %r4390,%r4391,%r4392;
}
	// end inline asm
	st.shared.u32 	[%r591], %r4390;
$L__BB0_317:
	bar.sync 	0;
	add.s32 	%r6465, %r6465, 1;
	add.s32 	%r6464, %r6464, 1;
	setp.ne.s32 	%p199, %r6464, 0;
	@%p199 bra 	$L__BB0_311;
$L__BB0_318:
	shl.b32 	%r604, %r3, 10;
	add.s32 	%r4396, %r2921, %r2923;
	add.s32 	%r4397, %r4396, %r604;
	add.s32 	%r606, %r4397, %r456;
	add.s32 	%r6470, %r606, 32768;
	mov.b32 	%r6471, 16;
	mov.b32 	%r6469, 0;
	mov.u16 	%rs1551, %rs1562;
$L__BB0_319:
	ld.param.u64 	%rd384, [_Z6decodeP6__halfS0_S0_S0_S0_S0_S0_S0_S0_S0_S0_S0_S0_S0_PfS1__param_5];
	add.s32 	%r4399, %r3615, %r6469;
	ld.shared.v4.b32 	{%r4400, %r4401, %r4402, %r4403}, [%r4399];
	mov.b32 	{%rs1073, %rs1079}, %r4403;
	mov.b32 	{%rs1061, %rs1067}, %r4402;
	mov.b32 	{%rs1049, %rs1055}, %r4401;
	mov.b32 	{%rs1037, %rs1043}, %r4400;
	add.s32 	%r4404, %r6470, -32768;
	cvta.to.global.u64 	%rd24, %rd384;
	mul.wide.u32 	%rd209, %r4404, 2;
	add.s64 	%rd210, %rd24, %rd209;
	ld.global.u16 	%rs1038, [%rd210];
	// begin inline asm
	{mul.f16 %rs1036,%rs1037,%rs1038;
}
	// end inline asm
	// begin inline asm
	{add.f16 %rs1039,%rs1551,%rs1036;
}
	// end inline asm
	add.s32 	%r4405, %r6470, -28672;
	mul.wide.u32 	%rd211, %r4405, 2;
	add.s64 	%rd212, %rd24, %rd211;
	ld.global.u16 	%rs1044, [%rd212];
	// begin inline asm
	{mul.f16 %rs1042,%rs1043,%rs1044;
}
	// end inline asm
	// begin inline asm
	{add.f16 %rs1045,%rs1039,%rs1042;
}
	// end inline asm
	add.s32 	%r4406, %r6470, -24576;
	mul.wide.u32 	%rd213, %r4406, 2;
	add.s64 	%rd214, %rd24, %rd213;
	ld.global.u16 	%rs1050, [%rd214];
	// begin inline asm
	{mul.f16 %rs1048,%rs1049,%rs1050;
}
	// end inline asm
	// begin inline asm
	{add.f16 %rs1051,%rs1045,%rs1048;
}
	// end inline asm
	add.s32 	%r4407, %r6470, -20480;
	mul.wide.u32 	%rd215, %r4407, 2;
	add.s64 	%rd216, %rd24, %rd215;
	ld.global.u16 	%rs1056, [%rd216];
	// begin inline asm
	{mul.f16 %rs1054,%rs1055,%rs1056;
}
	// end inline asm
	// begin inline asm
	{add.f16 %rs1057,%rs1051,%rs1054;
}
	// end inline asm
	add.s32 	%r4408, %r6470, -16384;
	mul.wide.u32 	%rd217, %r4408, 2;
	add.s64 	%rd218, %rd24, %rd217;
	ld.global.u16 	%rs1062, [%rd218];
	// begin inline asm
	{mul.f16 %rs1060,%rs1061,%rs1062;
}
	// end inline asm
	// begin inline asm
	{add.f16 %rs1063,%rs1057,%rs1060;
}
	// end inline asm
	add.s32 	%r4409, %r6470, -12288;
	mul.wide.u32 	%rd219, %r4409, 2;
	add.s64 	%rd220, %rd24, %rd219;
	ld.global.u16 	%rs1068, [%rd220];
	// begin inline asm
	{mul.f16 %rs1066,%rs1067,%rs1068;
}
	// end inline asm
	// begin inline asm
	{add.f16 %rs1069,%rs1063,%rs1066;
}
	// end inline asm
	add.s32 	%r4410, %r6470, -8192;
	mul.wide.u32 	%rd221, %r4410, 2;
	add.s64 	%rd222, %rd24, %rd221;
	ld.global.u16 	%rs1074, [%rd222];
	// begin inline asm
	{mul.f16 %rs1072,%rs1073,%rs1074;
}
	// end inline asm
	// begin inline asm
	{add.f16 %rs1075,%rs1069,%rs1072;
}
	// end inline asm
	add.s32 	%r4411, %r6470, -4096;
	mul.wide.u32 	%rd223, %r4411, 2;
	add.s64 	%rd224, %rd24, %rd223;
	ld.global.u16 	%rs1080, [%rd224];
	// begin inline asm
	{mul.f16 %rs1078,%rs1079,%rs1080;
}
	// end inline asm
	// begin inline asm
	{add.f16 %rs1081,%rs1075,%rs1078;
}
	// end inline asm
	add.s32 	%r4412, %r3615, %r6471;
	ld.shared.v4.b32 	{%r4413, %r4414, %r4415, %r4416}, [%r4412];
	mov.b32 	{%rs1121, %rs1127}, %r4416;
	mov.b32 	{%rs1109, %rs1115}, %r4415;
	mov.b32 	{%rs1097, %rs1103}, %r4414;
	mov.b32 	{%rs1085, %rs1091}, %r4413;
	add.s32 	%r4417, %r6470, 28672;
	mul.wide.u32 	%rd225, %r6470, 2;
	add.s64 	%rd226, %rd24, %rd225;
	ld.global.u16 	%rs1086, [%rd226];
	// begin inline asm
	{mul.f16 %rs1084,%rs1085,%rs1086;
}
	// end inline asm
	// begin inline asm
	{add.f16 %rs1087,%rs1081,%rs1084;
}
	// end inline asm
	add.s32 	%r4418, %r6470, 4096;
	mul.wide.u32 	%rd227, %r4418, 2;
	add.s64 	%rd228, %rd24, %rd227;
	ld.global.u16 	%rs1092, [%rd228];
	// begin inline asm
	{mul.f16 %rs1090,%rs1091,%rs1092;
}
	// end inline asm
	// begin inline asm
	{add.f16 %rs1093,%rs1087,%rs1090;
}
	// end inline asm
	add.s32 	%r4419, %r6470, 8192;
	mul.wide.u32 	%rd229, %r4419, 2;
	add.s64 	%rd230, %rd24, %rd229;
	ld.global.u16 	%rs1098, [%rd230];
	// begin inline asm
	{mul.f16 %rs1096,%rs1097,%rs1098;
}
	// end inline asm
	// begin inline asm
	{add.f16 %rs1099,%rs1093,%rs1096;
}
	// end inline asm
	add.s32 	%r4420, %r6470, 12288;
	mul.wide.u32 	%rd231, %r4420, 2;
	add.s64 	%rd232, %rd24, %rd231;
	ld.global.u16 	%rs1104, [%rd232];
	// begin inline asm
	{mul.f16 %rs1102,%rs1103,%rs1104;
}
	// end inline asm
	// begin inline asm
	{add.f16 %rs1105,%rs1099,%rs1102;
}
	// end inline asm
	add.s32 	%r4421, %r6470, 16384;
	mul.wide.u32 	%rd233, %r4421, 2;
	add.s64 	%rd234, %rd24, %rd233;
	ld.global.u16 	%rs1110, [%rd234];
	// begin inline asm
	{mul.f16 %rs1108,%rs1109,%rs1110;
}
	// end inline asm
	// begin inline asm
	{add.f16 %rs1111,%rs1105,%rs1108;
}
	// end inline asm
	add.s32 	%r4422, %r6470, 20480;
	mul.wide.u32 	%rd235, %r4422, 2;
	add.s64 	%rd236, %rd24, %rd235;
	ld.global.u16 	%rs1116, [%rd236];
	// begin inline asm
	{mul.f16 %rs1114,%rs1115,%rs1116;
}
	// end inline asm
	// begin inline asm
	{add.f16 %rs1117,%rs1111,%rs1114;
}
	// end inline asm
	add.s32 	%r4423, %r6470, 24576;
	mul.wide.u32 	%rd237, %r4423, 2;
	add.s64 	%rd238, %rd24, %rd237;
	ld.global.u16 	%rs1122, [%rd238];
	// begin inline asm
	{mul.f16 %rs1120,%rs1121,%rs1122;
}
	// end inline asm
	// begin inline asm
	{add.f16 %rs1123,%rs1117,%rs1120;
}
	// end inline asm
	mul.wide.u32 	%rd239, %r4417, 2;
	add.s64 	%rd240, %rd24, %rd239;
	ld.global.u16 	%rs1128, [%rd240];
	// begin inline asm
	{mul.f16 %rs1126,%rs1127,%rs1128;
}
	// end inline asm
	// begin inline asm
	{add.f16 %rs1551,%rs1123,%rs1126;
}
	// end inline asm
	add.s32 	%r6471, %r6471, 32;
	add.s32 	%r6470, %r6470, 65536;
	add.s32 	%r6469, %r6469, 32;
	setp.ne.s32 	%p200, %r6471, 272;
	@%p200 bra 	$L__BB0_319;
	ld.param.u64 	%rd405, [_Z6decodeP6__halfS0_S0_S0_S0_S0_S0_S0_S0_S0_S0_S0_S0_S0_PfS1__param_11];
	shl.b32 	%r620, %r477, 12;
	add.s32 	%r4426, %r620, %r604;
	add.s32 	%r4427, %r4426, %r456;
	mul.wide.u32 	%rd242, %r4427, 2;
	add.s64 	%rd241, %rd405, %rd242;
	// begin inline asm
	{ atom.add.noftz.f16 %rs1132,[%rd241],%rs1551; }

	// end inline asm
	add.s32 	%r6473, %r606, 32769;
	mov.b32 	%r6474, 16;
	mov.b32 	%r6472, 0;
	mov.u16 	%rs1552, %rs1562;
$L__BB0_321:
	add.s32 	%r4429, %r3615, %r6472;
	ld.shared.v4.b32 	{%r4430, %r4431, %r4432, %r4433}, [%r4429];
	mov.b32 	{%rs1171, %rs1177}, %r4433;
	mov.b32 	{%rs1159, %rs1165}, %r4432;
	mov.b32 	{%rs1147, %rs1153}, %r4431;
	mov.b32 	{%rs1135, %rs1141}, %r4430;
	add.s32 	%r4434, %r6473, -32768;
	mul.wide.u32 	%rd243, %r4434, 2;
	add.s64 	%rd244, %rd24, %rd243;
	ld.global.u16 	%rs1136, [%rd244];
	// begin inline asm
	{mul.f16 %rs1134,%rs1135,%rs1136;
}
	// end inline asm
	// begin inline asm
	{add.f16 %rs1137,%rs1552,%rs1134;
}
	// end inline asm
	add.s32 	%r4435, %r6473, -28672;
	mul.wide.u32 	%rd245, %r4435, 2;
	add.s64 	%rd246, %rd24, %rd245;
	ld.global.u16 	%rs1142, [%rd246];
	// begin inline asm
	{mul.f16 %rs1140,%rs1141,%rs1142;
}
	// end inline asm
	// begin inline asm
	{add.f16 %rs1143,%rs1137,%rs1140;
}
	// end inline asm
	add.s32 	%r4436, %r6473, -24576;
	mul.wide.u32 	%rd247, %r4436, 2;
	add.s64 	%rd248, %rd24, %rd247;
	ld.global.u16 	%rs1148, [%rd248];
	// begin inline asm
	{mul.f16 %rs1146,%rs1147,%rs1148;
}
	// end inline asm
	// begin inline asm
	{add.f16 %rs1149,%rs1143,%rs1146;
}
	// end inline asm
	add.s32 	%r4437, %r6473, -20480;
	mul.wide.u32 	%rd249, %r4437, 2;
	add.s64 	%rd250, %rd24, %rd249;
	ld.global.u16 	%rs1154, [%rd250];
	// begin inline asm
	{mul.f16 %rs1152,%rs1153,%rs1154;
}
	// end inline asm
	// begin inline asm
	{add.f16 %rs1155,%rs1149,%rs1152;
}
	// end inline asm
	add.s32 	%r4438, %r6473, -16384;
	mul.wide.u32 	%rd251, %r4438, 2;
	add.s64 	%rd252, %rd24, %rd251;
	ld.global.u16 	%rs1160, [%rd252];
	// begin inline asm
	{mul.f16 %rs1158,%rs1159,%rs1160;
}
	// end inline asm
	// begin inline asm
	{add.f16 %rs1161,%rs1155,%rs1158;
}
	// end inline asm
	add.s32 	%r4439, %r6473, -12288;
	mul.wide.u32 	%rd253, %r4439, 2;
	add.s64 	%rd254, %rd24, %rd253;
	ld.global.u16 	%rs1166, [%rd254];
	// begin inline asm
	{mul.f16 %rs1164,%rs1165,%rs1166;
}
	// end inline asm
	// begin inline asm
	{add.f16 %rs1167,%rs1161,%rs1164;
}
	// end inline asm
	add.s32 	%r4440, %r6473, -8192;
	mul.wide.u32 	%rd255, %r4440, 2;
	add.s64 	%rd256, %rd24, %rd255;
	ld.global.u16 	%rs1172, [%rd256];
	// begin inline asm
	{mul.f16 %rs1170,%rs1171,%rs1172;
}
	// end inline asm
	// begin inline asm
	{add.f16 %rs1173,%rs1167,%rs1170;
}
	// end inline asm
	add.s32 	%r4441, %r6473, -4096;
	mul.wide.u32 	%rd257, %r4441, 2;
	add.s64 	%rd258, %rd24, %rd257;
	ld.global.u16 	%rs1178, [%rd258];
	// begin inline asm
	{mul.f16 %rs1176,%rs1177,%rs1178;
}
	// end inline asm
	// begin inline asm
	{add.f16 %rs1179,%rs1173,%rs1176;
}
	// end inline asm
	add.s32 	%r4442, %r3615, %r6474;
	ld.shared.v4.b32 	{%r4443, %r4444, %r4445, %r4446}, [%r4442];
	mov.b32 	{%rs1219, %rs1225}, %r4446;
	mov.b32 	{%rs1207, %rs1213}, %r4445;
	mov.b32 	{%rs1195, %rs1201}, %r4444;
	mov.b32 	{%rs1183, %rs1189}, %r4443;
	add.s32 	%r4447, %r6473, 28672;
	mul.wide.u32 	%rd259, %r6473, 2;
	add.s64 	%rd260, %rd24, %rd259;
	ld.global.u16 	%rs1184, [%rd260];
	// begin inline asm
	{mul.f16 %rs1182,%rs1183,%rs1184;
}
	// end inline asm
	// begin inline asm
	{add.f16 %rs1185,%rs1179,%rs1182;
}
	// end inline asm
	add.s32 	%r4448, %r6473, 4096;
	mul.wide.u32 	%rd261, %r4448, 2;
	add.s64 	%rd262, %rd24, %rd261;
	ld.global.u16 	%rs1190, [%rd262];
	// begin inline asm
	{mul.f16 %rs1188,%rs1189,%rs1190;
}
	// end inline asm
	// begin inline asm
	{add.f16 %rs1191,%rs1185,%rs1188;
}
	// end inline asm
	add.s32 	%r4449, %r6473, 8192;
	mul.wide.u32 	%rd263, %r4449, 2;
	add.s64 	%rd264, %rd24, %rd263;
	ld.global.u16 	%rs1196, [%rd264];
	// begin inline asm
	{mul.f16 %rs1194,%rs1195,%rs1196;
}
	// end inline asm
	// begin inline asm
	{add.f16 %rs1197,%rs1191,%rs1194;
}
	// end inline asm
	add.s32 	%r4450, %r6473, 12288;
	mul.wide.u32 	%rd265, %r4450, 2;
	add.s64 	%rd266, %rd24, %rd265;
	ld.global.u16 	%rs1202, [%rd266];
	// begin inline asm
	{mul.f16 %rs1200,%rs1201,%rs1202;
}
	// end inline asm
	// begin inline asm
	{add.f16 %rs1203,%rs1197,%rs1200;
}
	// end inline asm
	add.s32 	%r4451, %r6473, 16384;
	mul.wide.u32 	%rd267, %r4451, 2;
	add.s64 	%rd268, %rd24, %rd267;
	ld.global.u16 	%rs1208, [%rd268];
	// begin inline asm
	{mul.f16 %rs1206,%rs1207,%rs1208;
}
	// end inline asm
	// begin inline asm
	{add.f16 %rs1209,%rs1203,%rs1206;
}
	// end inline asm
	add.s32 	%r4452, %r6473, 20480;
	mul.wide.u32 	%rd269, %r4452, 2;
	add.s64 	%rd270, %rd24, %rd269;
	ld.global.u16 	%rs1214, [%rd270];
	// begin inline asm
	{mul.f16 %rs1212,%rs1213,%rs1214;
}
	// end inline asm
	// begin inline asm
	{add.f16 %rs1215,%rs1209,%rs1212;
}
	// end inline asm
	add.s32 	%r4453, %r6473, 24576;
	mul.wide.u32 	%rd271, %r4453, 2;
	add.s64 	%rd272, %rd24, %rd271;
	ld.global.u16 	%rs1220, [%rd272];
	// begin inline asm
	{mul.f16 %rs1218,%rs1219,%rs1220;
}
	// end inline asm
	// begin inline asm
	{add.f16 %rs1221,%rs1215,%rs1218;
}
	// end inline asm
	mul.wide.u32 	%rd273, %r4447, 2;
	add.s64 	%rd274, %rd24, %rd273;
	ld.global.u16 	%rs1226, [%rd274];
	// begin inline asm
	{mul.f16 %rs1224,%rs1225,%rs1226;
}
	// end inline asm
	// begin inline asm
	{add.f16 %rs1552,%rs1221,%rs1224;
}
	// end inline asm
	add.s32 	%r6474, %r6474, 32;
	add.s32 	%r6473, %r6473, 65536;
	add.s32 	%r6472, %r6472, 32;
	setp.ne.s32 	%p201, %r6474, 272;
	@%p201 bra 	$L__BB0_321;
	mov.u32 	%r628, %ntid.x;
	mov.u32 	%r629, %ntid.y;
	mov.u32 	%r630, %tid.y;
	mov.u32 	%r631, %tid.z;
	mov.u32 	%r632, %tid.x;
	setp.gt.u32 	%p202, %r9, 511;
	add.s64 	%rd275, %rd241, 2;
	// begin inline asm
	{ atom.add.noftz.f16 %rs1230,[%rd275],%rs1552; }

	// end inline asm
	barrier.cluster.arrive;
	barrier.cluster.wait;
	@%p202 bra 	$L__BB0_330;
	ld.param.u64 	%rd406, [_Z6decodeP6__halfS0_S0_S0_S0_S0_S0_S0_S0_S0_S0_S0_S0_S0_PfS1__param_11];
	cvta.to.global.u64 	%rd26, %rd406;
	mul.lo.s32 	%r4455, %r628, %r629;
	mov.u32 	%r633, %ntid.z;
	mul.lo.s32 	%r634, %r4455, %r633;
	add.s32 	%r4456, %r631, %r633;
	mad.lo.s32 	%r4457, %r629, %r4456, %r630;
	mad.lo.s32 	%r4458, %r628, %r4457, %r632;
	max.u32 	%r4459, %r4458, 512;
	setp.lt.u32 	%p203, %r4458, 512;
	selp.u32 	%r4460, 1, 0, %p203;
	add.s32 	%r4461, %r4458, %r4460;
	sub.s32 	%r4462, %r4459, %r4461;
	div.u32 	%r4463, %r4462, %r634;
	add.s32 	%r635, %r4463, %r4460;
	and.b32  	%r4464, %r635, 3;
	setp.eq.s32 	%p204, %r4464, 3;
	mov.u32 	%r6479, %r9;
	@%p204 bra 	$L__BB0_326;
	mul.lo.s32 	%r4465, %r633, %r629;
	mul.lo.s32 	%r4466, %r4465, %r628;
	shl.b32 	%r636, %r4466, 1;
	sub.s32 	%r6487, %r2850, %r636;
	add.s32 	%r4468, %r620, %r2850;
	mul.wide.u32 	%rd276, %r4468, 2;
	add.s64 	%rd414, %rd26, %rd276;
	mul.wide.u32 	%rd28, %r636, 2;
	shl.b32 	%r4469, %r477, 13;
	add.s32 	%r4471, %r4469, %r2851;
	mov.u32 	%r4472, _ZZ6decodeP6__halfS0_S0_S0_S0_S0_S0_S0_S0_S0_S0_S0_S0_S0_PfS1_E11input_shmem;
	add.s32 	%r6476, %r4472, %r4471;
	shl.b32 	%r639, %r4466, 2;
	add.s32 	%r4473, %r635, 1;
	and.b32  	%r4474, %r4473, 3;
	neg.s32 	%r6475, %r4474;
	mov.u32 	%r6479, %r9;
$L__BB0_325:
	.pragma "nounroll";
	ld.shared.u32 	%r4476, [%r6476];
	ld.global.u32 	%r4477, [%rd414];
	// begin inline asm
	{add.f16x2 %r4475,%r4476,%r4477;
}
	// end inline asm
	mov.b32 	{%rs1548, %rs1547}, %r4475;
	st.shared.u32 	[%r6476], %r4475;
	// begin inline asm
	{  cvt.f32.f16 %f223, %rs1548;}

	// end inline asm
	fma.rn.f32 	%f225, %f223, %f223, %f321;
	// begin inline asm
	{  cvt.f32.f16 %f224, %rs1547;}

	// end inline asm
	fma.rn.f32 	%f321, %f224, %f224, %f225;
	add.s32 	%r6479, %r6479, %r634;
	add.s32 	%r6487, %r6487, %r636;
	add.s64 	%rd414, %rd414, %rd28;
	add.s32 	%r6476, %r6476, %r639;
	add.s32 	%r6475, %r6475, 1;
	setp.ne.s32 	%p205, %r6475, 0;
	@%p205 bra 	$L__BB0_325;
$L__BB0_326:
	setp.lt.u32 	%p206, %r635, 3;
	@%p206 bra 	$L__BB0_329;
	mul.lo.s32 	%r4478, %r633, %r629;
	mul.lo.s32 	%r4479, %r4478, %r628;
	shl.b32 	%r651, %r4479, 2;
	shl.b32 	%r4480, %r6479, 1;
	shl.b32 	%r4481, %r4479, 1;
	sub.s32 	%r6487, %r4480, %r4481;
	shl.b32 	%r653, %r4479, 3;
	add.s32 	%r6482, %r620, %r4480;
	mad.lo.s32 	%r6486, %r4479, 6, %r6482;
	shl.b32 	%r4482, %r6479, 2;
	mad.lo.s32 	%r4483, %r4479, 12, %r4482;
	mov.u32 	%r4484, _ZZ6decodeP6__halfS0_S0_S0_S0_S0_S0_S0_S0_S0_S0_S0_S0_S0_PfS1_E11input_shmem;
	add.s32 	%r655, %r4484, %r4483;
	shl.b32 	%r6485, %r477, 13;
	shl.b32 	%r657, %r4479, 4;
	add.s32 	%r6484, %r6482, %r651;
	add.s32 	%r4485, %r653, %r4482;
	add.s32 	%r659, %r4484, %r4485;
	add.s32 	%r4486, %r6479, %r634;
	shl.b32 	%r4487, %r4486, 1;
	add.s32 	%r6483, %r620, %r4487;
	shl.b32 	%r4488, %r4486, 2;
	add.s32 	%r661, %r4484, %r4488;
	add.s32 	%r663, %r4484, %r4482;
$L__BB0_328:
	add.s32 	%r4501, %r663, %r6485;
	ld.shared.u32 	%r4490, [%r4501];
	mul.wide.u32 	%rd277, %r6482, 2;
	add.s64 	%rd278, %rd26, %rd277;
	ld.global.u32 	%r4491, [%rd278];
	// begin inline asm
	{add.f16x2 %r4489,%r4490,%r4491;
}
	// end inline asm
	mov.b32 	{%rs1234, %rs1235}, %r4489;
	st.shared.u32 	[%r4501], %r4489;
	// begin inline asm
	{  cvt.f32.f16 %f226, %rs1234;}

	// end inline asm
	fma.rn.f32 	%f234, %f226, %f226, %f321;
	// begin inline asm
	{  cvt.f32.f16 %f227, %rs1235;}

	// end inline asm
	fma.rn.f32 	%f235, %f227, %f227, %f234;
	add.s32 	%r4502, %r661, %r6485;
	ld.shared.u32 	%r4493, [%r4502];
	mul.wide.u32 	%rd279, %r6483, 2;
	add.s64 	%rd280, %rd26, %rd279;
	ld.global.u32 	%r4494, [%rd280];
	// begin inline asm
	{add.f16x2 %r4492,%r4493,%r4494;
}
	// end inline asm
	mov.b32 	{%rs1236, %rs1237}, %r4492;
	st.shared.u32 	[%r4502], %r4492;
	// begin inline asm
	{  cvt.f32.f16 %f228, %rs1236;}

	// end inline asm
	fma.rn.f32 	%f236, %f228, %f228, %f235;
	// begin inline asm
	{  cvt.f32.f16 %f229, %rs1237;}

	// end inline asm
	fma.rn.f32 	%f237, %f229, %f229, %f236;
	add.s32 	%r4503, %r659, %r6485;
	ld.shared.u32 	%r4496, [%r4503];
	mul.wide.u32 	%rd281, %r6484, 2;
	add.s64 	%rd282, %rd26, %rd281;
	ld.global.u32 	%r4497, [%rd282];
	// begin inline asm
	{add.f16x2 %r4495,%r4496,%r4497;
}
	// end inline asm
	mov.b32 	{%rs1238, %rs1239}, %r4495;
	st.shared.u32 	[%r4503], %r4495;
	// begin inline asm
	{  cvt.f32.f16 %f230, %rs1238;}

	// end inline asm
	fma.rn.f32 	%f238, %f230, %f230, %f237;
	// begin inline asm
	{  cvt.f32.f16 %f231, %rs1239;}

	// end inline asm
	fma.rn.f32 	%f239, %f231, %f231, %f238;
	add.s32 	%r4504, %r655, %r6485;
	ld.shared.u32 	%r4499, [%r4504];
	mul.wide.u32 	%rd283, %r6486, 2;
	add.s64 	%rd284, %rd26, %rd283;
	ld.global.u32 	%r4500, [%rd284];
	// begin inline asm
	{add.f16x2 %r4498,%r4499,%r4500;
}
	// end inline asm
	mov.b32 	{%rs1548, %rs1547}, %r4498;
	st.shared.u32 	[%r4504], %r4498;
	// begin inline asm
	{  cvt.f32.f16 %f232, %rs1548;}

	// end inline asm
	fma.rn.f32 	%f240, %f232, %f232, %f239;
	// begin inline asm
	{  cvt.f32.f16 %f233, %rs1547;}

	// end inline asm
	fma.rn.f32 	%f321, %f233, %f233, %f240;
	add.s32 	%r6479, %r6479, %r651;
	add.s32 	%r6487, %r6487, %r653;
	add.s32 	%r6486, %r6486, %r653;
	add.s32 	%r6485, %r6485, %r657;
	add.s32 	%r6484, %r6484, %r653;
	add.s32 	%r6483, %r6483, %r653;
	add.s32 	%r6482, %r6482, %r653;
	setp.lt.u32 	%p207, %r6479, 512;
	@%p207 bra 	$L__BB0_328;
$L__BB0_329:
	ld.param.u64 	%rd407, [_Z6decodeP6__halfS0_S0_S0_S0_S0_S0_S0_S0_S0_S0_S0_S0_S0_PfS1__param_13];
	cvta.to.global.u64 	%rd285, %rd407;
	mul.wide.u32 	%rd286, %r6487, 2;
	add.s64 	%rd287, %rd285, %rd286;
	ld.global.u32 	%r6489, [%rd287];
$L__BB0_330:
	setp.ne.s32 	%p208, %r458, 0;
	mov.b32 	%r4505, %f321;
	shfl.sync.down.b32	%r4506|%p209, %r4505, 16, 31, -1;
	mov.b32 	%f241, %r4506;
	add.f32 	%f242, %f321, %f241;
	mov.b32 	%r4507, %f242;
	shfl.sync.down.b32	%r4508|%p210, %r4507, 8, 31, -1;
	mov.b32 	%f243, %r4508;
	add.f32 	%f244, %f242, %f243;
	mov.b32 	%r4509, %f244;
	shfl.sync.down.b32	%r4510|%p211, %r4509, 4, 31, -1;
	mov.b32 	%f245, %r4510;
	add.f32 	%f246, %f244, %f245;
	mov.b32 	%r4511, %f246;
	shfl.sync.down.b32	%r4512|%p212, %r4511, 2, 31, -1;
	mov.b32 	%f247, %r4512;
	add.f32 	%f248, %f246, %f247;
	mov.b32 	%r4513, %f248;
	shfl.sync.down.b32	%r4514|%p213, %r4513, 1, 31, -1;
	mov.b32 	%f249, %r4514;
	add.f32 	%f342, %f248, %f249;
	@%p208 bra 	$L__BB0_332;
	shr.u32 	%r4515, %r9, 3;
	and.b32  	%r4516, %r4515, 536870908;
	mov.u32 	%r4517, _ZZ6decodeP6__halfS0_S0_S0_S0_S0_S0_S0_S0_S0_S0_S0_S0_S0_PfS1_E14norm_reduction;
	add.s32 	%r4518, %r4517, %r4516;
	st.shared.f32 	[%r4518], %f342;
$L__BB0_332:
	setp.gt.u32 	%p214, %r9, 15;
	bar.sync 	0;
	@%p214 bra 	$L__BB0_334;
	mov.u32 	%r4520, _ZZ6decodeP6__halfS0_S0_S0_S0_S0_S0_S0_S0_S0_S0_S0_S0_S0_PfS1_E14norm_reduction;
	add.s32 	%r4521, %r4520, %r2851;
	ld.shared.f32 	%f342, [%r4521];
$L__BB0_334:
	setp.ne.s32 	%p215, %r9, 0;
	mov.b32 	%r4522, %f342;
	shfl.sync.down.b32	%r4523|%p216, %r4522, 8, 31, -1;
	mov.b32 	%f250, %r4523;
	add.f32 	%f251, %f342, %f250;
	mov.b32 	%r4524, %f251;
	shfl.sync.down.b32	%r4525|%p217, %r4524, 4, 31, -1;
	mov.b32 	%f252, %r4525;
	add.f32 	%f253, %f251, %f252;
	mov.b32 	%r4526, %f253;
	shfl.sync.down.b32	%r4527|%p218, %r4526, 2, 31, -1;
	mov.b32 	%f254, %r4527;
	add.f32 	%f255, %f253, %f254;
	mov.b32 	%r4528, %f255;
	shfl.sync.down.b32	%r4529|%p219, %r4528, 1, 31, -1;
	mov.b32 	%f256, %r4529;
	add.f32 	%f85, %f255, %f256;
	@%p215 bra 	$L__BB0_336;
	st.shared.f32 	[_ZZ6decodeP6__halfS0_S0_S0_S0_S0_S0_S0_S0_S0_S0_S0_S0_S0_PfS1_E17cluster_local_sum], %f85;
$L__BB0_336:
	setp.gt.u32 	%p220, %r459, -3;
	@%p220 bra 	$L__BB0_355;
	add.s32 	%r681, %r85, -2;
	and.b32  	%r682, %r681, 7;
	setp.lt.u32 	%p221, %r459, 7;
	mov.b32 	%r6494, 1;
	@%p221 bra 	$L__BB0_343;
	and.b32  	%r4532, %r681, -8;
	neg.s32 	%r6492, %r4532;
	add.s32 	%r6491, %r3, 4;
	mov.b32 	%r6490, 4;
$L__BB0_339:
	.pragma "nounroll";
	setp.ne.s32 	%p222, %r9, 0;
	@%p222 bra 	$L__BB0_341;
	ld.shared.f32 	%f257, [_ZZ6decodeP6__halfS0_S0_S0_S0_S0_S0_S0_S0_S0_S0_S0_S0_S0_PfS1_E17cluster_local_sum];
	mov.u32 	%r4533, _ZZ6decodeP6__halfS0_S0_S0_S0_S0_S0_S0_S0_S0_S0_S0_S0_S0_PfS1_E17cluster_local_sum;
	add.s32 	%r4534, %r6491, -3;
	rem.u32 	%r4535, %r4534, %r85;
	cvt.u64.u32 	%rd288, %r4533;
	cvta.shared.u64 	%rd289, %rd288;
	mapa.u64	%rd290, %rd289, %r4535;
	atom.add.f32 	%f258, [%rd290], %f257;
	ld.shared.f32 	%f259, [_ZZ6decodeP6__halfS0_S0_S0_S0_S0_S0_S0_S0_S0_S0_S0_S0_S0_PfS1_E17cluster_local_sum];
	add.s32 	%r4536, %r6491, -2;
	rem.u32 	%r4537, %r4536, %r85;
	mapa.u64	%rd291, %rd289, %r4537;
	atom.add.f32 	%f260, [%rd291], %f259;
	ld.shared.f32 	%f261, [_ZZ6decodeP6__halfS0_S0_S0_S0_S0_S0_S0_S0_S0_S0_S0_S0_S0_PfS1_E17cluster_local_sum];
	add.s32 	%r4538, %r6491, -1;
	rem.u32 	%r4539, %r4538, %r85;
	mapa.u64	%rd292, %rd289, %r4539;
	atom.add.f32 	%f262, [%rd292], %f261;
	ld.shared.f32 	%f263, [_ZZ6decodeP6__halfS0_S0_S0_S0_S0_S0_S0_S0_S0_S0_S0_S0_S0_PfS1_E17cluster_local_sum];
	add.s32 	%r4540, %r6491, 4;
	rem.u32 	%r4541, %r6491, %r85;
	mapa.u64	%rd293, %rd289, %r4541;
	atom.add.f32 	%f264, [%rd293], %f263;
	ld.shared.f32 	%f265, [_ZZ6decodeP6__halfS0_S0_S0_S0_S0_S0_S0_S0_S0_S0_S0_S0_S0_PfS1_E17cluster_local_sum];
	add.s32 	%r4542, %r6491, 1;
	rem.u32 	%r4543, %r4542, %r85;
	mapa.u64	%rd294, %rd289, %r4543;
	atom.add.f32 	%f266, [%rd294], %f265;
	ld.shared.f32 	%f267, [_ZZ6decodeP6__halfS0_S0_S0_S0_S0_S0_S0_S0_S0_S0_S0_S0_S0_PfS1_E17cluster_local_sum];
	add.s32 	%r4544, %r6491, 2;
	rem.u32 	%r4545, %r4544, %r85;
	mapa.u64	%rd295, %rd289, %r4545;
	atom.add.f32 	%f268, [%rd295], %f267;
	ld.shared.f32 	%f269, [_ZZ6decodeP6__halfS0_S0_S0_S0_S0_S0_S0_S0_S0_S0_S0_S0_S0_PfS1_E17cluster_local_sum];
	add.s32 	%r4546, %r6491, 3;
	rem.u32 	%r4547, %r4546, %r85;
	mapa.u64	%rd296, %rd289, %r4547;
	atom.add.f32 	%f270, [%rd296], %f269;
	ld.shared.f32 	%f271, [_ZZ6decodeP6__halfS0_S0_S0_S0_S0_S0_S0_S0_S0_S0_S0_S0_S0_PfS1_E17cluster_local_sum];
	rem.u32 	%r4548, %r4540, %r85;
	mapa.u64	%rd297, %rd289, %r4548;
	atom.add.f32 	%f272, [%rd297], %f271;
$L__BB0_341:
	add.s32 	%r6492, %r6492, 8;
	add.s32 	%r6491, %r6491, 8;
	add.s32 	%r6490, %r6490, 8;
	setp.ne.s32 	%p223, %r6492, 0;
	@%p223 bra 	$L__BB0_339;
	add.s32 	%r6494, %r6490, -3;
$L__BB0_343:
	setp.eq.s32 	%p224, %r682, 0;
	@%p224 bra 	$L__BB0_355;
	and.b32  	%r693, %r681, 3;
	setp.lt.u32 	%p225, %r682, 4;
	@%p225 bra 	$L__BB0_348;
	setp.ne.s32 	%p226, %r9, 0;
	@%p226 bra 	$L__BB0_347;
	ld.shared.f32 	%f273, [_ZZ6decodeP6__halfS0_S0_S0_S0_S0_S0_S0_S0_S0_S0_S0_S0_S0_PfS1_E17cluster_local_sum];
	mov.u32 	%r4549, _ZZ6decodeP6__halfS0_S0_S0_S0_S0_S0_S0_S0_S0_S0_S0_S0_S0_PfS1_E17cluster_local_sum;
	add.s32 	%r4550, %r6494, %r3;
	rem.u32 	%r4551, %r4550, %r85;
	cvt.u64.u32 	%rd298, %r4549;
	cvta.shared.u64 	%rd299, %rd298;
	mapa.u64	%rd300, %rd299, %r4551;
	atom.add.f32 	%f274, [%rd300], %f273;
	ld.shared.f32 	%f275, [_ZZ6decodeP6__halfS0_S0_S0_S0_S0_S0_S0_S0_S0_S0_S0_S0_S0_PfS1_E17cluster_local_sum];
	add.s32 	%r4552, %r4550, 1;
	rem.u32 	%r4553, %r4552, %r85;
	mapa.u64	%rd301, %rd299, %r4553;
	atom.add.f32 	%f276, [%rd301], %f275;
	ld.shared.f32 	%f277, [_ZZ6decodeP6__halfS0_S0_S0_S0_S0_S0_S0_S0_S0_S0_S0_S0_S0_PfS1_E17cluster_local_sum];
	add.s32 	%r4554, %r4550, 2;
	rem.u32 	%r4555, %r4554, %r85;
	mapa.u64	%rd302, %rd299, %r4555;
	atom.add.f32 	%f278, [%rd302], %f277;
	ld.shared.f32 	%f279, [_ZZ6decodeP6__halfS0_S0_S0_S0_S0_S0_S0_S0_S0_S0_S0_S0_S0_PfS1_E17cluster_local_sum];
	add.s32 	%r4556, %r4550, 3;
	rem.u32 	%r4557, %r4556, %r85;
	mapa.u64	%rd303, %rd299, %r4557;
	atom.add.f32 	%f280, [%rd303], %f279;
$L__BB0_347:
	add.s32 	%r6494, %r6494, 4;
$L__BB0_348:
	setp.eq.s32 	%p227, %r693, 0;
	@%p227 bra 	$L__BB0_355;
	setp.eq.s32 	%p228, %r693, 1;
	@%p228 bra 	$L__BB0_353;
	setp.ne.s32 	%p229, %r9, 0;
	@%p229 bra 	$L__BB0_352;
	ld.shared.f32 	%f281, [_ZZ6decodeP6__halfS0_S0_S0_S0_S0_S0_S0_S0_S0_S0_S0_S0_S0_PfS1_E17cluster_local_sum];
	mov.u32 	%r4558, _ZZ6decodeP6__halfS0_S0_S0_S0_S0_S0_S0_S0_S0_S0_S0_S0_S0_PfS1_E17cluster_local_sum;
	add.s32 	%r4559, %r6494, %r3;
	rem.u32 	%r4560, %r4559, %r85;
	cvt.u64.u32 	%rd304, %r4558;
	cvta.shared.u64 	%rd305, %rd304;
	mapa.u64	%rd306, %rd305, %r4560;
	atom.add.f32 	%f282, [%rd306], %f281;
	ld.shared.f32 	%f283, [_ZZ6decodeP6__halfS0_S0_S0_S0_S0_S0_S0_S0_S0_S0_S0_S0_S0_PfS1_E17cluster_local_sum];
	add.s32 	%r4561, %r4559, 1;
	rem.u32 	%r4562, %r4561, %r85;
	mapa.u64	%rd307, %rd305, %r4562;
	atom.add.f32 	%f284, [%rd307], %f283;
$L__BB0_352:
	add.s32 	%r6494, %r6494, 2;
$L__BB0_353:
	setp.ne.s32 	%p230, %r9, 0;
	and.b32  	%r4563, %r85, 1;
	setp.eq.b32 	%p231, %r4563, 1;
	not.pred 	%p232, %p231;
	or.pred  	%p233, %p232, %p230;
	@%p233 bra 	$L__BB0_355;
	ld.shared.f32 	%f285, [_ZZ6decodeP6__halfS0_S0_S0_S0_S0_S0_S0_S0_S0_S0_S0_S0_S0_PfS1_E17cluster_local_sum];
	mov.u32 	%r4564, _ZZ6decodeP6__halfS0_S0_S0_S0_S0_S0_S0_S0_S0_S0_S0_S0_S0_PfS1_E17cluster_local_sum;
	add.s32 	%r4565, %r6494, %r3;
	rem.u32 	%r4566, %r4565, %r85;
	cvt.u64.u32 	%rd308, %r4564;
	cvta.shared.u64 	%rd309, %rd308;
	mapa.u64	%rd310, %rd309, %r4566;
	atom.add.f32 	%f286, [%rd310], %f285;
$L__BB0_355:
	setp.gt.u32 	%p234, %r9, 511;
	barrier.cluster.arrive;
	barrier.cluster.wait;
	ld.shared.f32 	%f288, [_ZZ6decodeP6__halfS0_S0_S0_S0_S0_S0_S0_S0_S0_S0_S0_S0_S0_PfS1_E17cluster_local_sum];
	mul.f32 	%f289, %f288, 0f39800000;
	sqrt.rn.f32 	%f290, %f289;
	add.f32 	%f291, %f290, 0f3727C5AC;
	rcp.rn.f32 	%f287, %f291;
	// begin inline asm
	{  cvt.rn.f16.f32 %rs1242, %f287;}

	// end inline asm
	@%p234 bra 	$L__BB0_363;
	mov.b32 	%r698, {%rs1242, %rs1242};
	mul.lo.s32 	%r4568, %r628, %r629;
	mov.u32 	%r4569, %ntid.z;
	mul.lo.s32 	%r699, %r4568, %r4569;
	mov.b32 	%r6504, {%rs1548, %rs1547};
	add.s32 	%r4570, %r631, %r4569;
	mad.lo.s32 	%r4571, %r629, %r4570, %r630;
	mad.lo.s32 	%r4572, %r628, %r4571, %r632;
	max.u32 	%r4573, %r4572, 512;
	setp.lt.u32 	%p235, %r4572, 512;
	selp.u32 	%r4574, 1, 0, %p235;
	add.s32 	%r4575, %r4572, %r4574;
	sub.s32 	%r4576, %r4573, %r4575;
	div.u32 	%r4577, %r4576, %r699;
	add.s32 	%r701, %r4577, %r4574;
	and.b32  	%r4578, %r701, 3;
	setp.eq.s32 	%p236, %r4578, 3;
	mov.u32 	%r6500, %r9;
	@%p236 bra 	$L__BB0_359;
	add.s32 	%r4579, %r701, 1;
	and.b32  	%r4580, %r4579, 3;
	neg.s32 	%r6496, %r4580;
	mov.u32 	%r6500, %r9;
$L__BB0_358:
	.pragma "nounroll";
	// begin inline asm
	{mul.f16x2 %r4581,%r6504,%r698;
}
	// end inline asm
	// begin inline asm
	{mul.f16x2 %r6504,%r4581,%r6489;
}
	// end inline asm
	add.s32 	%r6500, %r6500, %r699;
	add.s32 	%r6496, %r6496, 1;
	setp.ne.s32 	%p237, %r6496, 0;
	@%p237 bra 	$L__BB0_358;
$L__BB0_359:
	setp.lt.u32 	%p238, %r701, 3;
	@%p238 bra 	$L__BB0_362;
	shl.b32 	%r712, %r699, 2;
$L__BB0_361:
	// begin inline asm
	{mul.f16x2 %r4587,%r6504,%r698;
}
	// end inline asm
	// begin inline asm
	{mul.f16x2 %r4590,%r4587,%r6489;
}
	// end inline asm
	// begin inline asm
	{mul.f16x2 %r4593,%r4590,%r698;
}
	// end inline asm
	// begin inline asm
	{mul.f16x2 %r4596,%r4593,%r6489;
}
	// end inline asm
	// begin inline asm
	{mul.f16x2 %r4599,%r4596,%r698;
}
	// end inline asm
	// begin inline asm
	{mul.f16x2 %r4602,%r4599,%r6489;
}
	// end inline asm
	// begin inline asm
	{mul.f16x2 %r4605,%r4602,%r698;
}
	// end inline asm
	// begin inline asm
	{mul.f16x2 %r6504,%r4605,%r6489;
}
	// end inline asm
	add.s32 	%r6500, %r6500, %r712;
	setp.lt.u32 	%p239, %r6500, 512;
	@%p239 bra 	$L__BB0_361;
$L__BB0_362:
	mov.b32 	{%rs1548, %rs1547}, %r6504;
$L__BB0_363:
	ld.param.u64 	%rd402, [_Z6decodeP6__halfS0_S0_S0_S0_S0_S0_S0_S0_S0_S0_S0_S0_S0_PfS1__param_8];
	cvta.to.global.u64 	%rd311, %rd402;
	bar.sync 	0;
	shl.b32 	%r4613, %r2, 7;
	shl.b32 	%r4614, %r3, 22;
	shl.b32 	%r4615, %r9, 13;
	add.s32 	%r4616, %r4613, %r4614;
	add.s32 	%r4617, %r4616, %r4615;
	mov.b32 	%r718, {%rs1548, %rs1548};
	mov.b32 	%r719, {%rs1547, %rs1547};
	add.s32 	%r4618, %r4614, %r4615;
	add.s32 	%r4619, %r4618, %r4613;
	add.s32 	%r4620, %r4619, 4096;
	mul.wide.u32 	%rd312, %r4620, 2;
	or.b64  	%rd31, %rd312, 16;
	add.s64 	%rd416, %rd311, %rd31;
	mul.wide.u32 	%rd313, %r4617, 2;
	or.b64  	%rd33, %rd313, 16;
	add.s64 	%rd415, %rd311, %rd33;
	add.s32 	%r6505, %r3615, 16;
	mov.b32 	%r6506, 0;
$L__BB0_364:
	setp.ne.s32 	%p240, %r458, 0;
	ld.global.v4.u32 	{%r4624, %r4630, %r4636, %r4642}, [%rd415+-16];
	// begin inline asm
	{mul.f16x2 %r4622,%r718,%r4624;
}
	// end inline asm
	// begin inline asm
	{add.f16x2 %r4625,%r1053,%r4622;
}
	// end inline asm
	// begin inline asm
	{mul.f16x2 %r4628,%r718,%r4630;
}
	// end inline asm
	mov.b32 	%r4644, 0;
	// begin inline asm
	{add.f16x2 %r4631,%r4644,%r4628;
}
	// end inline asm
	// begin inline asm
	{mul.f16x2 %r4634,%r718,%r4636;
}
	// end inline asm
	// begin inline asm
	{add.f16x2 %r4637,%r4644,%r4634;
}
	// end inline asm
	// begin inline asm
	{mul.f16x2 %r4640,%r718,%r4642;
}
	// end inline asm
	// begin inline asm
	{add.f16x2 %r4643,%r4644,%r4640;
}
	// end inline asm
	ld.global.v4.u32 	{%r4648, %r4654, %r4660, %r4666}, [%rd416+-16];
	// begin inline asm
	{mul.f16x2 %r4646,%r719,%r4648;
}
	// end inline asm
	// begin inline asm
	{add.f16x2 %r4649,%r4625,%r4646;
}
	// end inline asm
	// begin inline asm
	{mul.f16x2 %r4652,%r719,%r4654;
}
	// end inline asm
	// begin inline asm
	{add.f16x2 %r4655,%r4631,%r4652;
}
	// end inline asm
	// begin inline asm
	{mul.f16x2 %r4658,%r719,%r4660;
}
	// end inline asm
	// begin inline asm
	{add.f16x2 %r4661,%r4637,%r4658;
}
	// end inline asm
	// begin inline asm
	{mul.f16x2 %r4664,%r719,%r4666;
}
	// end inline asm
	// begin inline asm
	{add.f16x2 %r4667,%r4643,%r4664;
}
	// end inline asm
	mov.b32 	%r4696, 16;
	mov.b32 	%r4826, -1;
	// begin inline asm
	{shfl.sync.down.b32 %r4670,%r4649,%r4696,%r125,%r4826;
}
	// end inline asm
	// begin inline asm
	{add.f16x2 %r4675,%r4649,%r4670;
}
	// end inline asm
	// begin inline asm
	{shfl.sync.down.b32 %r4678,%r4655,%r4696,%r125,%r4826;
}
	// end inline asm
	// begin inline asm
	{add.f16x2 %r4683,%r4655,%r4678;
}
	// end inline asm
	// begin inline asm
	{shfl.sync.down.b32 %r4686,%r4661,%r4696,%r125,%r4826;
}
	// end inline asm
	// begin inline asm
	{add.f16x2 %r4691,%r4661,%r4686;
}
	// end inline asm
	// begin inline asm
	{shfl.sync.down.b32 %r4694,%r4667,%r4696,%r125,%r4826;
}
	// end inline asm
	// begin inline asm
	{add.f16x2 %r4699,%r4667,%r4694;
}
	// end inline asm
	mov.b32 	%r4728, 8;
	// begin inline asm
	{shfl.sync.down.b32 %r4702,%r4675,%r4728,%r125,%r4826;
}
	// end inline asm
	// begin inline asm
	{add.f16x2 %r4707,%r4675,%r4702;
}
	// end inline asm
	// begin inline asm
	{shfl.sync.down.b32 %r4710,%r4683,%r4728,%r125,%r4826;
}
	// end inline asm
	// begin inline asm
	{add.f16x2 %r4715,%r4683,%r4710;
}
	// end inline asm
	// begin inline asm
	{shfl.sync.down.b32 %r4718,%r4691,%r4728,%r125,%r4826;
}
	// end inline asm
	// begin inline asm
	{add.f16x2 %r4723,%r4691,%r4718;
}
	// end inline asm
	// begin inline asm
	{shfl.sync.down.b32 %r4726,%r4699,%r4728,%r125,%r4826;
}
	// end inline asm
	// begin inline asm
	{add.f16x2 %r4731,%r4699,%r4726;
}
	// end inline asm
	mov.b32 	%r4760, 4;
	// begin inline asm
	{shfl.sync.down.b32 %r4734,%r4707,%r4760,%r125,%r4826;
}
	// end inline asm
	// begin inline asm
	{add.f16x2 %r4739,%r4707,%r4734;
}
	// end inline asm
	// begin inline asm
	{shfl.sync.down.b32 %r4742,%r4715,%r4760,%r125,%r4826;
}
	// end inline asm
	// begin inline asm
	{add.f16x2 %r4747,%r4715,%r4742;
}
	// end inline asm
	// begin inline asm
	{shfl.sync.down.b32 %r4750,%r4723,%r4760,%r125,%r4826;
}
	// end inline asm
	// begin inline asm
	{add.f16x2 %r4755,%r4723,%r4750;
}
	// end inline asm
	// begin inline asm
	{shfl.sync.down.b32 %r4758,%r4731,%r4760,%r125,%r4826;
}
	// end inline asm
	// begin inline asm
	{add.f16x2 %r4763,%r4731,%r4758;
}
	// end inline asm
	mov.b32 	%r4792, 2;
	// begin inline asm
	{shfl.sync.down.b32 %r4766,%r4739,%r4792,%r125,%r4826;
}
	// end inline asm
	// begin inline asm
	{add.f16x2 %r4771,%r4739,%r4766;
}
	// end inline asm
	// begin inline asm
	{shfl.sync.down.b32 %r4774,%r4747,%r4792,%r125,%r4826;
}
	// end inline asm
	// begin inline asm
	{add.f16x2 %r4779,%r4747,%r4774;
}
	// end inline asm
	// begin inline asm
	{shfl.sync.down.b32 %r4782,%r4755,%r4792,%r125,%r4826;
}
	// end inline asm
	// begin inline asm
	{add.f16x2 %r4787,%r4755,%r4782;
}
	// end inline asm
	// begin inline asm
	{shfl.sync.down.b32 %r4790,%r4763,%r4792,%r125,%r4826;
}
	// end inline asm
	// begin inline asm
	{add.f16x2 %r4795,%r4763,%r4790;
}
	// end inline asm
	mov.b32 	%r4824, 1;
	// begin inline asm
	{shfl.sync.down.b32 %r4798,%r4771,%r4824,%r125,%r4826;
}
	// end inline asm
	// begin inline asm
	{add.f16x2 %r6510,%r4771,%r4798;
}
	// end inline asm
	// begin inline asm
	{shfl.sync.down.b32 %r4806,%r4779,%r4824,%r125,%r4826;
}
	// end inline asm
	// begin inline asm
	{add.f16x2 %r6509,%r4779,%r4806;
}
	// end inline asm
	// begin inline asm
	{shfl.sync.down.b32 %r4814,%r4787,%r4824,%r125,%r4826;
}
	// end inline asm
	// begin inline asm
	{add.f16x2 %r6508,%r4787,%r4814;
}
	// end inline asm
	// begin inline asm
	{shfl.sync.down.b32 %r4822,%r4795,%r4824,%r125,%r4826;
}
	// end inline asm
	// begin inline asm
	{add.f16x2 %r6507,%r4795,%r4822;
}
	// end inline asm
	@%p240 bra 	$L__BB0_366;
	st.shared.v4.u32 	[%r480], {%r6510, %r6509, %r6508, %r6507};
$L__BB0_366:
	setp.gt.u32 	%p241, %r9, 15;
	bar.sync 	0;
	@%p241 bra 	$L__BB0_368;
	ld.shared.v4.u32 	{%r6510, %r6509, %r6508, %r6507}, [%r487];
$L__BB0_368:
	setp.ne.s32 	%p242, %r9, 0;
	mov.b32 	%r4856, 8;
	mov.b32 	%r4954, -1;
	// begin inline asm
	{shfl.sync.down.b32 %r4830,%r6510,%r4856,%r125,%r4954;
}
	// end inline asm
	// begin inline asm
	{add.f16x2 %r4835,%r6510,%r4830;
}
	// end inline asm
	// begin inline asm
	{shfl.sync.down.b32 %r4838,%r6509,%r4856,%r125,%r4954;
}
	// end inline asm
	// begin inline asm
	{add.f16x2 %r4843,%r6509,%r4838;
}
	// end inline asm
	// begin inline asm
	{shfl.sync.down.b32 %r4846,%r6508,%r4856,%r125,%r4954;
}
	// end inline asm
	// begin inline asm
	{add.f16x2 %r4851,%r6508,%r4846;
}
	// end inline asm
	// begin inline asm
	{shfl.sync.down.b32 %r4854,%r6507,%r4856,%r125,%r4954;
}
	// end inline asm
	// begin inline asm
	{add.f16x2 %r4859,%r6507,%r4854;
}
	// end inline asm
	mov.b32 	%r4888, 4;
	// begin inline asm
	{shfl.sync.down.b32 %r4862,%r4835,%r4888,%r125,%r4954;
}
	// end inline asm
	// begin inline asm
	{add.f16x2 %r4867,%r4835,%r4862;
}
	// end inline asm
	// begin inline asm
	{shfl.sync.down.b32 %r4870,%r4843,%r4888,%r125,%r4954;
}
	// end inline asm
	// begin inline asm
	{add.f16x2 %r4875,%r4843,%r4870;
}
	// end inline asm
	// begin inline asm
	{shfl.sync.down.b32 %r4878,%r4851,%r4888,%r125,%r4954;
}
	// end inline asm
	// begin inline asm
	{add.f16x2 %r4883,%r4851,%r4878;
}
	// end inline asm
	// begin inline asm
	{shfl.sync.down.b32 %r4886,%r4859,%r4888,%r125,%r4954;
}
	// end inline asm
	// begin inline asm
	{add.f16x2 %r4891,%r4859,%r4886;
}
	// end inline asm
	mov.b32 	%r4920, 2;
	// begin inline asm
	{shfl.sync.down.b32 %r4894,%r4867,%r4920,%r125,%r4954;
}
	// end inline asm
	// begin inline asm
	{add.f16x2 %r4899,%r4867,%r4894;
}
	// end inline asm
	// begin inline asm
	{shfl.sync.down.b32 %r4902,%r4875,%r4920,%r125,%r4954;
}
	// end inline asm
	// begin inline asm
	{add.f16x2 %r4907,%r4875,%r4902;
}
	// end inline asm
	// begin inline asm
	{shfl.sync.down.b32 %r4910,%r4883,%r4920,%r125,%r4954;
}
	// end inline asm
	// begin inline asm
	{add.f16x2 %r4915,%r4883,%r4910;
}
	// end inline asm
	// begin inline asm
	{shfl.sync.down.b32 %r4918,%r4891,%r4920,%r125,%r4954;
}
	// end inline asm
	// begin inline asm
	{add.f16x2 %r4923,%r4891,%r4918;
}
	// end inline asm
	mov.b32 	%r4952, 1;
	// begin inline asm
	{shfl.sync.down.b32 %r4926,%r4899,%r4952,%r125,%r4954;
}
	// end inline asm
	// begin inline asm
	{add.f16x2 %r4931,%r4899,%r4926;
}
	// end inline asm
	// begin inline asm
	{shfl.sync.down.b32 %r4934,%r4907,%r4952,%r125,%r4954;
}
	// end inline asm
	// begin inline asm
	{add.f16x2 %r4939,%r4907,%r4934;
}
	// end inline asm
	// begin inline asm
	{shfl.sync.down.b32 %r4942,%r4915,%r4952,%r125,%r4954;
}
	// end inline asm
	// begin inline asm
	{add.f16x2 %r4947,%r4915,%r4942;
}
	// end inline asm
	// begin inline asm
	{shfl.sync.down.b32 %r4950,%r4923,%r4952,%r125,%r4954;
}
	// end inline asm
	// begin inline asm
	{add.f16x2 %r4955,%r4923,%r4950;
}
	// end inline asm
	@%p242 bra 	$L__BB0_370;
	st.shared.v4.u32 	[%r6505+-16], {%r4931, %r4939, %r4947, %r4955};
$L__BB0_370:
	setp.ne.s32 	%p243, %r458, 0;
	ld.global.v4.u32 	{%r4960, %r4966, %r4972, %r4978}, [%rd415];
	// begin inline asm
	{mul.f16x2 %r4958,%r718,%r4960;
}
	// end inline asm
	// begin inline asm
	{add.f16x2 %r4961,%r1053,%r4958;
}
	// end inline asm
	// begin inline asm
	{mul.f16x2 %r4964,%r718,%r4966;
}
	// end inline asm
	mov.b32 	%r4980, 0;
	// begin inline asm
	{add.f16x2 %r4967,%r4980,%r4964;
}
	// end inline asm
	// begin inline asm
	{mul.f16x2 %r4970,%r718,%r4972;
}
	// end inline asm
	// begin inline asm
	{add.f16x2 %r4973,%r4980,%r4970;
}
	// end inline asm
	// begin inline asm
	{mul.f16x2 %r4976,%r718,%r4978;
}
	// end inline asm
	// begin inline asm
	{add.f16x2 %r4979,%r4980,%r4976;
}
	// end inline asm
	ld.global.v4.u32 	{%r4984, %r4990, %r4996, %r5002}, [%rd416];
	// begin inline asm
	{mul.f16x2 %r4982,%r719,%r4984;
}
	// end inline asm
	// begin inline asm
	{add.f16x2 %r4985,%r4961,%r4982;
}
	// end inline asm
	// begin inline asm
	{mul.f16x2 %r4988,%r719,%r4990;
}
	// end inline asm
	// begin inline asm
	{add.f16x2 %r4991,%r4967,%r4988;
}
	// end inline asm
	// begin inline asm
	{mul.f16x2 %r4994,%r719,%r4996;
}
	// end inline asm
	// begin inline asm
	{add.f16x2 %r4997,%r4973,%r4994;
}
	// end inline asm
	// begin inline asm
	{mul.f16x2 %r5000,%r719,%r5002;
}
	// end inline asm
	// begin inline asm
	{add.f16x2 %r5003,%r4979,%r5000;
}
	// end inline asm
	mov.b32 	%r5032, 16;
	mov.b32 	%r5162, -1;
	// begin inline asm
	{shfl.sync.down.b32 %r5006,%r4985,%r5032,%r125,%r5162;
}
	// end inline asm
	// begin inline asm
	{add.f16x2 %r5011,%r4985,%r5006;
}
	// end inline asm
	// begin inline asm
	{shfl.sync.down.b32 %r5014,%r4991,%r5032,%r125,%r5162;
}
	// end inline asm
	// begin inline asm
	{add.f16x2 %r5019,%r4991,%r5014;
}
	// end inline asm
	// begin inline asm
	{shfl.sync.down.b32 %r5022,%r4997,%r5032,%r125,%r5162;
}
	// end inline asm
	// begin inline asm
	{add.f16x2 %r5027,%r4997,%r5022;
}
	// end inline asm
	// begin inline asm
	{shfl.sync.down.b32 %r5030,%r5003,%r5032,%r125,%r5162;
}
	// end inline asm
	// begin inline asm
	{add.f16x2 %r5035,%r5003,%r5030;
}
	// end inline asm
	mov.b32 	%r5064, 8;
	// begin inline asm
	{shfl.sync.down.b32 %r5038,%r5011,%r5064,%r125,%r5162;
}
	// end inline asm
	// begin inline asm
	{add.f16x2 %r5043,%r5011,%r5038;
}
	// end inline asm
	// begin inline asm
	{shfl.sync.down.b32 %r5046,%r5019,%r5064,%r125,%r5162;
}
	// end inline asm
	// begin inline asm
	{add.f16x2 %r5051,%r5019,%r5046;
}
	// end inline asm
	// begin inline asm
	{shfl.sync.down.b32 %r5054,%r5027,%r5064,%r125,%r5162;
}
	// end inline asm
	// begin inline asm
	{add.f16x2 %r5059,%r5027,%r5054;
}
	// end inline asm
	// begin inline asm
	{shfl.sync.down.b32 %r5062,%r5035,%r5064,%r125,%r5162;
}
	// end inline asm
	// begin inline asm
	{add.f16x2 %r5067,%r5035,%r5062;
}
	// end inline asm
	mov.b32 	%r5096, 4;
	// begin inline asm
	{shfl.sync.down.b32 %r5070,%r5043,%r5096,%r125,%r5162;
}
	// end inline asm
	// begin inline asm
	{add.f16x2 %r5075,%r5043,%r5070;
}
	// end inline asm
	// begin inline asm
	{shfl.sync.down.b32 %r5078,%r5051,%r5096,%r125,%r5162;
}
	// end inline asm
	// begin inline asm
	{add.f16x2 %r5083,%r5051,%r5078;
}
	// end inline asm
	// begin inline asm
	{shfl.sync.down.b32 %r5086,%r5059,%r5096,%r125,%r5162;
}
	// end inline asm
	// begin inline asm
	{add.f16x2 %r5091,%r5059,%r5086;
}
	// end inline asm
	// begin inline asm
	{shfl.sync.down.b32 %r5094,%r5067,%r5096,%r125,%r5162;
}
	// end inline asm
	// begin inline asm
	{add.f16x2 %r5099,%r5067,%r5094;
}
	// end inline asm
	mov.b32 	%r5128, 2;
	// begin inline asm
	{shfl.sync.down.b32 %r5102,%r5075,%r5128,%r125,%r5162;
}
	// end inline asm
	// begin inline asm
	{add.f16x2 %r5107,%r5075,%r5102;
}
	// end inline asm
	// begin inline asm
	{shfl.sync.down.b32 %r5110,%r5083,%r5128,%r125,%r5162;
}
	// end inline asm
	// begin inline asm
	{add.f16x2 %r5115,%r5083,%r5110;
}
	// end inline asm
	// begin inline asm
	{shfl.sync.down.b32 %r5118,%r5091,%r5128,%r125,%r5162;
}
	// end inline asm
	// begin inline asm
	{add.f16x2 %r5123,%r5091,%r5118;
}
	// end inline asm
	// begin inline asm
	{shfl.sync.down.b32 %r5126,%r5099,%r5128,%r125,%r5162;
}
	// end inline asm
	// begin inline asm
	{add.f16x2 %r5131,%r5099,%r5126;
}
	// end inline asm
	mov.b32 	%r5160, 1;
	// begin inline asm
	{shfl.sync.down.b32 %r5134,%r5107,%r5160,%r125,%r5162;
}
	// end inline asm
	// begin inline asm
	{add.f16x2 %r6514,%r5107,%r5134;
}
	// end inline asm
	// begin inline asm
	{shfl.sync.down.b32 %r5142,%r5115,%r5160,%r125,%r5162;
}
	// end inline asm
	// begin inline asm
	{add.f16x2 %r6513,%r5115,%r5142;
}
	// end inline asm
	// begin inline asm
	{shfl.sync.down.b32 %r5150,%r5123,%r5160,%r125,%r5162;
}
	// end inline asm
	// begin inline asm
	{add.f16x2 %r6512,%r5123,%r5150;
}
	// end inline asm
	// begin inline asm
	{shfl.sync.down.b32 %r5158,%r5131,%r5160,%r125,%r5162;
}
	// end inline asm
	// begin inline asm
	{add.f16x2 %r6511,%r5131,%r5158;
}
	// end inline asm
	@%p243 bra 	$L__BB0_372;
	st.shared.v4.u32 	[%r480], {%r6514, %r6513, %r6512, %r6511};
$L__BB0_372:
	setp.gt.u32 	%p244, %r9, 15;
	bar.sync 	0;
	@%p244 bra 	$L__BB0_374;
	ld.shared.v4.u32 	{%r6514, %r6513, %r6512, %r6511}, [%r487];
$L__BB0_374:
	setp.ne.s32 	%p245, %r9, 0;
	mov.b32 	%r5192, 8;
	mov.b32 	%r5290, -1;
	// begin inline asm
	{shfl.sync.down.b32 %r5166,%r6514,%r5192,%r125,%r5290;
}
	// end inline asm
	// begin inline asm
	{add.f16x2 %r5171,%r6514,%r5166;
}
	// end inline asm
	// begin inline asm
	{shfl.sync.down.b32 %r5174,%r6513,%r5192,%r125,%r5290;
}
	// end inline asm
	// begin inline asm
	{add.f16x2 %r5179,%r6513,%r5174;
}
	// end inline asm
	// begin inline asm
	{shfl.sync.down.b32 %r5182,%r6512,%r5192,%r125,%r5290;
}
	// end inline asm
	// begin inline asm
	{add.f16x2 %r5187,%r6512,%r5182;
}
	// end inline asm
	// begin inline asm
	{shfl.sync.down.b32 %r5190,%r6511,%r5192,%r125,%r5290;
}
	// end inline asm
	// begin inline asm
	{add.f16x2 %r5195,%r6511,%r5190;
}
	// end inline asm
	mov.b32 	%r5224, 4;
	// begin inline asm
	{shfl.sync.down.b32 %r5198,%r5171,%r5224,%r125,%r5290;
}
	// end inline asm
	// begin inline asm
	{add.f16x2 %r5203,%r5171,%r5198;
}
	// end inline asm
	// begin inline asm
	{shfl.sync.down.b32 %r5206,%r5179,%r5224,%r125,%r5290;
}
	// end inline asm
	// begin inline asm
	{add.f16x2 %r5211,%r5179,%r5206;
}
	// end inline asm
	// begin inline asm
	{shfl.sync.down.b32 %r5214,%r5187,%r5224,%r125,%r5290;
}
	// end inline asm
	// begin inline asm
	{add.f16x2 %r5219,%r5187,%r5214;
}
	// end inline asm
	// begin inline asm
	{shfl.sync.down.b32 %r5222,%r5195,%r5224,%r125,%r5290;
}
	// end inline asm
	// begin inline asm
	{add.f16x2 %r5227,%r5195,%r5222;
}
	// end inline asm
	mov.b32 	%r5256, 2;
	// begin inline asm
	{shfl.sync.down.b32 %r5230,%r5203,%r5256,%r125,%r5290;
}
	// end inline asm
	// begin inline asm
	{add.f16x2 %r5235,%r5203,%r5230;
}
	// end inline asm
	// begin inline asm
	{shfl.sync.down.b32 %r5238,%r5211,%r5256,%r125,%r5290;
}
	// end inline asm
	// begin inline asm
	{add.f16x2 %r5243,%r5211,%r5238;
}
	// end inline asm
	// begin inline asm
	{shfl.sync.down.b32 %r5246,%r5219,%r5256,%r125,%r5290;
}
	// end inline asm
	// begin inline asm
	{add.f16x2 %r5251,%r5219,%r5246;
}
	// end inline asm
	// begin inline asm
	{shfl.sync.down.b32 %r5254,%r5227,%r5256,%r125,%r5290;
}
	// end inline asm
	// begin inline asm
	{add.f16x2 %r5259,%r5227,%r5254;
}
	// end inline asm
	mov.b32 	%r5288, 1;
	// begin inline asm
	{shfl.sync.down.b32 %r5262,%r5235,%r5288,%r125,%r5290;
}
	// end inline asm
	// begin inline asm
	{add.f16x2 %r5267,%r5235,%r5262;
}
	// end inline asm
	// begin inline asm
	{shfl.sync.down.b32 %r5270,%r5243,%r5288,%r125,%r5290;
}
	// end inline asm
	// begin inline asm
	{add.f16x2 %r5275,%r5243,%r5270;
}
	// end inline asm
	// begin inline asm
	{shfl.sync.down.b32 %r5278,%r5251,%r5288,%r125,%r5290;
}
	// end inline asm
	// begin inline asm
	{add.f16x2 %r5283,%r5251,%r5278;
}
	// end inline asm
	// begin inline asm
	{shfl.sync.down.b32 %r5286,%r5259,%r5288,%r125,%r5290;
}
	// end inline asm
	// begin inline asm
	{add.f16x2 %r5291,%r5259,%r5286;
}
	// end inline asm
	@%p245 bra 	$L__BB0_376;
	st.shared.v4.u32 	[%r6505], {%r5267, %r5275, %r5283, %r5291};
$L__BB0_376:
	add.s32 	%r754, %r6506, 16;
	add.s64 	%rd416, %rd416, 32;
	add.s32 	%r6505, %r6505, 32;
	add.s64 	%rd415, %rd415, 32;
	setp.lt.u32 	%p246, %r6506, 112;
	mov.u32 	%r6506, %r754;
	@%p246 bra 	$L__BB0_364;
	setp.gt.u32 	%p247, %r459, -3;
	bar.sync 	0;
	@%p247 bra 	$L__BB0_399;
	mov.u32 	%r5296, _ZZ6decodeP6__halfS0_S0_S0_S0_S0_S0_S0_S0_S0_S0_S0_S0_S0_PfS1_E12local_buffer;
	add.s32 	%r756, %r5296, %r2851;
	add.s32 	%r757, %r85, -2;
	add.s32 	%r758, %r3615, %r2851;
	and.b32  	%r759, %r757, 3;
	setp.lt.u32 	%p248, %r459, 3;
	mov.b32 	%r6515, 1;
	@%p248 bra 	$L__BB0_388;
	and.b32  	%r5299, %r757, -4;
	neg.s32 	%r6522, %r5299;
	add.s32 	%r6521, %r3, 2;
	neg.s32 	%r6520, %r85;
	mov.b32 	%r6523, 3;
	mov.u32 	%r6519, %r459;
$L__BB0_380:
	setp.ne.s32 	%p249, %r9, 0;
	@%p249 bra 	$L__BB0_382;
	mov.u32 	%r5300, _ZZ6decodeP6__halfS0_S0_S0_S0_S0_S0_S0_S0_S0_S0_S0_S0_S0_PfS1_E7barrier_2;
	mov.b32 	%r5301, 1;
	// begin inline asm
	mbarrier.init.shared::cta.b64 [%r5300], %r5301;
	// end inline asm
	mov.b32 	%r5303, 256;
	// begin inline asm
	mbarrier.arrive.expect_tx.shared::cta.b64 _, [%r5300], %r5303;
	// end inline asm
$L__BB0_382:
	setp.ne.s32 	%p250, %r9, 0;
	barrier.cluster.arrive;
	barrier.cluster.wait;
	@%p250 bra 	$L__BB0_384;
	add.s32 	%r5314, %r6521, -1;
	rem.u32 	%r5309, %r5314, %r85;
	// begin inline asm
	mapa.shared::cluster.u32 %r5304, %r5296, %r5309;

	// end inline asm
	mov.u32 	%r5308, _ZZ6decodeP6__halfS0_S0_S0_S0_S0_S0_S0_S0_S0_S0_S0_S0_S0_PfS1_E7barrier_2;
	// begin inline asm
	mapa.shared::cluster.u32 %r5307, %r5308, %r5309;

	// end inline asm
	mov.b32 	%r5312, 256;
	// begin inline asm
	cp.async.bulk.shared::cluster.shared::cta.mbarrier::complete_tx::bytes [%r5304], [%r3615], %r5312, [%r5307];
	// end inline asm
$L__BB0_384:
	setp.gt.u32 	%p251, %r9, 63;
	mov.u32 	%r5315, _ZZ6decodeP6__halfS0_S0_S0_S0_S0_S0_S0_S0_S0_S0_S0_S0_S0_PfS1_E7barrier_2;
	mov.b32 	%r5316, 0;
	// begin inline asm
	{
.reg .pred                P1;
LAB_WAIT:
mbarrier.try_wait.parity.shared::cta.b64 P1, [%r5315], %r5316;
@P1                       bra.uni DONE;
bra.uni                   LAB_WAIT;
DONE:
}

	// end inline asm
	@%p251 bra 	$L__BB0_457;
	ld.shared.u32 	%r780, [%r756];
	setp.ne.s32 	%p252, %r6519, 0;
	@%p252 bra 	$L__BB0_456;
	ld.shared.u32 	%r5321, [%r758];
	// begin inline asm
	{add.f16x2 %r5320,%r5321,%r780;
}
	// end inline asm
	mov.f32 	%f293, 0f00000000;
	// begin inline asm
	{ cvt.rn.f16x2.f32 %r5323, %f293, %f293; }

	// end inline asm
	// begin inline asm
	{max.f16x2 %r5324,%r5320,%r5323;
}
	// end inline asm
	st.shared.u32 	[%r758], %r5324;
	bra.uni 	$L__BB0_457;
$L__BB0_387:
	add.s32 	%r6515, %r6523, -2;
$L__BB0_388:
	setp.eq.s32 	%p266, %r759, 0;
	@%p266 bra 	$L__BB0_399;
	sub.s32 	%r6518, %r6515, %r85;
	add.s32 	%r6517, %r3, %r6515;
	neg.s32 	%r6516, %r759;
$L__BB0_390:
	.pragma "nounroll";
	setp.ne.s32 	%p267, %r9, 0;
	@%p267 bra 	$L__BB0_392;
	mov.u32 	%r5407, _ZZ6decodeP6__halfS0_S0_S0_S0_S0_S0_S0_S0_S0_S0_S0_S0_S0_PfS1_E7barrier_2;
	mov.b32 	%r5408, 1;
	// begin inline asm
	mbarrier.init.shared::cta.b64 [%r5407], %r5408;
	// end inline asm
	mov.b32 	%r5410, 256;
	// begin inline asm
	mbarrier.arrive.expect_tx.shared::cta.b64 _, [%r5407], %r5410;
	// end inline asm
$L__BB0_392:
	setp.ne.s32 	%p268, %r9, 0;
	barrier.cluster.arrive;
	barrier.cluster.wait;
	@%p268 bra 	$L__BB0_394;
	rem.u32 	%r5416, %r6517, %r85;
	// begin inline asm
	mapa.shared::cluster.u32 %r5411, %r5296, %r5416;

	// end inline asm
	mov.u32 	%r5415, _ZZ6decodeP6__halfS0_S0_S0_S0_S0_S0_S0_S0_S0_S0_S0_S0_S0_PfS1_E7barrier_2;
	// begin inline asm
	mapa.shared::cluster.u32 %r5414, %r5415, %r5416;

	// end inline asm
	mov.b32 	%r5419, 256;
	// begin inline asm
	cp.async.bulk.shared::cluster.shared::cta.mbarrier::complete_tx::bytes [%r5411], [%r3615], %r5419, [%r5414];
	// end inline asm
$L__BB0_394:
	setp.gt.u32 	%p269, %r9, 63;
	mov.u32 	%r5421, _ZZ6decodeP6__halfS0_S0_S0_S0_S0_S0_S0_S0_S0_S0_S0_S0_S0_PfS1_E7barrier_2;
	mov.b32 	%r5422, 0;
	// begin inline asm
	{
.reg .pred                P1;
LAB_WAIT:
mbarrier.try_wait.parity.shared::cta.b64 P1, [%r5421], %r5422;
@P1                       bra.uni DONE;
bra.uni                   LAB_WAIT;
DONE:
}

	// end inline asm
	@%p269 bra 	$L__BB0_398;
	ld.shared.u32 	%r771, [%r756];
	setp.eq.s32 	%p270, %r6518, -2;
	@%p270 bra 	$L__BB0_397;
	ld.shared.u32 	%r5424, [%r758];
	// begin inline asm
	{add.f16x2 %r5423,%r5424,%r771;
}
	// end inline asm
	st.shared.u32 	[%r758], %r5423;
	bra.uni 	$L__BB0_398;
$L__BB0_397:
	ld.shared.u32 	%r5427, [%r758];
	// begin inline asm
	{add.f16x2 %r5426,%r5427,%r771;
}
	// end inline asm
	mov.f32 	%f301, 0f00000000;
	// begin inline asm
	{ cvt.rn.f16x2.f32 %r5429, %f301, %f301; }

	// end inline asm
	// begin inline asm
	{max.f16x2 %r5430,%r5426,%r5429;
}
	// end inline asm
	st.shared.u32 	[%r758], %r5430;
$L__BB0_398:
	bar.sync 	0;
	add.s32 	%r6518, %r6518, 1;
	add.s32 	%r6517, %r6517, 1;
	add.s32 	%r6516, %r6516, 1;
	setp.ne.s32 	%p271, %r6516, 0;
	@%p271 bra 	$L__BB0_390;
$L__BB0_399:
	ld.param.u64 	%rd404, [_Z6decodeP6__halfS0_S0_S0_S0_S0_S0_S0_S0_S0_S0_S0_S0_S0_PfS1__param_10];
	cvta.to.global.u64 	%rd314, %rd404;
	add.s64 	%rd418, %rd314, %rd31;
	add.s64 	%rd417, %rd314, %rd33;
	mov.u32 	%r5435, _ZZ6decodeP6__halfS0_S0_S0_S0_S0_S0_S0_S0_S0_S0_S0_S0_S0_PfS1_E15local_output_up;
	add.s32 	%r6524, %r5435, 16;
	mov.b32 	%r6525, 0;
$L__BB0_400:
	setp.ne.s32 	%p272, %r458, 0;
	ld.global.v4.u32 	{%r5438, %r5444, %r5450, %r5456}, [%rd417+-16];
	// begin inline asm
	{mul.f16x2 %r5436,%r718,%r5438;
}
	// end inline asm
	// begin inline asm
	{add.f16x2 %r5439,%r1053,%r5436;
}
	// end inline asm
	// begin inline asm
	{mul.f16x2 %r5442,%r718,%r5444;
}
	// end inline asm
	mov.b32 	%r5458, 0;
	// begin inline asm
	{add.f16x2 %r5445,%r5458,%r5442;
}
	// end inline asm
	// begin inline asm
	{mul.f16x2 %r5448,%r718,%r5450;
}
	// end inline asm
	// begin inline asm
	{add.f16x2 %r5451,%r5458,%r5448;
}
	// end inline asm
	// begin inline asm
	{mul.f16x2 %r5454,%r718,%r5456;
}
	// end inline asm
	// begin inline asm
	{add.f16x2 %r5457,%r5458,%r5454;
}
	// end inline asm
	ld.global.v4.u32 	{%r5462, %r5468, %r5474, %r5480}, [%rd418+-16];
	// begin inline asm
	{mul.f16x2 %r5460,%r719,%r5462;
}
	// end inline asm
	// begin inline asm
	{add.f16x2 %r5463,%r5439,%r5460;
}
	// end inline asm
	// begin inline asm
	{mul.f16x2 %r5466,%r719,%r5468;
}
	// end inline asm
	// begin inline asm
	{add.f16x2 %r5469,%r5445,%r5466;
}
	// end inline asm
	// begin inline asm
	{mul.f16x2 %r5472,%r719,%r5474;
}
	// end inline asm
	// begin inline asm
	{add.f16x2 %r5475,%r5451,%r5472;
}
	// end inline asm
	// begin inline asm
	{mul.f16x2 %r5478,%r719,%r5480;
}
	// end inline asm
	// begin inline asm
	{add.f16x2 %r5481,%r5457,%r5478;
}
	// end inline asm
	mov.b32 	%r5510, 16;
	mov.b32 	%r5640, -1;
	// begin inline asm
	{shfl.sync.down.b32 %r5484,%r5463,%r5510,%r125,%r5640;
}
	// end inline asm
	// begin inline asm
	{add.f16x2 %r5489,%r5463,%r5484;
}
	// end inline asm
	// begin inline asm
	{shfl.sync.down.b32 %r5492,%r5469,%r5510,%r125,%r5640;
}
	// end inline asm
	// begin inline asm
	{add.f16x2 %r5497,%r5469,%r5492;
}
	// end inline asm
	// begin inline asm
	{shfl.sync.down.b32 %r5500,%r5475,%r5510,%r125,%r5640;
}
	// end inline asm
	// begin inline asm
	{add.f16x2 %r5505,%r5475,%r5500;
}
	// end inline asm
	// begin inline asm
	{shfl.sync.down.b32 %r5508,%r5481,%r5510,%r125,%r5640;
}
	// end inline asm
	// begin inline asm
	{add.f16x2 %r5513,%r5481,%r5508;
}
	// end inline asm
	mov.b32 	%r5542, 8;
	// begin inline asm
	{shfl.sync.down.b32 %r5516,%r5489,%r5542,%r125,%r5640;
}
	// end inline asm
	// begin inline asm
	{add.f16x2 %r5521,%r5489,%r5516;
}
	// end inline asm
	// begin inline asm
	{shfl.sync.down.b32 %r5524,%r5497,%r5542,%r125,%r5640;
}
	// end inline asm
	// begin inline asm
	{add.f16x2 %r5529,%r5497,%r5524;
}
	// end inline asm
	// begin inline asm
	{shfl.sync.down.b32 %r5532,%r5505,%r5542,%r125,%r5640;
}
	// end inline asm
	// begin inline asm
	{add.f16x2 %r5537,%r5505,%r5532;
}
	// end inline asm
	// begin inline asm
	{shfl.sync.down.b32 %r5540,%r5513,%r5542,%r125,%r5640;
}
	// end inline asm
	// begin inline asm
	{add.f16x2 %r5545,%r5513,%r5540;
}
	// end inline asm
	mov.b32 	%r5574, 4;
	// begin inline asm
	{shfl.sync.down.b32 %r5548,%r5521,%r5574,%r125,%r5640;
}
	// end inline asm
	// begin inline asm
	{add.f16x2 %r5553,%r5521,%r5548;
}
	// end inline asm
	// begin inline asm
	{shfl.sync.down.b32 %r5556,%r5529,%r5574,%r125,%r5640;
}
	// end inline asm
	// begin inline asm
	{add.f16x2 %r5561,%r5529,%r5556;
}
	// end inline asm
	// begin inline asm
	{shfl.sync.down.b32 %r5564,%r5537,%r5574,%r125,%r5640;
}
	// end inline asm
	// begin inline asm
	{add.f16x2 %r5569,%r5537,%r5564;
}
	// end inline asm
	// begin inline asm
	{shfl.sync.down.b32 %r5572,%r5545,%r5574,%r125,%r5640;
}
	// end inline asm
	// begin inline asm
	{add.f16x2 %r5577,%r5545,%r5572;
}
	// end inline asm
	mov.b32 	%r5606, 2;
	// begin inline asm
	{shfl.sync.down.b32 %r5580,%r5553,%r5606,%r125,%r5640;
}
	// end inline asm
	// begin inline asm
	{add.f16x2 %r5585,%r5553,%r5580;
}
	// end inline asm
	// begin inline asm
	{shfl.sync.down.b32 %r5588,%r5561,%r5606,%r125,%r5640;
}
	// end inline asm
	// begin inline asm
	{add.f16x2 %r5593,%r5561,%r5588;
}
	// end inline asm
	// begin inline asm
	{shfl.sync.down.b32 %r5596,%r5569,%r5606,%r125,%r5640;
}
	// end inline asm
	// begin inline asm
	{add.f16x2 %r5601,%r5569,%r5596;
}
	// end inline asm
	// begin inline asm
	{shfl.sync.down.b32 %r5604,%r5577,%r5606,%r125,%r5640;
}
	// end inline asm
	// begin inline asm
	{add.f16x2 %r5609,%r5577,%r5604;
}
	// end inline asm
	mov.b32 	%r5638, 1;
	// begin inline asm
	{shfl.sync.down.b32 %r5612,%r5585,%r5638,%r125,%r5640;
}
	// end inline asm
	// begin inline asm
	{add.f16x2 %r6529,%r5585,%r5612;
}
	// end inline asm
	// begin inline asm
	{shfl.sync.down.b32 %r5620,%r5593,%r5638,%r125,%r5640;
}
	// end inline asm
	// begin inline asm
	{add.f16x2 %r6528,%r5593,%r5620;
}
	// end inline asm
	// begin inline asm
	{shfl.sync.down.b32 %r5628,%r5601,%r5638,%r125,%r5640;
}
	// end inline asm
	// begin inline asm
	{add.f16x2 %r6527,%r5601,%r5628;
}
	// end inline asm
	// begin inline asm
	{shfl.sync.down.b32 %r5636,%r5609,%r5638,%r125,%r5640;
}
	// end inline asm
	// begin inline asm
	{add.f16x2 %r6526,%r5609,%r5636;
}
	// end inline asm
	@%p272 bra 	$L__BB0_402;
	st.shared.v4.u32 	[%r480], {%r6529, %r6528, %r6527, %r6526};
$L__BB0_402:
	setp.gt.u32 	%p273, %r9, 15;
	bar.sync 	0;
	@%p273 bra 	$L__BB0_404;
	ld.shared.v4.u32 	{%r6529, %r6528, %r6527, %r6526}, [%r487];
$L__BB0_404:
	setp.ne.s32 	%p274, %r9, 0;
	mov.b32 	%r5670, 8;
	mov.b32 	%r5768, -1;
	// begin inline asm
	{shfl.sync.down.b32 %r5644,%r6529,%r5670,%r125,%r5768;
}
	// end inline asm
	// begin inline asm
	{add.f16x2 %r5649,%r6529,%r5644;
}
	// end inline asm
	// begin inline asm
	{shfl.sync.down.b32 %r5652,%r6528,%r5670,%r125,%r5768;
}
	// end inline asm
	// begin inline asm
	{add.f16x2 %r5657,%r6528,%r5652;
}
	// end inline asm
	// begin inline asm
	{shfl.sync.down.b32 %r5660,%r6527,%r5670,%r125,%r5768;
}
	// end inline asm
	// begin inline asm
	{add.f16x2 %r5665,%r6527,%r5660;
}
	// end inline asm
	// begin inline asm
	{shfl.sync.down.b32 %r5668,%r6526,%r5670,%r125,%r5768;
}
	// end inline asm
	// begin inline asm
	{add.f16x2 %r5673,%r6526,%r5668;
}
	// end inline asm
	mov.b32 	%r5702, 4;
	// begin inline asm
	{shfl.sync.down.b32 %r5676,%r5649,%r5702,%r125,%r5768;
}
	// end inline asm
	// begin inline asm
	{add.f16x2 %r5681,%r5649,%r5676;
}
	// end inline asm
	// begin inline asm
	{shfl.sync.down.b32 %r5684,%r5657,%r5702,%r125,%r5768;
}
	// end inline asm
	// begin inline asm
	{add.f16x2 %r5689,%r5657,%r5684;
}
	// end inline asm
	// begin inline asm
	{shfl.sync.down.b32 %r5692,%r5665,%r5702,%r125,%r5768;
}
	// end inline asm
	// begin inline asm
	{add.f16x2 %r5697,%r5665,%r5692;
}
	// end inline asm
	// begin inline asm
	{shfl.sync.down.b32 %r5700,%r5673,%r5702,%r125,%r5768;
}
	// end inline asm
	// begin inline asm
	{add.f16x2 %r5705,%r5673,%r5700;
}
	// end inline asm
	mov.b32 	%r5734, 2;
	// begin inline asm
	{shfl.sync.down.b32 %r5708,%r5681,%r5734,%r125,%r5768;
}
	// end inline asm
	// begin inline asm
	{add.f16x2 %r5713,%r5681,%r5708;
}
	// end inline asm
	// begin inline asm
	{shfl.sync.down.b32 %r5716,%r5689,%r5734,%r125,%r5768;
}
	// end inline asm
	// begin inline asm
	{add.f16x2 %r5721,%r5689,%r5716;
}
	// end inline asm
	// begin inline asm
	{shfl.sync.down.b32 %r5724,%r5697,%r5734,%r125,%r5768;
}
	// end inline asm
	// begin inline asm
	{add.f16x2 %r5729,%r5697,%r5724;
}
	// end inline asm
	// begin inline asm
	{shfl.sync.down.b32 %r5732,%r5705,%r5734,%r125,%r5768;
}
	// end inline asm
	// begin inline asm
	{add.f16x2 %r5737,%r5705,%r5732;
}
	// end inline asm
	mov.b32 	%r5766, 1;
	// begin inline asm
	{shfl.sync.down.b32 %r5740,%r5713,%r5766,%r125,%r5768;
}
	// end inline asm
	// begin inline asm
	{add.f16x2 %r5745,%r5713,%r5740;
}
	// end inline asm
	// begin inline asm
	{shfl.sync.down.b32 %r5748,%r5721,%r5766,%r125,%r5768;
}
	// end inline asm
	// begin inline asm
	{add.f16x2 %r5753,%r5721,%r5748;
}
	// end inline asm
	// begin inline asm
	{shfl.sync.down.b32 %r5756,%r5729,%r5766,%r125,%r5768;
}
	// end inline asm
	// begin inline asm
	{add.f16x2 %r5761,%r5729,%r5756;
}
	// end inline asm
	// begin inline asm
	{shfl.sync.down.b32 %r5764,%r5737,%r5766,%r125,%r5768;
}
	// end inline asm
	// begin inline asm
	{add.f16x2 %r5769,%r5737,%r5764;
}
	// end inline asm
	@%p274 bra 	$L__BB0_406;
	st.shared.v4.u32 	[%r6524+-16], {%r5745, %r5753, %r5761, %r5769};
$L__BB0_406:
	setp.ne.s32 	%p275, %r458, 0;
	ld.global.v4.u32 	{%r5774, %r5780, %r5786, %r5792}, [%rd417];
	// begin inline asm
	{mul.f16x2 %r5772,%r718,%r5774;
}
	// end inline asm
	// begin inline asm
	{add.f16x2 %r5775,%r1053,%r5772;
}
	// end inline asm
	// begin inline asm
	{mul.f16x2 %r5778,%r718,%r5780;
}
	// end inline asm
	mov.b32 	%r5794, 0;
	// begin inline asm
	{add.f16x2 %r5781,%r5794,%r5778;
}
	// end inline asm
	// begin inline asm
	{mul.f16x2 %r5784,%r718,%r5786;
}
	// end inline asm
	// begin inline asm
	{add.f16x2 %r5787,%r5794,%r5784;
}
	// end inline asm
	// begin inline asm
	{mul.f16x2 %r5790,%r718,%r5792;
}
	// end inline asm
	// begin inline asm
	{add.f16x2 %r5793,%r5794,%r5790;
}
	// end inline asm
	ld.global.v4.u32 	{%r5798, %r5804, %r5810, %r5816}, [%rd418];
	// begin inline asm
	{mul.f16x2 %r5796,%r719,%r5798;
}
	// end inline asm
	// begin inline asm
	{add.f16x2 %r5799,%r5775,%r5796;
}
	// end inline asm
	// begin inline asm
	{mul.f16x2 %r5802,%r719,%r5804;
}
	// end inline asm
	// begin inline asm
	{add.f16x2 %r5805,%r5781,%r5802;
}
	// end inline asm
	// begin inline asm
	{mul.f16x2 %r5808,%r719,%r5810;
}
	// end inline asm
	// begin inline asm
	{add.f16x2 %r5811,%r5787,%r5808;
}
	// end inline asm
	// begin inline asm
	{mul.f16x2 %r5814,%r719,%r5816;
}
	// end inline asm
	// begin inline asm
	{add.f16x2 %r5817,%r5793,%r5814;
}
	// end inline asm
	mov.b32 	%r5846, 16;
	mov.b32 	%r5976, -1;
	// begin inline asm
	{shfl.sync.down.b32 %r5820,%r5799,%r5846,%r125,%r5976;
}
	// end inline asm
	// begin inline asm
	{add.f16x2 %r5825,%r5799,%r5820;
}
	// end inline asm
	// begin inline asm
	{shfl.sync.down.b32 %r5828,%r5805,%r5846,%r125,%r5976;
}
	// end inline asm
	// begin inline asm
	{add.f16x2 %r5833,%r5805,%r5828;
}
	// end inline asm
	// begin inline asm
	{shfl.sync.down.b32 %r5836,%r5811,%r5846,%r125,%r5976;
}
	// end inline asm
	// begin inline asm
	{add.f16x2 %r5841,%r5811,%r5836;
}
	// end inline asm
	// begin inline asm
	{shfl.sync.down.b32 %r5844,%r5817,%r5846,%r125,%r5976;
}
	// end inline asm
	// begin inline asm
	{add.f16x2 %r5849,%r5817,%r5844;
}
	// end inline asm
	mov.b32 	%r5878, 8;
	// begin inline asm
	{shfl.sync.down.b32 %r5852,%r5825,%r5878,%r125,%r5976;
}
	// end inline asm
	// begin inline asm
	{add.f16x2 %r5857,%r5825,%r5852;
}
	// end inline asm
	// begin inline asm
	{shfl.sync.down.b32 %r5860,%r5833,%r5878,%r125,%r5976;
}
	// end inline asm
	// begin inline asm
	{add.f16x2 %r5865,%r5833,%r5860;
}
	// end inline asm
	// begin inline asm
	{shfl.sync.down.b32 %r5868,%r5841,%r5878,%r125,%r5976;
}
	// end inline asm
	// begin inline asm
	{add.f16x2 %r5873,%r5841,%r5868;
}
	// end inline asm
	// begin inline asm
	{shfl.sync.down.b32 %r5876,%r5849,%r5878,%r125,%r5976;
}
	// end inline asm
	// begin inline asm
	{add.f16x2 %r5881,%r5849,%r5876;
}
	// end inline asm
	mov.b32 	%r5910, 4;
	// begin inline asm
	{shfl.sync.down.b32 %r5884,%r5857,%r5910,%r125,%r5976;
}
	// end inline asm
	// begin inline asm
	{add.f16x2 %r5889,%r5857,%r5884;
}
	// end inline asm
	// begin inline asm
	{shfl.sync.down.b32 %r5892,%r5865,%r5910,%r125,%r5976;
}
	// end inline asm
	// begin inline asm
	{add.f16x2 %r5897,%r5865,%r5892;
}
	// end inline asm
	// begin inline asm
	{shfl.sync.down.b32 %r5900,%r5873,%r5910,%r125,%r5976;
}
	// end inline asm
	// begin inline asm
	{add.f16x2 %r5905,%r5873,%r5900;
}
	// end inline asm
	// begin inline asm
	{shfl.sync.down.b32 %r5908,%r5881,%r5910,%r125,%r5976;
}
	// end inline asm
	// begin inline asm
	{add.f16x2 %r5913,%r5881,%r5908;
}
	// end inline asm
	mov.b32 	%r5942, 2;
	// begin inline asm
	{shfl.sync.down.b32 %r5916,%r5889,%r5942,%r125,%r5976;
}
	// end inline asm
	// begin inline asm
	{add.f16x2 %r5921,%r5889,%r5916;
}
	// end inline asm
	// begin inline asm
	{shfl.sync.down.b32 %r5924,%r5897,%r5942,%r125,%r5976;
}
	// end inline asm
	// begin inline asm
	{add.f16x2 %r5929,%r5897,%r5924;
}
	// end inline asm
	// begin inline asm
	{shfl.sync.down.b32 %r5932,%r5905,%r5942,%r125,%r5976;
}
	// end inline asm
	// begin inline asm
	{add.f16x2 %r5937,%r5905,%r5932;
}
	// end inline asm
	// begin inline asm
	{shfl.sync.down.b32 %r5940,%r5913,%r5942,%r125,%r5976;
}
	// end inline asm
	// begin inline asm
	{add.f16x2 %r5945,%r5913,%r5940;
}
	// end inline asm
	mov.b32 	%r5974, 1;
	// begin inline asm
	{shfl.sync.down.b32 %r5948,%r5921,%r5974,%r125,%r5976;
}
	// end inline asm
	// begin inline asm
	{add.f16x2 %r6533,%r5921,%r5948;
}
	// end inline asm
	// begin inline asm
	{shfl.sync.down.b32 %r5956,%r5929,%r5974,%r125,%r5976;
}
	// end inline asm
	// begin inline asm
	{add.f16x2 %r6532,%r5929,%r5956;
}
	// end inline asm
	// begin inline asm
	{shfl.sync.down.b32 %r5964,%r5937,%r5974,%r125,%r5976;
}
	// end inline asm
	// begin inline asm
	{add.f16x2 %r6531,%r5937,%r5964;
}
	// end inline asm
	// begin inline asm
	{shfl.sync.down.b32 %r5972,%r5945,%r5974,%r125,%r5976;
}
	// end inline asm
	// begin inline asm
	{add.f16x2 %r6530,%r5945,%r5972;
}
	// end inline asm
	@%p275 bra 	$L__BB0_408;
	st.shared.v4.u32 	[%r480], {%r6533, %r6532, %r6531, %r6530};
$L__BB0_408:
	setp.gt.u32 	%p276, %r9, 15;
	bar.sync 	0;
	@%p276 bra 	$L__BB0_410;
	ld.shared.v4.u32 	{%r6533, %r6532, %r6531, %r6530}, [%r487];
$L__BB0_410:
	setp.ne.s32 	%p277, %r9, 0;
	mov.b32 	%r6006, 8;
	mov.b32 	%r6104, -1;
	// begin inline asm
	{shfl.sync.down.b32 %r5980,%r6533,%r6006,%r125,%r6104;
}
	// end inline asm
	// begin inline asm
	{add.f16x2 %r5985,%r6533,%r5980;
}
	// end inline asm
	// begin inline asm
	{shfl.sync.down.b32 %r5988,%r6532,%r6006,%r125,%r6104;
}
	// end inline asm
	// begin inline asm
	{add.f16x2 %r5993,%r6532,%r5988;
}
	// end inline asm
	// begin inline asm
	{shfl.sync.down.b32 %r5996,%r6531,%r6006,%r125,%r6104;
}
	// end inline asm
	// begin inline asm
	{add.f16x2 %r6001,%r6531,%r5996;
}
	// end inline asm
	// begin inline asm
	{shfl.sync.down.b32 %r6004,%r6530,%r6006,%r125,%r6104;
}
	// end inline asm
	// begin inline asm
	{add.f16x2 %r6009,%r6530,%r6004;
}
	// end inline asm
	mov.b32 	%r6038, 4;
	// begin inline asm
	{shfl.sync.down.b32 %r6012,%r5985,%r6038,%r125,%r6104;
}
	// end inline asm
	// begin inline asm
	{add.f16x2 %r6017,%r5985,%r6012;
}
	// end inline asm
	// begin inline asm
	{shfl.sync.down.b32 %r6020,%r5993,%r6038,%r125,%r6104;
}
	// end inline asm
	// begin inline asm
	{add.f16x2 %r6025,%r5993,%r6020;
}
	// end inline asm
	// begin inline asm
	{shfl.sync.down.b32 %r6028,%r6001,%r6038,%r125,%r6104;
}
	// end inline asm
	// begin inline asm
	{add.f16x2 %r6033,%r6001,%r6028;
}
	// end inline asm
	// begin inline asm
	{shfl.sync.down.b32 %r6036,%r6009,%r6038,%r125,%r6104;
}
	// end inline asm
	// begin inline asm
	{add.f16x2 %r6041,%r6009,%r6036;
}
	// end inline asm
	mov.b32 	%r6070, 2;
	// begin inline asm
	{shfl.sync.down.b32 %r6044,%r6017,%r6070,%r125,%r6104;
}
	// end inline asm
	// begin inline asm
	{add.f16x2 %r6049,%r6017,%r6044;
}
	// end inline asm
	// begin inline asm
	{shfl.sync.down.b32 %r6052,%r6025,%r6070,%r125,%r6104;
}
	// end inline asm
	// begin inline asm
	{add.f16x2 %r6057,%r6025,%r6052;
}
	// end inline asm
	// begin inline asm
	{shfl.sync.down.b32 %r6060,%r6033,%r6070,%r125,%r6104;
}
	// end inline asm
	// begin inline asm
	{add.f16x2 %r6065,%r6033,%r6060;
}
	// end inline asm
	// begin inline asm
	{shfl.sync.down.b32 %r6068,%r6041,%r6070,%r125,%r6104;
}
	// end inline asm
	// begin inline asm
	{add.f16x2 %r6073,%r6041,%r6068;
}
	// end inline asm
	mov.b32 	%r6102, 1;
	// begin inline asm
	{shfl.sync.down.b32 %r6076,%r6049,%r6102,%r125,%r6104;
}
	// end inline asm
	// begin inline asm
	{add.f16x2 %r6081,%r6049,%r6076;
}
	// end inline asm
	// begin inline asm
	{shfl.sync.down.b32 %r6084,%r6057,%r6102,%r125,%r6104;
}
	// end inline asm
	// begin inline asm
	{add.f16x2 %r6089,%r6057,%r6084;
}
	// end inline asm
	// begin inline asm
	{shfl.sync.down.b32 %r6092,%r6065,%r6102,%r125,%r6104;
}
	// end inline asm
	// begin inline asm
	{add.f16x2 %r6097,%r6065,%r6092;
}
	// end inline asm
	// begin inline asm
	{shfl.sync.down.b32 %r6100,%r6073,%r6102,%r125,%r6104;
}
	// end inline asm
	// begin inline asm
	{add.f16x2 %r6105,%r6073,%r6100;
}
	// end inline asm
	@%p277 bra 	$L__BB0_412;
	st.shared.v4.u32 	[%r6524], {%r6081, %r6089, %r6097, %r6105};
$L__BB0_412:
	add.s32 	%r823, %r6525, 16;
	add.s64 	%rd418, %rd418, 32;
	add.s32 	%r6524, %r6524, 32;
	add.s64 	%rd417, %rd417, 32;
	setp.lt.u32 	%p278, %r6525, 112;
	mov.u32 	%r6525, %r823;
	@%p278 bra 	$L__BB0_400;
	setp.gt.u32 	%p279, %r459, -3;
	bar.sync 	0;
	@%p279 bra 	$L__BB0_451;
	mov.u32 	%r6110, _ZZ6decodeP6__halfS0_S0_S0_S0_S0_S0_S0_S0_S0_S0_S0_S0_S0_PfS1_E12local_buffer;
	add.s32 	%r825, %r6110, %r2851;
	add.s32 	%r826, %r5435, %r2851;
	add.s32 	%r827, %r85, -2;
	and.b32  	%r828, %r827, 3;
	setp.lt.u32 	%p280, %r459, 3;
	mov.b32 	%r6534, 1;
	@%p280 bra 	$L__BB0_442;
	add.s32 	%r6538, %r3, 2;
	and.b32  	%r6113, %r827, -4;
	neg.s32 	%r6539, %r6113;
	mov.b32 	%r6537, 2;
$L__BB0_416:
	setp.ne.s32 	%p281, %r9, 0;
	@%p281 bra 	$L__BB0_418;
	mov.u32 	%r6114, _ZZ6decodeP6__halfS0_S0_S0_S0_S0_S0_S0_S0_S0_S0_S0_S0_S0_PfS1_E7barrier_3;
	mov.b32 	%r6115, 1;
	// begin inline asm
	mbarrier.init.shared::cta.b64 [%r6114], %r6115;
	// end inline asm
	mov.b32 	%r6117, 256;
	// begin inline asm
	mbarrier.arrive.expect_tx.shared::cta.b64 _, [%r6114], %r6117;
	// end inline asm
$L__BB0_418:
	setp.ne.s32 	%p282, %r9, 0;
	barrier.cluster.arrive;
	barrier.cluster.wait;
	@%p282 bra 	$L__BB0_420;
	add.s32 	%r6128, %r6538, -1;
	rem.u32 	%r6123, %r6128, %r85;
	// begin inline asm
	mapa.shared::cluster.u32 %r6118, %r6110, %r6123;

	// end inline asm
	mov.u32 	%r6122, _ZZ6decodeP6__halfS0_S0_S0_S0_S0_S0_S0_S0_S0_S0_S0_S0_S0_PfS1_E7barrier_3;
	// begin inline asm
	mapa.shared::cluster.u32 %r6121, %r6122, %r6123;

	// end inline asm
	mov.b32 	%r6126, 256;
	// begin inline asm
	cp.async.bulk.shared::cluster.shared::cta.mbarrier::complete_tx::bytes [%r6118], [%r5435], %r6126, [%r6121];
	// end inline asm
$L__BB0_420:
	setp.gt.u32 	%p283, %r9, 63;
	mov.u32 	%r6129, _ZZ6decodeP6__halfS0_S0_S0_S0_S0_S0_S0_S0_S0_S0_S0_S0_S0_PfS1_E7barrier_3;
	mov.b32 	%r6130, 0;
	// begin inline asm
	{
.reg .pred                P1;
LAB_WAIT:
mbarrier.try_wait.parity.shared::cta.b64 P1, [%r6129], %r6130;
@P1                       bra.uni DONE;
bra.uni                   LAB_WAIT;
DONE:
}

	// end inline asm
	@%p283 bra 	$L__BB0_422;
	ld.shared.u32 	%r6133, [%r825];
	ld.shared.u32 	%r6132, [%r826];
	// begin inline asm
	{add.f16x2 %r6131,%r6132,%r6133;
}
	// end inline asm
	st.shared.u32 	[%r826], %r6131;
$L__BB0_422:
	setp.ne.s32 	%p284, %r9, 0;
	bar.sync 	0;
	@%p284 bra 	$L__BB0_424;
	mov.b32 	%r6135, 1;
	// begin inline asm
	mbarrier.init.shared::cta.b64 [%r6129], %r6135;
	// end inline asm
	mov.b32 	%r6137, 256;
	// begin inline asm
	mbarrier.arrive.expect_tx.shared::cta.b64 _, [%r6129], %r6137;
	// end inline asm
$L__BB0_424:
	setp.ne.s32 	%p285, %r9, 0;
	barrier.cluster.arrive;
	barrier.cluster.wait;
	@%p285 bra 	$L__BB0_426;
	rem.u32 	%r6143, %r6538, %r85;
	// begin inline asm
	mapa.shared::cluster.u32 %r6138, %r6110, %r6143;

	// end inline asm
	// begin inline asm
	mapa.shared::cluster.u32 %r6141, %r6129, %r6143;

	// end inline asm
	mov.b32 	%r6146, 256;
	// begin inline asm
	cp.async.bulk.shared::cluster.shared::cta.mbarrier::complete_tx::bytes [%r6138], [%r5435], %r6146, [%r6141];
	// end inline asm
$L__BB0_426:
	setp.gt.u32 	%p286, %r9, 63;
	mov.b32 	%r6149, 0;
	// begin inline asm
	{
.reg .pred                P1;
LAB_WAIT:
mbarrier.try_wait.parity.shared::cta.b64 P1, [%r6129], %r6149;
@P1                       bra.uni DONE;
bra.uni                   LAB_WAIT;
DONE:
}

	// end inline asm
	@%p286 bra 	$L__BB0_428;
	ld.shared.u32 	%r6152, [%r825];
	ld.shared.u32 	%r6151, [%r826];
	// begin inline asm
	{add.f16x2 %r6150,%r6151,%r6152;
}
	// end inline asm
	st.shared.u32 	[%r826], %r6150;
$L__BB0_428:
	setp.ne.s32 	%p287, %r9, 0;
	bar.sync 	0;
	@%p287 bra 	$L__BB0_430;
	mov.b32 	%r6154, 1;
	// begin inline asm
	mbarrier.init.shared::cta.b64 [%r6129], %r6154;
	// end inline asm
	mov.b32 	%r6156, 256;
	// begin inline asm
	mbarrier.arrive.expect_tx.shared::cta.b64 _, [%r6129], %r6156;
	// end inline asm
$L__BB0_430:
	setp.ne.s32 	%p288, %r9, 0;
	barrier.cluster.arrive;
	barrier.cluster.wait;
	@%p288 bra 	$L__BB0_432;
	add.s32 	%r6167, %r6538, 1;
	rem.u32 	%r6162, %r6167, %r85;
	// begin inline asm
	mapa.shared::cluster.u32 %r6157, %r6110, %r6162;

	// end inline asm
	// begin inline asm
	mapa.shared::cluster.u32 %r6160, %r6129, %r6162;

	// end inline asm
	mov.b32 	%r6165, 256;
	// begin inline asm
	cp.async.bulk.shared::cluster.shared::cta.mbarrier::complete_tx::bytes [%r6157], [%r5435], %r6165, [%r6160];
	// end inline asm
$L__BB0_432:
	setp.gt.u32 	%p289, %r9, 63;
	mov.b32 	%r6169, 0;
	// begin inline asm
	{
.reg .pred                P1;
LAB_WAIT:
mbarrier.try_wait.parity.shared::cta.b64 P1, [%r6129], %r6169;
@P1                       bra.uni DONE;
bra.uni                   LAB_WAIT;
DONE:
}

	// end inline asm
	@%p289 bra 	$L__BB0_434;
	ld.shared.u32 	%r6172, [%r825];
	ld.shared.u32 	%r6171, [%r826];
	// begin inline asm
	{add.f16x2 %r6170,%r6171,%r6172;
}
	// end inline asm
	st.shared.u32 	[%r826], %r6170;
$L__BB0_434:
	setp.ne.s32 	%p290, %r9, 0;
	bar.sync 	0;
	@%p290 bra 	$L__BB0_436;
	mov.b32 	%r6174, 1;
	// begin inline asm
	mbarrier.init.shared::cta.b64 [%r6129], %r6174;
	// end inline asm
	mov.b32 	%r6176, 256;
	// begin inline asm
	mbarrier.arrive.expect_tx.shared::cta.b64 _, [%r6129], %r6176;
	// end inline asm
$L__BB0_436:
	setp.ne.s32 	%p291, %r9, 0;
	barrier.cluster.arrive;
	barrier.cluster.wait;
	@%p291 bra 	$L__BB0_438;
	add.s32 	%r6187, %r6538, 2;
	rem.u32 	%r6182, %r6187, %r85;
	// begin inline asm
	mapa.shared::cluster.u32 %r6177, %r6110, %r6182;

	// end inline asm
	// begin inline asm
	mapa.shared::cluster.u32 %r6180, %r6129, %r6182;

	// end inline asm
	mov.b32 	%r6185, 256;
	// begin inline asm
	cp.async.bulk.shared::cluster.shared::cta.mbarrier::complete_tx::bytes [%r6177], [%r5435], %r6185, [%r6180];
	// end inline asm
$L__BB0_438:
	setp.gt.u32 	%p292, %r9, 63;
	mov.b32 	%r6189, 0;
	// begin inline asm
	{
.reg .pred                P1;
LAB_WAIT:
mbarrier.try_wait.parity.shared::cta.b64 P1, [%r6129], %r6189;
@P1                       bra.uni DONE;
bra.uni                   LAB_WAIT;
DONE:
}

	// end inline asm
	@%p292 bra 	$L__BB0_440;
	ld.shared.u32 	%r6192, [%r825];
	ld.shared.u32 	%r6191, [%r826];
	// begin inline asm
	{add.f16x2 %r6190,%r6191,%r6192;
}
	// end inline asm
	st.shared.u32 	[%r826], %r6190;
$L__BB0_440:
	bar.sync 	0;
	add.s32 	%r6539, %r6539, 4;
	add.s32 	%r6538, %r6538, 4;
	add.s32 	%r6537, %r6537, 4;
	setp.eq.s32 	%p293, %r6539, 0;
	@%p293 bra 	$L__BB0_441;
	bra.uni 	$L__BB0_416;
$L__BB0_441:
	add.s32 	%r6534, %r6537, -1;
$L__BB0_442:
	setp.eq.s32 	%p294, %r828, 0;
	@%p294 bra 	$L__BB0_451;
	add.s32 	%r6536, %r3, %r6534;
	neg.s32 	%r6535, %r828;
$L__BB0_444:
	.pragma "nounroll";
	setp.ne.s32 	%p295, %r9, 0;
	@%p295 bra 	$L__BB0_446;
	mov.u32 	%r6193, _ZZ6decodeP6__halfS0_S0_S0_S0_S0_S0_S0_S0_S0_S0_S0_S0_S0_PfS1_E7barrier_3;
	mov.b32 	%r6194, 1;
	// begin inline asm
	mbarrier.init.shared::cta.b64 [%r6193], %r6194;
	// end inline asm
	mov.b32 	%r6196, 256;
	// begin inline asm
	mbarrier.arrive.expect_tx.shared::cta.b64 _, [%r6193], %r6196;
	// end inline asm
$L__BB0_446:
	setp.ne.s32 	%p296, %r9, 0;
	barrier.cluster.arrive;
	barrier.cluster.wait;
	@%p296 bra 	$L__BB0_448;
	rem.u32 	%r6202, %r6536, %r85;
	// begin inline asm
	mapa.shared::cluster.u32 %r6197, %r6110, %r6202;

	// end inline asm
	mov.u32 	%r6201, _ZZ6decodeP6__halfS0_S0_S0_S0_S0_S0_S0_S0_S0_S0_S0_S0_S0_PfS1_E7barrier_3;
	// begin inline asm
	mapa.shared::cluster.u32 %r6200, %r6201, %r6202;

	// end inline asm
	mov.b32 	%r6205, 256;
	// begin inline asm
	cp.async.bulk.shared::cluster.shared::cta.mbarrier::complete_tx::bytes [%r6197], [%r5435], %r6205, [%r6200];
	// end inline asm
$L__BB0_448:
	setp.gt.u32 	%p297, %r9, 63;
	mov.u32 	%r6207, _ZZ6decodeP6__halfS0_S0_S0_S0_S0_S0_S0_S0_S0_S0_S0_S0_S0_PfS1_E7barrier_3;
	mov.b32 	%r6208, 0;
	// begin inline asm
	{
.reg .pred                P1;
LAB_WAIT:
mbarrier.try_wait.parity.shared::cta.b64 P1, [%r6207], %r6208;
@P1                       bra.uni DONE;
bra.uni                   LAB_WAIT;
DONE:
}

	// end inline asm
	@%p297 bra 	$L__BB0_450;
	ld.shared.u32 	%r6211, [%r825];
	ld.shared.u32 	%r6210, [%r826];
	// begin inline asm
	{add.f16x2 %r6209,%r6210,%r6211;
}
	// end inline asm
	st.shared.u32 	[%r826], %r6209;
$L__BB0_450:
	bar.sync 	0;
	add.s32 	%r6536, %r6536, 1;
	add.s32 	%r6535, %r6535, 1;
	setp.ne.s32 	%p298, %r6535, 0;
	@%p298 bra 	$L__BB0_444;
$L__BB0_451:
	add.s32 	%r839, %r456, %r620;
	add.s32 	%r840, %r2923, %r604;
	add.s32 	%r841, %r840, %r456;
	mov.b32 	%r6540, 0;
	mov.u16 	%rs1561, %rs1562;
$L__BB0_452:
	ld.param.u64 	%rd403, [_Z6decodeP6__halfS0_S0_S0_S0_S0_S0_S0_S0_S0_S0_S0_S0_S0_PfS1__param_9];
	shl.b32 	%r6213, %r6540, 1;
	add.s32 	%r6215, %r3615, %r6213;
	ld.shared.v4.b32 	{%r6216, %r6217, %r6218, %r6219}, [%r6215];
	mov.b32 	{%rs1298, %rs1307}, %r6219;
	mov.b32 	{%rs1280, %rs1289}, %r6218;
	mov.b32 	{%rs1262, %rs1271}, %r6217;
	mov.b32 	{%rs1244, %rs1253}, %r6216;
	add.s32 	%r6221, %r5435, %r6213;
	ld.shared.v4.b32 	{%r6222, %r6223, %r6224, %r6225}, [%r6221];
	mov.b32 	{%rs1299, %rs1308}, %r6225;
	mov.b32 	{%rs1281, %rs1290}, %r6224;
	mov.b32 	{%rs1263, %rs1272}, %r6223;
	mov.b32 	{%rs1245, %rs1254}, %r6222;
	// begin inline asm
	{mul.f16 %rs1243,%rs1244,%rs1245;
}
	// end inline asm
	shl.b32 	%r6226, %r6540, 12;
	add.s32 	%r6227, %r841, %r6226;
	cvta.to.global.u64 	%rd45, %rd403;
	mul.wide.u32 	%rd315, %r6227, 2;
	add.s64 	%rd316, %rd45, %rd315;
	ld.global.u16 	%rs1248, [%rd316];
	// begin inline asm
	{mul.f16 %rs1246,%rs1243,%rs1248;
}
	// end inline asm
	// begin inline asm
	{add.f16 %rs1249,%rs1561,%rs1246;
}
	// end inline asm
	// begin inline asm
	{mul.f16 %rs1252,%rs1253,%rs1254;
}
	// end inline asm
	add.s32 	%r6228, %r6227, 4096;
	mul.wide.u32 	%rd317, %r6228, 2;
	add.s64 	%rd318, %rd45, %rd317;
	ld.global.u16 	%rs1257, [%rd318];
	// begin inline asm
	{mul.f16 %rs1255,%rs1252,%rs1257;
}
	// end inline asm
	// begin inline asm
	{add.f16 %rs1258,%rs1249,%rs1255;
}
	// end inline asm
	// begin inline asm
	{mul.f16 %rs1261,%rs1262,%rs1263;
}
	// end inline asm
	add.s32 	%r6229, %r6227, 8192;
	mul.wide.u32 	%rd319, %r6229, 2;
	add.s64 	%rd320, %rd45, %rd319;
	ld.global.u16 	%rs1266, [%rd320];
	// begin inline asm
	{mul.f16 %rs1264,%rs1261,%rs1266;
}
	// end inline asm
	// begin inline asm
	{add.f16 %rs1267,%rs1258,%rs1264;
}
	// end inline asm
	// begin inline asm
	{mul.f16 %rs1270,%rs1271,%rs1272;
}
	// end inline asm
	add.s32 	%r6230, %r6227, 12288;
	mul.wide.u32 	%rd321, %r6230, 2;
	add.s64 	%rd322, %rd45, %rd321;
	ld.global.u16 	%rs1275, [%rd322];
	// begin inline asm
	{mul.f16 %rs1273,%rs1270,%rs1275;
}
	// end inline asm
	// begin inline asm
	{add.f16 %rs1276,%rs1267,%rs1273;
}
	// end inline asm
	// begin inline asm
	{mul.f16 %rs1279,%rs1280,%rs1281;
}
	// end inline asm
	add.s32 	%r6231, %r6227, 16384;
	mul.wide.u32 	%rd323, %r6231, 2;
	add.s64 	%rd324, %rd45, %rd323;
	ld.global.u16 	%rs1284, [%rd324];
	// begin inline asm
	{mul.f16 %rs1282,%rs1279,%rs1284;
}
	// end inline asm
	// begin inline asm
	{add.f16 %rs1285,%rs1276,%rs1282;
}
	// end inline asm
	// begin inline asm
	{mul.f16 %rs1288,%rs1289,%rs1290;
}
	// end inline asm
	add.s32 	%r6232, %r6227, 20480;
	mul.wide.u32 	%rd325, %r6232, 2;
	add.s64 	%rd326, %rd45, %rd325;
	ld.global.u16 	%rs1293, [%rd326];
	// begin inline asm
	{mul.f16 %rs1291,%rs1288,%rs1293;
}
	// end inline asm
	// begin inline asm
	{add.f16 %rs1294,%rs1285,%rs1291;
}
	// end inline asm
	// begin inline asm
	{mul.f16 %rs1297,%rs1298,%rs1299;
}
	// end inline asm
	add.s32 	%r6233, %r6227, 24576;
	mul.wide.u32 	%rd327, %r6233, 2;
	add.s64 	%rd328, %rd45, %rd327;
	ld.global.u16 	%rs1302, [%rd328];
	// begin inline asm
	{mul.f16 %rs1300,%rs1297,%rs1302;
}
	// end inline asm
	// begin inline asm
	{add.f16 %rs1303,%rs1294,%rs1300;
}
	// end inline asm
	// begin inline asm
	{mul.f16 %rs1306,%rs1307,%rs1308;
}
	// end inline asm
	add.s32 	%r6234, %r6227, 28672;
	mul.wide.u32 	%rd329, %r6234, 2;
	add.s64 	%rd330, %rd45, %rd329;
	ld.global.u16 	%rs1311, [%rd330];
	// begin inline asm
	{mul.f16 %rs1309,%rs1306,%rs1311;
}
	// end inline asm
	// begin inline asm
	{add.f16 %rs1312,%rs1303,%rs1309;
}
	// end inline asm
	ld.shared.v4.b32 	{%r6235, %r6236, %r6237, %r6238}, [%r6215+16];
	mov.b32 	{%rs1370, %rs1379}, %r6238;
	mov.b32 	{%rs1352, %rs1361}, %r6237;
	mov.b32 	{%rs1334, %rs1343}, %r6236;
	mov.b32 	{%rs1316, %rs1325}, %r6235;
	ld.shared.v4.b32 	{%r6239, %r6240, %r6241, %r6242}, [%r6221+16];
	mov.b32 	{%rs1371, %rs1380}, %r6242;
	mov.b32 	{%rs1353, %rs1362}, %r6241;
	mov.b32 	{%rs1335, %rs1344}, %r6240;
	mov.b32 	{%rs1317, %rs1326}, %r6239;
	// begin inline asm
	{mul.f16 %rs1315,%rs1316,%rs1317;
}
	// end inline asm
	add.s32 	%r6243, %r6227, 32768;
	mul.wide.u32 	%rd331, %r6243, 2;
	add.s64 	%rd332, %rd45, %rd331;
	ld.global.u16 	%rs1320, [%rd332];
	// begin inline asm
	{mul.f16 %rs1318,%rs1315,%rs1320;
}
	// end inline asm
	// begin inline asm
	{add.f16 %rs1321,%rs1312,%rs1318;
}
	// end inline asm
	// begin inline asm
	{mul.f16 %rs1324,%rs1325,%rs1326;
}
	// end inline asm
	add.s32 	%r6244, %r6227, 36864;
	mul.wide.u32 	%rd333, %r6244, 2;
	add.s64 	%rd334, %rd45, %rd333;
	ld.global.u16 	%rs1329, [%rd334];
	// begin inline asm
	{mul.f16 %rs1327,%rs1324,%rs1329;
}
	// end inline asm
	// begin inline asm
	{add.f16 %rs1330,%rs1321,%rs1327;
}
	// end inline asm
	// begin inline asm
	{mul.f16 %rs1333,%rs1334,%rs1335;
}
	// end inline asm
	add.s32 	%r6245, %r6227, 40960;
	mul.wide.u32 	%rd335, %r6245, 2;
	add.s64 	%rd336, %rd45, %rd335;
	ld.global.u16 	%rs1338, [%rd336];
	// begin inline asm
	{mul.f16 %rs1336,%rs1333,%rs1338;
}
	// end inline asm
	// begin inline asm
	{add.f16 %rs1339,%rs1330,%rs1336;
}
	// end inline asm
	// begin inline asm
	{mul.f16 %rs1342,%rs1343,%rs1344;
}
	// end inline asm
	add.s32 	%r6246, %r6227, 45056;
	mul.wide.u32 	%rd337, %r6246, 2;
	add.s64 	%rd338, %rd45, %rd337;
	ld.global.u16 	%rs1347, [%rd338];
	// begin inline asm
	{mul.f16 %rs1345,%rs1342,%rs1347;
}
	// end inline asm
	// begin inline asm
	{add.f16 %rs1348,%rs1339,%rs1345;
}
	// end inline asm
	// begin inline asm
	{mul.f16 %rs1351,%rs1352,%rs1353;
}
	// end inline asm
	add.s32 	%r6247, %r6227, 49152;
	mul.wide.u32 	%rd339, %r6247, 2;
	add.s64 	%rd340, %rd45, %rd339;
	ld.global.u16 	%rs1356, [%rd340];
	// begin inline asm
	{mul.f16 %rs1354,%rs1351,%rs1356;
}
	// end inline asm
	// begin inline asm
	{add.f16 %rs1357,%rs1348,%rs1354;
}
	// end inline asm
	// begin inline asm
	{mul.f16 %rs1360,%rs1361,%rs1362;
}
	// end inline asm
	add.s32 	%r6248, %r6227, 53248;
	mul.wide.u32 	%rd341, %r6248, 2;
	add.s64 	%rd342, %rd45, %rd341;
	ld.global.u16 	%rs1365, [%rd342];
	// begin inline asm
	{mul.f16 %rs1363,%rs1360,%rs1365;
}
	// end inline asm
	// begin inline asm
	{add.f16 %rs1366,%rs1357,%rs1363;
}
	// end inline asm
	// begin inline asm
	{mul.f16 %rs1369,%rs1370,%rs1371;
}
	// end inline asm
	add.s32 	%r6249, %r6227, 57344;
	mul.wide.u32 	%rd343, %r6249, 2;
	add.s64 	%rd344, %rd45, %rd343;
	ld.global.u16 	%rs1374, [%rd344];
	// begin inline asm
	{mul.f16 %rs1372,%rs1369,%rs1374;
}
	// end inline asm
	// begin inline asm
	{add.f16 %rs1375,%rs1366,%rs1372;
}
	// end inline asm
	// begin inline asm
	{mul.f16 %rs1378,%rs1379,%rs1380;
}
	// end inline asm
	add.s32 	%r6250, %r6227, 61440;
	mul.wide.u32 	%rd345, %r6250, 2;
	add.s64 	%rd346, %rd45, %rd345;
	ld.global.u16 	%rs1383, [%rd346];
	// begin inline asm
	{mul.f16 %rs1381,%rs1378,%rs1383;
}
	// end inline asm
	// begin inline asm
	{add.f16 %rs1561,%rs1375,%rs1381;
}
	// end inline asm
	add.s32 	%r6540, %r6540, 16;
	setp.ne.s32 	%p299, %r6540, 128;
	@%p299 bra 	$L__BB0_452;
	ld.param.u64 	%rd382, [_Z6decodeP6__halfS0_S0_S0_S0_S0_S0_S0_S0_S0_S0_S0_S0_S0_PfS1__param_0];
	shl.b32 	%r6252, %r839, 1;
	mov.u32 	%r6253, _ZZ6decodeP6__halfS0_S0_S0_S0_S0_S0_S0_S0_S0_S0_S0_S0_S0_PfS1_E11input_shmem;
	add.s32 	%r850, %r6253, %r6252;
	ld.shared.u16 	%rs1389, [%r850];
	// begin inline asm
	{add.f16 %rs1387,%rs1561,%rs1389;
}
	// end inline asm
	mul.wide.u32 	%rd348, %r839, 2;
	add.s64 	%rd347, %rd382, %rd348;
	// begin inline asm
	{ atom.add.noftz.f16 %rs1390,[%rd347],%rs1387; }

	// end inline asm
	add.s32 	%r6254, %r456, %r840;
	add.s32 	%r851, %r6254, 1;
	mov.b32 	%r6541, 0;
$L__BB0_454:
	shl.b32 	%r6255, %r6541, 1;
	add.s32 	%r6257, %r3615, %r6255;
	ld.shared.v4.b32 	{%r6258, %r6259, %r6260, %r6261}, [%r6257];
	mov.b32 	{%rs1447, %rs1456}, %r6261;
	mov.b32 	{%rs1429, %rs1438}, %r6260;
	mov.b32 	{%rs1411, %rs1420}, %r6259;
	mov.b32 	{%rs1393, %rs1402}, %r6258;
	add.s32 	%r6263, %r5435, %r6255;
	ld.shared.v4.b32 	{%r6264, %r6265, %r6266, %r6267}, [%r6263];
	mov.b32 	{%rs1448, %rs1457}, %r6267;
	mov.b32 	{%rs1430, %rs1439}, %r6266;
	mov.b32 	{%rs1412, %rs1421}, %r6265;
	mov.b32 	{%rs1394, %rs1403}, %r6264;
	// begin inline asm
	{mul.f16 %rs1392,%rs1393,%rs1394;
}
	// end inline asm
	shl.b32 	%r6268, %r6541, 12;
	add.s32 	%r6269, %r851, %r6268;
	mul.wide.u32 	%rd349, %r6269, 2;
	add.s64 	%rd350, %rd45, %rd349;
	ld.global.u16 	%rs1397, [%rd350];
	// begin inline asm
	{mul.f16 %rs1395,%rs1392,%rs1397;
}
	// end inline asm
	// begin inline asm
	{add.f16 %rs1398,%rs1562,%rs1395;
}
	// end inline asm
	// begin inline asm
	{mul.f16 %rs1401,%rs1402,%rs1403;
}
	// end inline asm
	add.s32 	%r6270, %r6269, 4096;
	mul.wide.u32 	%rd351, %r6270, 2;
	add.s64 	%rd352, %rd45, %rd351;
	ld.global.u16 	%rs1406, [%rd352];
	// begin inline asm
	{mul.f16 %rs1404,%rs1401,%rs1406;
}
	// end inline asm
	// begin inline asm
	{add.f16 %rs1407,%rs1398,%rs1404;
}
	// end inline asm
	// begin inline asm
	{mul.f16 %rs1410,%rs1411,%rs1412;
}
	// end inline asm
	add.s32 	%r6271, %r6269, 8192;
	mul.wide.u32 	%rd353, %r6271, 2;
	add.s64 	%rd354, %rd45, %rd353;
	ld.global.u16 	%rs1415, [%rd354];
	// begin inline asm
	{mul.f16 %rs1413,%rs1410,%rs1415;
}
	// end inline asm
	// begin inline asm
	{add.f16 %rs1416,%rs1407,%rs1413;
}
	// end inline asm
	// begin inline asm
	{mul.f16 %rs1419,%rs1420,%rs1421;
}
	// end inline asm
	add.s32 	%r6272, %r6269, 12288;
	mul.wide.u32 	%rd355, %r6272, 2;
	add.s64 	%rd356, %rd45, %rd355;
	ld.global.u16 	%rs1424, [%rd356];
	// begin inline asm
	{mul.f16 %rs1422,%rs1419,%rs1424;
}
	// end inline asm
	// begin inline asm
	{add.f16 %rs1425,%rs1416,%rs1422;
}
	// end inline asm
	// begin inline asm
	{mul.f16 %rs1428,%rs1429,%rs1430;
}
	// end inline asm
	add.s32 	%r6273, %r6269, 16384;
	mul.wide.u32 	%rd357, %r6273, 2;
	add.s64 	%rd358, %rd45, %rd357;
	ld.global.u16 	%rs1433, [%rd358];
	// begin inline asm
	{mul.f16 %rs1431,%rs1428,%rs1433;
}
	// end inline asm
	// begin inline asm
	{add.f16 %rs1434,%rs1425,%rs1431;
}
	// end inline asm
	// begin inline asm
	{mul.f16 %rs1437,%rs1438,%rs1439;
}
	// end inline asm
	add.s32 	%r6274, %r6269, 20480;
	mul.wide.u32 	%rd359, %r6274, 2;
	add.s64 	%rd360, %rd45, %rd359;
	ld.global.u16 	%rs1442, [%rd360];
	// begin inline asm
	{mul.f16 %rs1440,%rs1437,%rs1442;
}
	// end inline asm
	// begin inline asm
	{add.f16 %rs1443,%rs1434,%rs1440;
}
	// end inline asm
	// begin inline asm
	{mul.f16 %rs1446,%rs1447,%rs1448;
}
	// end inline asm
	add.s32 	%r6275, %r6269, 24576;
	mul.wide.u32 	%rd361, %r6275, 2;
	add.s64 	%rd362, %rd45, %rd361;
	ld.global.u16 	%rs1451, [%rd362];
	// begin inline asm
	{mul.f16 %rs1449,%rs1446,%rs1451;
}
	// end inline asm
	// begin inline asm
	{add.f16 %rs1452,%rs1443,%rs1449;
}
	// end inline asm
	// begin inline asm
	{mul.f16 %rs1455,%rs1456,%rs1457;
}
	// end inline asm
	add.s32 	%r6276, %r6269, 28672;
	mul.wide.u32 	%rd363, %r6276, 2;
	add.s64 	%rd364, %rd45, %rd363;
	ld.global.u16 	%rs1460, [%rd364];
	// begin inline asm
	{mul.f16 %rs1458,%rs1455,%rs1460;
}
	// end inline asm
	// begin inline asm
	{add.f16 %rs1461,%rs1452,%rs1458;
}
	// end inline asm
	ld.shared.v4.b32 	{%r6277, %r6278, %r6279, %r6280}, [%r6257+16];
	mov.b32 	{%rs1519, %rs1528}, %r6280;
	mov.b32 	{%rs1501, %rs1510}, %r6279;
	mov.b32 	{%rs1483, %rs1492}, %r6278;
	mov.b32 	{%rs1465, %rs1474}, %r6277;
	ld.shared.v4.b32 	{%r6281, %r6282, %r6283, %r6284}, [%r6263+16];
	mov.b32 	{%rs1520, %rs1529}, %r6284;
	mov.b32 	{%rs1502, %rs1511}, %r6283;
	mov.b32 	{%rs1484, %rs1493}, %r6282;
	mov.b32 	{%rs1466, %rs1475}, %r6281;
	// begin inline asm
	{mul.f16 %rs1464,%rs1465,%rs1466;
}
	// end inline asm
	add.s32 	%r6285, %r6269, 32768;
	mul.wide.u32 	%rd365, %r6285, 2;
	add.s64 	%rd366, %rd45, %rd365;
	ld.global.u16 	%rs1469, [%rd366];
	// begin inline asm
	{mul.f16 %rs1467,%rs1464,%rs1469;
}
	// end inline asm
	// begin inline asm
	{add.f16 %rs1470,%rs1461,%rs1467;
}
	// end inline asm
	// begin inline asm
	{mul.f16 %rs1473,%rs1474,%rs1475;
}
	// end inline asm
	add.s32 	%r6286, %r6269, 36864;
	mul.wide.u32 	%rd367, %r6286, 2;
	add.s64 	%rd368, %rd45, %rd367;
	ld.global.u16 	%rs1478, [%rd368];
	// begin inline asm
	{mul.f16 %rs1476,%rs1473,%rs1478;
}
	// end inline asm
	// begin inline asm
	{add.f16 %rs1479,%rs1470,%rs1476;
}
	// end inline asm
	// begin inline asm
	{mul.f16 %rs1482,%rs1483,%rs1484;
}
	// end inline asm
	add.s32 	%r6287, %r6269, 40960;
	mul.wide.u32 	%rd369, %r6287, 2;
	add.s64 	%rd370, %rd45, %rd369;
	ld.global.u16 	%rs1487, [%rd370];
	// begin inline asm
	{mul.f16 %rs1485,%rs1482,%rs1487;
}
	// end inline asm
	// begin inline asm
	{add.f16 %rs1488,%rs1479,%rs1485;
}
	// end inline asm
	// begin inline asm
	{mul.f16 %rs1491,%rs1492,%rs1493;
}
	// end inline asm
	add.s32 	%r6288, %r6269, 45056;
	mul.wide.u32 	%rd371, %r6288, 2;
	add.s64 	%rd372, %rd45, %rd371;
	ld.global.u16 	%rs1496, [%rd372];
	// begin inline asm
	{mul.f16 %rs1494,%rs1491,%rs1496;
}
	// end inline asm
	// begin inline asm
	{add.f16 %rs1497,%rs1488,%rs1494;
}
	// end inline asm
	// begin inline asm
	{mul.f16 %rs1500,%rs1501,%rs1502;
}
	// end inline asm
	add.s32 	%r6289, %r6269, 49152;
	mul.wide.u32 	%rd373, %r6289, 2;
	add.s64 	%rd374, %rd45, %rd373;
	ld.global.u16 	%rs1505, [%rd374];
	// begin inline asm
	{mul.f16 %rs1503,%rs1500,%rs1505;
}
	// end inline asm
	// begin inline asm
	{add.f16 %rs1506,%rs1497,%rs1503;
}
	// end inline asm
	// begin inline asm
	{mul.f16 %rs1509,%rs1510,%rs1511;
}
	// end inline asm
	add.s32 	%r6290, %r6269, 53248;
	mul.wide.u32 	%rd375, %r6290, 2;
	add.s64 	%rd376, %rd45, %rd375;
	ld.global.u16 	%rs1514, [%rd376];
	// begin inline asm
	{mul.f16 %rs1512,%rs1509,%rs1514;
}
	// end inline asm
	// begin inline asm
	{add.f16 %rs1515,%rs1506,%rs1512;
}
	// end inline asm
	// begin inline asm
	{mul.f16 %rs1518,%rs1519,%rs1520;
}
	// end inline asm
	add.s32 	%r6291, %r6269, 57344;
	mul.wide.u32 	%rd377, %r6291, 2;
	add.s64 	%rd378, %rd45, %rd377;
	ld.global.u16 	%rs1523, [%rd378];
	// begin inline asm
	{mul.f16 %rs1521,%rs1518,%rs1523;
}
	// end inline asm
	// begin inline asm
	{add.f16 %rs1524,%rs1515,%rs1521;
}
	// end inline asm
	// begin inline asm
	{mul.f16 %rs1527,%rs1528,%rs1529;
}
	// end inline asm
	add.s32 	%r6292, %r6269, 61440;
	mul.wide.u32 	%rd379, %r6292, 2;
	add.s64 	%rd380, %rd45, %rd379;
	ld.global.u16 	%rs1532, [%rd380];
	// begin inline asm
	{mul.f16 %rs1530,%rs1527,%rs1532;
}
	// end inline asm
	// begin inline asm
	{add.f16 %rs1562,%rs1524,%rs1530;
}
	// end inline asm
	add.s32 	%r6541, %r6541, 16;
	setp.ne.s32 	%p300, %r6541, 128;
	@%p300 bra 	$L__BB0_454;
	ld.shared.u16 	%rs1538, [%r850+2];
	// begin inline asm
	{add.f16 %rs1536,%rs1562,%rs1538;
}
	// end inline asm
	add.s64 	%rd381, %rd347, 2;
	// begin inline asm
	{ atom.add.noftz.f16 %rs1539,[%rd381],%rs1536; }

	// end inline asm
	ret;
$L__BB0_456:
	ld.shared.u32 	%r5318, [%r758];
	// begin inline asm
	{add.f16x2 %r5317,%r5318,%r780;
}
	// end inline asm
	st.shared.u32 	[%r758], %r5317;
$L__BB0_457:
	setp.ne.s32 	%p253, %r9, 0;
	bar.sync 	0;
	@%p253 bra 	$L__BB0_459;
	mov.b32 	%r5328, 1;
	// begin inline asm
	mbarrier.init.shared::cta.b64 [%r5315], %r5328;
	// end inline asm
	mov.b32 	%r5330, 256;
	// begin inline asm
	mbarrier.arrive.expect_tx.shared::cta.b64 _, [%r5315], %r5330;
	// end inline asm
$L__BB0_459:
	setp.ne.s32 	%p254, %r9, 0;
	barrier.cluster.arrive;
	barrier.cluster.wait;
	@%p254 bra 	$L__BB0_461;
	rem.u32 	%r5336, %r6521, %r85;
	// begin inline asm
	mapa.shared::cluster.u32 %r5331, %r5296, %r5336;

	// end inline asm
	// begin inline asm
	mapa.shared::cluster.u32 %r5334, %r5315, %r5336;

	// end inline asm
	mov.b32 	%r5339, 256;
	// begin inline asm
	cp.async.bulk.shared::cluster.shared::cta.mbarrier::complete_tx::bytes [%r5331], [%r3615], %r5339, [%r5334];
	// end inline asm
$L__BB0_461:
	setp.gt.u32 	%p255, %r9, 63;
	mov.b32 	%r5342, 0;
	// begin inline asm
	{
.reg .pred                P1;
LAB_WAIT:
mbarrier.try_wait.parity.shared::cta.b64 P1, [%r5315], %r5342;
@P1                       bra.uni DONE;
bra.uni                   LAB_WAIT;
DONE:
}

	// end inline asm
	@%p255 bra 	$L__BB0_465;
	ld.shared.u32 	%r781, [%r756];
	setp.eq.s32 	%p256, %r6519, 1;
	@%p256 bra 	$L__BB0_464;
	ld.shared.u32 	%r5344, [%r758];
	// begin inline asm
	{add.f16x2 %r5343,%r5344,%r781;
}
	// end inline asm
	st.shared.u32 	[%r758], %r5343;
	bra.uni 	$L__BB0_465;
$L__BB0_464:
	ld.shared.u32 	%r5347, [%r758];
	// begin inline asm
	{add.f16x2 %r5346,%r5347,%r781;
}
	// end inline asm
	mov.f32 	%f295, 0f00000000;
	// begin inline asm
	{ cvt.rn.f16x2.f32 %r5349, %f295, %f295; }

	// end inline asm
	// begin inline asm
	{max.f16x2 %r5350,%r5346,%r5349;
}
	// end inline asm
	st.shared.u32 	[%r758], %r5350;
$L__BB0_465:
	setp.ne.s32 	%p257, %r9, 0;
	bar.sync 	0;
	@%p257 bra 	$L__BB0_467;
	mov.b32 	%r5354, 1;
	// begin inline asm
	mbarrier.init.shared::cta.b64 [%r5315], %r5354;
	// end inline asm
	mov.b32 	%r5356, 256;
	// begin inline asm
	mbarrier.arrive.expect_tx.shared::cta.b64 _, [%r5315], %r5356;
	// end inline asm
$L__BB0_467:
	setp.ne.s32 	%p258, %r9, 0;
	barrier.cluster.arrive;
	barrier.cluster.wait;
	@%p258 bra 	$L__BB0_469;
	add.s32 	%r5367, %r6521, 1;
	rem.u32 	%r5362, %r5367, %r85;
	// begin inline asm
	mapa.shared::cluster.u32 %r5357, %r5296, %r5362;

	// end inline asm
	// begin inline asm
	mapa.shared::cluster.u32 %r5360, %r5315, %r5362;

	// end inline asm
	mov.b32 	%r5365, 256;
	// begin inline asm
	cp.async.bulk.shared::cluster.shared::cta.mbarrier::complete_tx::bytes [%r5357], [%r3615], %r5365, [%r5360];
	// end inline asm
$L__BB0_469:
	setp.gt.u32 	%p259, %r9, 63;
	mov.b32 	%r5369, 0;
	// begin inline asm
	{
.reg .pred                P1;
LAB_WAIT:
mbarrier.try_wait.parity.shared::cta.b64 P1, [%r5315], %r5369;
@P1                       bra.uni DONE;
bra.uni                   LAB_WAIT;
DONE:
}

	// end inline asm
	@%p259 bra 	$L__BB0_473;
	ld.shared.u32 	%r782, [%r756];
	setp.eq.s32 	%p260, %r6519, 2;
	@%p260 bra 	$L__BB0_472;
	ld.shared.u32 	%r5371, [%r758];
	// begin inline asm
	{add.f16x2 %r5370,%r5371,%r782;
}
	// end inline asm
	st.shared.u32 	[%r758], %r5370;
	bra.uni 	$L__BB0_473;
$L__BB0_472:
	ld.shared.u32 	%r5374, [%r758];
	// begin inline asm
	{add.f16x2 %r5373,%r5374,%r782;
}
	// end inline asm
	mov.f32 	%f297, 0f00000000;
	// begin inline asm
	{ cvt.rn.f16x2.f32 %r5376, %f297, %f297; }

	// end inline asm
	// begin inline asm
	{max.f16x2 %r5377,%r5373,%r5376;
}
	// end inline asm
	st.shared.u32 	[%r758], %r5377;
$L__BB0_473:
	setp.ne.s32 	%p261, %r9, 0;
	bar.sync 	0;
	@%p261 bra 	$L__BB0_475;
	mov.b32 	%r5381, 1;
	// begin inline asm
	mbarrier.init.shared::cta.b64 [%r5315], %r5381;
	// end inline asm
	mov.b32 	%r5383, 256;
	// begin inline asm
	mbarrier.arrive.expect_tx.shared::cta.b64 _, [%r5315], %r5383;
	// end inline asm
$L__BB0_475:
	setp.ne.s32 	%p262, %r9, 0;
	barrier.cluster.arrive;
	barrier.cluster.wait;
	@%p262 bra 	$L__BB0_477;
	add.s32 	%r5394, %r6521, 2;
	rem.u32 	%r5389, %r5394, %r85;
	// begin inline asm
	mapa.shared::cluster.u32 %r5384, %r5296, %r5389;

	// end inline asm
	// begin inline asm
	mapa.shared::cluster.u32 %r5387, %r5315, %r5389;

	// end inline asm
	mov.b32 	%r5392, 256;
	// begin inline asm
	cp.async.bulk.shared::cluster.shared::cta.mbarrier::complete_tx::bytes [%r5384], [%r3615], %r5392, [%r5387];
	// end inline asm
$L__BB0_477:
	setp.gt.u32 	%p263, %r9, 63;
	mov.b32 	%r5396, 0;
	// begin inline asm
	{
.reg .pred                P1;
LAB_WAIT:
mbarrier.try_wait.parity.shared::cta.b64 P1, [%r5315], %r5396;
@P1                       bra.uni DONE;
bra.uni                   LAB_WAIT;
DONE:
}

	// end inline asm
	@%p263 bra 	$L__BB0_481;
	ld.shared.u32 	%r783, [%r756];
	setp.eq.s32 	%p264, %r6520, -6;
	@%p264 bra 	$L__BB0_480;
	ld.shared.u32 	%r5398, [%r758];
	// begin inline asm
	{add.f16x2 %r5397,%r5398,%r783;
}
	// end inline asm
	st.shared.u32 	[%r758], %r5397;
	bra.uni 	$L__BB0_481;
$L__BB0_480:
	ld.shared.u32 	%r5401, [%r758];
	// begin inline asm
	{add.f16x2 %r5400,%r5401,%r783;
}
	// end inline asm
	mov.f32 	%f299, 0f00000000;
	// begin inline asm
	{ cvt.rn.f16x2.f32 %r5403, %f299, %f299; }

	// end inline asm
	// begin inline asm
	{max.f16x2 %r5404,%r5400,%r5403;
}
	// end inline asm
	st.shared.u32 	[%r758], %r5404;
$L__BB0_481:
	bar.sync 	0;
	add.s32 	%r6523, %r6523, 4;
	add.s32 	%r6522, %r6522, 4;
	add.s32 	%r6521, %r6521, 4;
	add.s32 	%r6520, %r6520, 4;
	add.s32 	%r6519, %r6519, -4;
	setp.eq.s32 	%p265, %r6522, 0;
	@%p265 bra 	$L__BB0_387;
	bra.uni 	$L__BB0_380;

}


// ===== COMPILED SASS (sm_100) =====

	.target	sm_100

	.elftype	@"ET_EXEC"


//--------------------- .note.nv.tkinfo           --------------------------
	.section	.note.nv.tkinfo,"",@"SHT_NOTE"
	.sectionflags	@"SHF_NOTE_NV_TKINFO"
	.tkinfo
        /*0018*/ 	.word	0x00000002
        /*0030*/ 	.string	""
        /*0030*/ 	.string	"ptxas"
        /*0030*/ 	.string	"Cuda compilation tools, release 13.0, V13.0.88"
        /*0030*/ 	.string	"Build cuda_13.0.r13.0/compiler.36424714_0"
        /*0030*/ 	.string	"-arch sm_100 -m 64 "



//--------------------- .note.nv.cuinfo           --------------------------
	.section	.note.nv.cuinfo,"",@"SHT_NOTE"
	.sectionflags	@"SHF_NOTE_NV_CUINFO"
        /*0018*/ 	.short	0x0002
        /*001a*/ 	.short	0x0064
        /*001c*/ 	.short	0x0082
	.zero		2


//--------------------- .nv.info                  --------------------------
	.section	.nv.info,"",@"SHT_CUDA_INFO"
	.align	4


	//----- nvinfo : EIATTR_REGCOUNT
	.align		4
        /*0000*/ 	.byte	0x04, 0x2f
        /*0002*/ 	.short	(.L_1 - .L_0)
	.align		4
.L_0:
        /*0004*/ 	.word	index@(_Z6decodeP6__halfS0_S0_S0_S0_S0_S0_S0_S0_S0_S0_S0_S0_S0_PfS1_)
        /*0008*/ 	.word	0x00000082


	//----- nvinfo : EIATTR_FRAME_SIZE
	.align		4
.L_1:
        /*000c*/ 	.byte	0x04, 0x11
        /*000e*/ 	.short	(.L_3 - .L_2)
	.align		4
.L_2:
        /*0010*/ 	.word	index@($__internal_2_$__cuda_sm3x_div_rn_noftz_f32_slowpath)
        /*0014*/ 	.word	0x00000000


	//----- nvinfo : EIATTR_FRAME_SIZE
	.align		4
.L_3:
        /*0018*/ 	.byte	0x04, 0x11
        /*001a*/ 	.short	(.L_5 - .L_4)
	.align		4
.L_4:
        /*001c*/ 	.word	index@($__internal_1_$__cuda_sm20_sqrt_rn_f32_slowpath)
        /*0020*/ 	.word	0x00000000


	//----- nvinfo : EIATTR_FRAME_SIZE
	.align		4
.L_5:
        /*0024*/ 	.byte	0x04, 0x11
        /*0026*/ 	.short	(.L_7 - .L_6)
	.align		4
.L_6:
        /*0028*/ 	.word	index@($__internal_0_$__cuda_sm20_rcp_rn_f32_slowpath)
        /*002c*/ 	.word	0x00000000


	//----- nvinfo : EIATTR_FRAME_SIZE
	.align		4
.L_7:
        /*0030*/ 	.byte	0x04, 0x11
        /*0032*/ 	.short	(.L_9 - .L_8)
	.align		4
.L_8:
        /*0034*/ 	.word	index@(_Z6decodeP6__halfS0_S0_S0_S0_S0_S0_S0_S0_S0_S0_S0_S0_S0_PfS1_)
        /*0038*/ 	.word	0x00000000


	//----- nvinfo : EIATTR_MIN_STACK_SIZE
	.align		4
.L_9:
        /*003c*/ 	.byte	0x04, 0x12
        /*003e*/ 	.short	(.L_11 - .L_10)
	.align		4
.L_10:
        /*0040*/ 	.word	index@(_Z6decodeP6__halfS0_S0_S0_S0_S0_S0_S0_S0_S0_S0_S0_S0_S0_PfS1_)
        /*0044*/ 	.word	0x00000000
.L_11:


//--------------------- .nv.compat                --------------------------
	.section	.nv.compat,"",@"SHT_CUDA_COMPAT_INFO"
	.align	4
        /*0000*/ 	.byte	0x02, 0x09, 0x00, 0x00, 0x02, 0x02, 0x01, 0x00, 0x02, 0x05, 0x05, 0x00, 0x03, 0x07, 0x01, 0x01
        /*0010*/ 	.byte	0x02, 0x03, 0x00, 0x00, 0x02, 0x06, 0x01, 0x00, 0x04, 0x0b, 0x08, 0x00, 0x01, 0x00, 0x00, 0x00
        /*0020*/ 	.byte	0x00, 0x00, 0x00, 0x00


//--------------------- .nv.info._Z6decodeP6__halfS0_S0_S0_S0_S0_S0_S0_S0_S0_S0_S0_S0_S0_PfS1_ --------------------------
	.section	.nv.info._Z6decodeP6__halfS0_S0_S0_S0_S0_S0_S0_S0_S0_S0_S0_S0_S0_PfS1_,"",@"SHT_CUDA_INFO"
	.sectionflags	@""
	.align	4


	//----- nvinfo : EIATTR_CUDA_API_VERSION
	.align		4
        /*0000*/ 	.byte	0x04, 0x37
        /*0002*/ 	.short	(.L_13 - .L_12)
.L_12:
        /*0004*/ 	.word	0x00000082


	//----- nvinfo : EIATTR_KPARAM_INFO
	.align		4
.L_13:
        /*0008*/ 	.byte	0x04, 0x17
        /*000a*/ 	.short	(.L_15 - .L_14)
.L_14:
        /*000c*/ 	.word	0x00000000
        /*0010*/ 	.short	0x000f
        /*0012*/ 	.short	0x0078
        /*0014*/ 	.byte	0x00, 0xf5, 0x21, 0x00


	//----- nvinfo : EIATTR_KPARAM_INFO
	.align		4
.L_15:
        /*0018*/ 	.byte	0x04, 0x17
        /*001a*/ 	.short	(.L_17 - .L_16)
.L_16:
        /*001c*/ 	.word	0x00000000
        /*0020*/ 	.short	0x000e
        /*0022*/ 	.short	0x0070
        /*0024*/ 	.byte	0x00, 0xf5, 0x21, 0x00


	//----- nvinfo : EIATTR_KPARAM_INFO
	.align		4
.L_17:
        /*0028*/ 	.byte	0x04, 0x17
        /*002a*/ 	.short	(.L_19 - .L_18)
.L_18:
        /*002c*/ 	.word	0x00000000
        /*0030*/ 	.short	0x000d
        /*0032*/ 	.short	0x0068
        /*0034*/ 	.byte	0x00, 0xf5, 0x21, 0x00


	//----- nvinfo : EIATTR_KPARAM_INFO
	.align		4
.L_19:
        /*0038*/ 	.byte	0x04, 0x17
        /*003a*/ 	.short	(.L_21 - .L_20)
.L_20:
        /*003c*/ 	.word	0x00000000
        /*0040*/ 	.short	0x000c
        /*0042*/ 	.short	0x0060
        /*0044*/ 	.byte	0x00, 0xf5, 0x21, 0x00


	//----- nvinfo : EIATTR_KPARAM_INFO
	.align		4
.L_21:
        /*0048*/ 	.byte	0x04, 0x17
        /*004a*/ 	.short	(.L_23 - .L_22)
.L_22:
        /*004c*/ 	.word	0x00000000
        /*0050*/ 	.short	0x000b
        /*0052*/ 	.short	0x0058
        /*0054*/ 	.byte	0x00, 0xf5, 0x21, 0x00


	//----- nvinfo : EIATTR_KPARAM_INFO
	.align		4
.L_23:
        /*0058*/ 	.byte	0x04, 0x17
        /*005a*/ 	.short	(.L_25 - .L_24)
.L_24:
        /*005c*/ 	.word	0x00000000
        /*0060*/ 	.short	0x000a
        /*0062*/ 	.short	0x0050
        /*0064*/ 	.byte	0x00, 0xf5, 0x21, 0x00


	//----- nvinfo : EIATTR_KPARAM_INFO
	.align		4
.L_25:
        /*0068*/ 	.byte	0x04, 0x17
        /*006a*/ 	.short	(.L_27 - .L_26)
.L_26:
        /*006c*/ 	.word	0x00000000
        /*0070*/ 	.short	0x0009
        /*0072*/ 	.short	0x0048
        /*0074*/ 	.byte	0x00, 0xf5, 0x21, 0x00


	//----- nvinfo : EIATTR_KPARAM_INFO
	.align		4
.L_27:
        /*0078*/ 	.byte	0x04, 0x17
        /*007a*/ 	.short	(.L_29 - .L_28)
.L_28:
        /*007c*/ 	.word	0x00000000
        /*0080*/ 	.short	0x0008
        /*0082*/ 	.short	0x0040
        /*0084*/ 	.byte	0x00, 0xf5, 0x21, 0x00


	//----- nvinfo : EIATTR_KPARAM_INFO
	.align		4
.L_29:
        /*0088*/ 	.byte	0x04, 0x17
        /*008a*/ 	.short	(.L_31 - .L_30)
.L_30:
        /*008c*/ 	.word	0x00000000
        /*0090*/ 	.short	0x0007
        /*0092*/ 	.short	0x0038
        /*0094*/ 	.byte	0x00, 0xf5, 0x21, 0x00


	//----- nvinfo : EIATTR_KPARAM_INFO
	.align		4
.L_31:
        /*0098*/ 	.byte	0x04, 0x17
        /*009a*/ 	.short	(.L_33 - .L_32)
.L_32:
        /*009c*/ 	.word	0x00000000
        /*00a0*/ 	.short	0x0006
        /*00a2*/ 	.short	0x0030
        /*00a4*/ 	.byte	0x00, 0xf5, 0x21, 0x00


	//----- nvinfo : EIATTR_KPARAM_INFO
	.align		4
.L_33:
        /*00a8*/ 	.byte	0x04, 0x17
        /*00aa*/ 	.short	(.L_35 - .L_34)
.L_34:
        /*00ac*/ 	.word	0x00000000
        /*00b0*/ 	.short	0x0005
        /*00b2*/ 	.short	0x0028
        /*00b4*/ 	.byte	0x00, 0xf5, 0x21, 0x00


	//----- nvinfo : EIATTR_KPARAM_INFO
	.align		4
.L_35:
        /*00b8*/ 	.byte	0x04, 0x17
        /*00ba*/ 	.short	(.L_37 - .L_36)
.L_36:
        /*00bc*/ 	.word	0x00000000
        /*00c0*/ 	.short	0x0004
        /*00c2*/ 	.short	0x0020
        /*00c4*/ 	.byte	0x00, 0xf5, 0x21, 0x00


	//----- nvinfo : EIATTR_KPARAM_INFO
	.align		4
.L_37:
        /*00c8*/ 	.byte	0x04, 0x17
        /*00ca*/ 	.short	(.L_39 - .L_38)
.L_38:
        /*00cc*/ 	.word	0x00000000
        /*00d0*/ 	.short	0x0003
        /*00d2*/ 	.short	0x0018
        /*00d4*/ 	.byte	0x00, 0xf5, 0x21, 0x00


	//----- nvinfo : EIATTR_KPARAM_INFO
	.align		4
.L_39:
        /*00d8*/ 	.byte	0x04, 0x17
        /*00da*/ 	.short	(.L_41 - .L_40)
.L_40:
        /*00dc*/ 	.word	0x00000000
        /*00e0*/ 	.short	0x0002
        /*00e2*/ 	.short	0x0010
        /*00e4*/ 	.byte	0x00, 0xf5, 0x21, 0x00


	//----- nvinfo : EIATTR_KPARAM_INFO
	.align		4
.L_41:
        /*00e8*/ 	.byte	0x04, 0x17
        /*00ea*/ 	.short	(.L_43 - .L_42)
.L_42:
        /*00ec*/ 	.word	0x00000000
        /*00f0*/ 	.short	0x0001
        /*00f2*/ 	.short	0x0008
        /*00f4*/ 	.byte	0x00, 0xf5, 0x21, 0x00


	//----- nvinfo : EIATTR_KPARAM_INFO
	.align		4
.L_43:
        /*00f8*/ 	.byte	0x04, 0x17
        /*00fa*/ 	.short	(.L_45 - .L_44)
.L_44:
        /*00fc*/ 	.word	0x00000000
        /*0100*/ 	.short	0x0000
        /*0102*/ 	.short	0x0000
        /*0104*/ 	.byte	0x00, 0xf5, 0x21, 0x00


	//----- nvinfo : EIATTR_EXPLICIT_CLUSTER
	.align		4
.L_45:
        /*0108*/ 	.byte	0x01, 0x3e
	.zero		2


	//----- nvinfo : EIATTR_CTA_PER_CLUSTER
	.align		4
        /*010c*/ 	.byte	0x04, 0x3d
        /*010e*/ 	.short	(.L_47 - .L_46)
.L_46:
        /*0110*/ 	.word	0x00000001
        /*0114*/ 	.word	0x00000004
        /*0118*/ 	.word	0x00000001


	//----- nvinfo : EIATTR_SPARSE_MMA_MASK
	.align		4
.L_47:
        /*011c*/ 	.byte	0x03, 0x50
        /*011e*/ 	.short	0x0000


	//----- nvinfo : EIATTR_MAXREG_COUNT
	.align		4
        /*0120*/ 	.byte	0x03, 0x1b
        /*0122*/ 	.short	0x00ff


	//----- nvinfo : EIATTR_NUM_BARRIERS
	.align		4
        /*0124*/ 	.byte	0x02, 0x4c
        /*0126*/ 	.byte	0x01
	.zero		1


	//----- nvinfo : EIATTR_MERCURY_ISA_VERSION
	.align		4
        /*0128*/ 	.byte	0x03, 0x5f
        /*012a*/ 	.short	0x0101


	//----- nvinfo : EIATTR_INT_WARP_WIDE_INSTR_OFFSETS
	.align		4
        /*012c*/ 	.byte	0x04, 0x31
        /*012e*/ 	.short	(.L_49 - .L_48)


	//   ....[0]....
.L_48:
        /*0130*/ 	.word	0x00006b60


	//   ....[1]....
        /*0134*/ 	.word	0x00006b70


	//   ....[2]....
        /*0138*/ 	.word	0x00006f50


	//   ....[3]....
        /*013c*/ 	.word	0x000072a0


	//   ....[4]....
        /*0140*/ 	.word	0x00007650


	//   ....[5]....
        /*0144*/ 	.word	0x00007a30


	//   ....[6]....
        /*0148*/ 	.word	0x00007ac0


	//   ....[7]....
        /*014c*/ 	.word	0x00007f80


	//   ....[8]....
        /*0150*/ 	.word	0x00007f90


	//   ....[9]....
        /*0154*/ 	.word	0x00008370


	//   ....[10]....
        /*0158*/ 	.word	0x000086c0


	//   ....[11]....
        /*015c*/ 	.word	0x00008a70


	//   ....[12]....
        /*0160*/ 	.word	0x00008e50


	//   ....[13]....
        /*0164*/ 	.word	0x00008ee0


	//   ....[14]....
        /*0168*/ 	.word	0x0000af60


	//   ....[15]....
        /*016c*/ 	.word	0x0000b080


	//   ....[16]....
        /*0170*/ 	.word	0x0000f8e0


	//   ....[17]....
        /*0174*/ 	.word	0x0000f900


	//   ....[18]....
        /*0178*/ 	.word	0x0000fd30


	//   ....[19]....
        /*017c*/ 	.word	0x0000fda0


	//   ....[20]....
        /*0180*/ 	.word	0x00010090


	//   ....[21]....
        /*0184*/ 	.word	0x00010100


	//   ....[22]....
        /*0188*/ 	.word	0x00010400


	//   ....[23]....
        /*018c*/ 	.word	0x00010470


	//   ....[24]....
        /*0190*/ 	.word	0x00010850


	//   ....[25]....
        /*0194*/ 	.word	0x00010860


	//   ....[26]....
        /*0198*/ 	.word	0x00016210


	//   ....[27]....
        /*019c*/ 	.word	0x00016220


	//   ....[28]....
        /*01a0*/ 	.word	0x000166d0


	//   ....[29]....
        /*01a4*/ 	.word	0x00016aa0


	//   ....[30]....
        /*01a8*/ 	.word	0x00016ec0


	//   ....[31]....
        /*01ac*/ 	.word	0x00017340


	//   ....[32]....
        /*01b0*/ 	.word	0x000173d0


	//   ....[33]....
        /*01b4*/ 	.word	0x00018610


	//   ....[34]....
        /*01b8*/ 	.word	0x00018620


	//   ....[35]....
        /*01bc*/ 	.word	0x00018a00


	//   ....[36]....
        /*01c0*/ 	.word	0x00018d50


	//   ....[37]....
        /*01c4*/ 	.word	0x00019100


	//   ....[38]....
        /*01c8*/ 	.word	0x000194e0


	//   ....[39]....
        /*01cc*/ 	.word	0x00019570


	//----- nvinfo : EIATTR_COOP_GROUP_MASK_REGIDS
	.align		4
.L_49:
        /*01d0*/ 	.byte	0x04, 0x29
        /*01d2*/ 	.short	(.L_51 - .L_50)


	//   ....[0]....
.L_50:
        /*01d4*/ 	.word	0xffffffff


	//   ....[1]....
        /*01d8*/ 	.word	0xffffffff


	//   ....[2]....
        /*01dc*/ 	.word	0xffffffff


	//   ....[3]....
        /*01e0*/ 	.word	0xffffffff


	//   ....[4]....
        /*01e4*/ 	.word	0xffffffff


	//   ....[5]....
        /*01e8*/ 	.word	0xffffffff


	//   ....[6]....
        /*01ec*/ 	.word	0xffffffff


	//   ....[7]....
        /*01f0*/ 	.word	0xffffffff


	//   ....[8]....
        /*01f4*/ 	.word	0xffffffff


	//   ....[9]....
        /*01f8*/ 	.word	0xffffffff


	//   ....[10]....
        /*01fc*/ 	.word	0xffffffff


	//   ....[11]....
        /*0200*/ 	.word	0xffffffff


	//   ....[12]....
        /*0204*/ 	.word	0xffffffff


	//   ....[13]....
        /*0208*/ 	.word	0xffffffff


	//   ....[14]....
        /*020c*/ 	.word	0xffffffff


	//   ....[15]....
        /*0210*/ 	.word	0xffffffff


	//   ....[16]....
        /*0214*/ 	.word	0xffffffff


	//   ....[17]....
        /*0218*/ 	.word	0xffffffff


	//   ....[18]....
        /*021c*/ 	.word	0xffffffff


	//   ....[19]....
        /*0220*/ 	.word	0xffffffff


	//   ....[20]....
        /*0224*/ 	.word	0xffffffff


	//   ....[21]....
        /*0228*/ 	.word	0xffffffff


	//   ....[22]....
        /*022c*/ 	.word	0xffffffff


	//   ....[23]....
        /*0230*/ 	.word	0xffffffff


	//   ....[24]....
        /*0234*/ 	.word	0xffffffff


	//   ....[25]....
        /*0238*/ 	.word	0xffffffff


	//   ....[26]....
        /*023c*/ 	.word	0xffffffff


	//   ....[27]....
        /*0240*/ 	.word	0xffffffff


	//   ....[28]....
        /*0244*/ 	.word	0xffffffff


	//   ....[29]....
        /*0248*/ 	.word	0xffffffff


	//   ....[30]....
        /*024c*/ 	.word	0xffffffff


	//   ....[31]....
        /*0250*/ 	.word	0xffffffff


	//   ....[32]....
        /*0254*/ 	.word	0xffffffff


	//   ....[33]....
        /*0258*/ 	.word	0xffffffff


	//   ....[34]....
        /*025c*/ 	.word	0xffffffff


	//   ....[35]....
        /*0260*/ 	.word	0xffffffff


	//   ....[36]....
        /*0264*/ 	.word	0xffffffff


	//   ....[37]....
        /*0268*/ 	.word	0xffffffff


	//   ....[38]....
        /*026c*/ 	.word	0xffffffff


	//   ....[39]....
        /*0270*/ 	.word	0xffffffff


	//   ....[40]....
        /*0274*/ 	.word	0xffffffff


	//   ....[41]....
        /*0278*/ 	.word	0xffffffff


	//   ....[42]....
        /*027c*/ 	.word	0xffffffff


	//   ....[43]....
        /*0280*/ 	.word	0xffffffff


	//   ....[44]....
        /*0284*/ 	.word	0xffffffff


	//   ....[45]....
        /*0288*/ 	.word	0xffffffff


	//   ....[46]....
        /*028c*/ 	.word	0xffffffff


	//   ....[47]....
        /*0290*/ 	.word	0xffffffff


	//   ....[48]....
        /*0294*/ 	.word	0xffffffff


	//   ....[49]....
        /*0298*/ 	.word	0xffffffff


	//   ....[50]....
        /*029c*/ 	.word	0xffffffff


	//   ....[51]....
        /*02a0*/ 	.word	0xffffffff


	//   ....[52]....
        /*02a4*/ 	.word	0xffffffff


	//   ....[53]....
        /*02a8*/ 	.word	0xffffffff


	//   ....[54]....
        /*02ac*/ 	.word	0xffffffff


	//   ....[55]....
        /*02b0*/ 	.word	0xffffffff


	//   ....[56]....
        /*02b4*/ 	.word	0xffffffff


	//   ....[57]....
        /*02b8*/ 	.word	0xffffffff


	//   ....[58]....
        /*02bc*/ 	.word	0xffffffff


	//   ....[59]....
        /*02c0*/ 	.word	0xffffffff


	//   ....[60]....
        /*02c4*/ 	.word	0xffffffff


	//   ....[61]....
        /*02c8*/ 	.word	0xffffffff


	//   ....[62]....
        /*02cc*/ 	.word	0xffffffff


	//   ....[63]....
        /*02d0*/ 	.word	0xffffffff


	//   ....[64]....
        /*02d4*/ 	.word	0xffffffff


	//   ....[65]....
        /*02d8*/ 	.word	0xffffffff


	//   ....[66]....
        /*02dc*/ 	.word	0xffffffff


	//   ....[67]....
        /*02e0*/ 	.word	0xffffffff


	//   ....[68]....
        /*02e4*/ 	.word	0xffffffff


	//   ....[69]....
        /*02e8*/ 	.word	0xffffffff


	//   ....[70]....
        /*02ec*/ 	.word	0xffffffff


	//   ....[71]....
        /*02f0*/ 	.word	0xffffffff


	//   ....[72]....
        /*02f4*/ 	.word	0xffffffff


	//   ....[73]....
        /*02f8*/ 	.word	0xffffffff


	//   ....[74]....
        /*02fc*/ 	.word	0xffffffff


	//   ....[75]....
        /*0300*/ 	.word	0xffffffff


	//   ....[76]....
        /*0304*/ 	.word	0xffffffff


	//   ....[77]....
        /*0308*/ 	.word	0xffffffff


	//   ....[78]....
        /*030c*/ 	.word	0xffffffff


	//   ....[79]....
        /*0310*/ 	.word	0xffffffff


	//   ....[80]....
        /*0314*/ 	.word	0xffffffff


	//   ....[81]....
        /*0318*/ 	.word	0xffffffff


	//   ....[82]....
        /*031c*/ 	.word	0xffffffff


	//   ....[83]....
        /*0320*/ 	.word	0xffffffff


	//   ....[84]....
        /*0324*/ 	.word	0xffffffff


	//   ....[85]....
        /*0328*/ 	.word	0xffffffff


	//   ....[86]....
        /*032c*/ 	.word	0xffffffff


	//   ....[87]....
        /*0330*/ 	.word	0xffffffff


	//   ....[88]....
        /*0334*/ 	.word	0xffffffff


	//   ....[89]....
        /*0338*/ 	.word	0xffffffff


	//   ....[90]....
        /*033c*/ 	.word	0xffffffff


	//   ....[91]....
        /*0340*/ 	.word	0xffffffff


	//   ....[92]....
        /*0344*/ 	.word	0xffffffff


	//   ....[93]....
        /*0348*/ 	.word	0xffffffff


	//   ....[94]....
        /*034c*/ 	.word	0xffffffff


	//   ....[95]....
        /*0350*/ 	.word	0xffffffff


	//   ....[96]....
        /*0354*/ 	.word	0xffffffff


	//   ....[97]....
        /*0358*/ 	.word	0xffffffff


	//   ....[98]....
        /*035c*/ 	.word	0xffffffff


	//   ....[99]....
        /*0360*/ 	.word	0xffffffff


	//   ....[100]....
        /*0364*/ 	.word	0xffffffff


	//   ....[101]....
        /*0368*/ 	.word	0xffffffff


	//   ....[102]....
        /*036c*/ 	.word	0xffffffff


	//   ....[103]....
        /*0370*/ 	.word	0xffffffff


	//   ....[104]....
        /*0374*/ 	.word	0xffffffff


	//   ....[105]....
        /*0378*/ 	.word	0xffffffff


	//   ....[106]....
        /*037c*/ 	.word	0xffffffff


	//   ....[107]....
        /*0380*/ 	.word	0xffffffff


	//   ....[108]....
        /*0384*/ 	.word	0xffffffff


	//   ....[109]....
        /*0388*/ 	.word	0xffffffff


	//   ....[110]....
        /*038c*/ 	.word	0xffffffff


	//   ....[111]....
        /*0390*/ 	.word	0xffffffff


	//   ....[112]....
        /*0394*/ 	.word	0xffffffff


	//   ....[113]....
        /*0398*/ 	.word	0xffffffff


	//   ....[114]....
        /*039c*/ 	.word	0xffffffff


	//   ....[115]....
        /*03a0*/ 	.word	0xffffffff


	//   ....[116]....
        /*03a4*/ 	.word	0xffffffff


	//   ....[117]....
        /*03a8*/ 	.word	0xffffffff


	//   ....[118]....
        /*03ac*/ 	.word	0xffffffff


	//   ....[119]....
        /*03b0*/ 	.word	0xffffffff


	//   ....[120]....
        /*03b4*/ 	.word	0xffffffff


	//   ....[121]....
        /*03b8*/ 	.word	0xffffffff


	//   ....[122]....
        /*03bc*/ 	.word	0xffffffff


	//   ....[123]....
        /*03c0*/ 	.word	0xffffffff


	//   ....[124]....
        /*03c4*/ 	.word	0xffffffff


	//   ....[125]....
        /*03c8*/ 	.word	0xffffffff


	//   ....[126]....
        /*03cc*/ 	.word	0xffffffff


	//   ....[127]....
        /*03d0*/ 	.word	0xffffffff


	//   ....[128]....
        /*03d4*/ 	.word	0xffffffff


	//   ....[129]....
        /*03d8*/ 	.word	0xffffffff


	//   ....[130]....
        /*03dc*/ 	.word	0xffffffff


	//   ....[131]....
        /*03e0*/ 	.word	0xffffffff


	//   ....[132]....
        /*03e4*/ 	.word	0xffffffff


	//   ....[133]....
        /*03e8*/ 	.word	0xffffffff


	//   ....[134]....
        /*03ec*/ 	.word	0xffffffff


	//   ....[135]....
        /*03f0*/ 	.word	0xffffffff


	//   ....[136]....
        /*03f4*/ 	.word	0xffffffff


	//   ....[137]....
        /*03f8*/ 	.word	0xffffffff


	//   ....[138]....
        /*03fc*/ 	.word	0xffffffff


	//   ....[139]....
        /*0400*/ 	.word	0xffffffff


	//   ....[140]....
        /*0404*/ 	.word	0xffffffff


	//   ....[141]....
        /*0408*/ 	.word	0xffffffff


	//   ....[142]....
        /*040c*/ 	.word	0xffffffff


	//   ....[143]....
        /*0410*/ 	.word	0xffffffff


	//   ....[144]....
        /*0414*/ 	.word	0xffffffff


	//   ....[145]....
        /*0418*/ 	.word	0xffffffff


	//   ....[146]....
        /*041c*/ 	.word	0xffffffff


	//   ....[147]....
        /*0420*/ 	.word	0xffffffff


	//   ....[148]....
        /*0424*/ 	.word	0xffffffff


	//   ....[149]....
        /*0428*/ 	.word	0xffffffff


	//   ....[150]....
        /*042c*/ 	.word	0xffffffff


	//   ....[151]....
        /*0430*/ 	.word	0xffffffff


	//   ....[152]....
        /*0434*/ 	.word	0xffffffff


	//   ....[153]....
        /*0438*/ 	.word	0xffffffff


	//   ....[154]....
        /*043c*/ 	.word	0xffffffff


	//   ....[155]....
        /*0440*/ 	.word	0xffffffff


	//   ....[156]....
        /*0444*/ 	.word	0xffffffff


	//   ....[157]....
        /*0448*/ 	.word	0xffffffff


	//   ....[158]....
        /*044c*/ 	.word	0xffffffff


	//   ....[159]....
        /*0450*/ 	.word	0xffffffff


	//   ....[160]....
        /*0454*/ 	.word	0xffffffff


	//   ....[161]....
        /*0458*/ 	.word	0xffffffff


	//   ....[162]....
        /*045c*/ 	.word	0xffffffff


	//   ....[163]....
        /*0460*/ 	.word	0xffffffff


	//   ....[164]....
        /*0464*/ 	.word	0xffffffff


	//   ....[165]....
        /*0468*/ 	.word	0xffffffff


	//   ....[166]....
        /*046c*/ 	.word	0xffffffff


	//   ....[167]....
        /*0470*/ 	.word	0xffffffff


	//   ....[168]....
        /*0474*/ 	.word	0xffffffff


	//   ....[169]....
        /*0478*/ 	.word	0xffffffff


	//   ....[170]....
        /*047c*/ 	.word	0xffffffff


	//   ....[171]....
        /*0480*/ 	.word	0xffffffff


	//   ....[172]....
        /*0484*/ 	.word	0xffffffff


	//   ....[173]....
        /*0488*/ 	.word	0xffffffff


	//   ....[174]....
        /*048c*/ 	.word	0xffffffff


	//   ....[175]....
        /*0490*/ 	.word	0xffffffff


	//   ....[176]....
        /*0494*/ 	.word	0xffffffff


	//   ....[177]....
        /*0498*/ 	.word	0xffffffff


	//   ....[178]....
        /*049c*/ 	.word	0xffffffff


	//   ....[179]....
        /*04a0*/ 	.word	0xffffffff


	//   ....[180]....
        /*04a4*/ 	.word	0xffffffff


	//   ....[181]....
        /*04a8*/ 	.word	0xffffffff


	//   ....[182]....
        /*04ac*/ 	.word	0xffffffff


	//   ....[183]....
        /*04b0*/ 	.word	0xffffffff


	//   ....[184]....
        /*04b4*/ 	.word	0xffffffff


	//   ....[185]....
        /*04b8*/ 	.word	0xffffffff


	//   ....[186]....
        /*04bc*/ 	.word	0xffffffff


	//   ....[187]....
        /*04c0*/ 	.word	0xffffffff


	//   ....[188]....
        /*04c4*/ 	.word	0xffffffff


	//   ....[189]....
        /*04c8*/ 	.word	0xffffffff


	//   ....[190]....
        /*04cc*/ 	.word	0xffffffff


	//   ....[191]....
        /*04d0*/ 	.word	0xffffffff


	//   ....[192]....
        /*04d4*/ 	.word	0xffffffff


	//   ....[193]....
        /*04d8*/ 	.word	0xffffffff


	//   ....[194]....
        /*04dc*/ 	.word	0xffffffff


	//   ....[195]....
        /*04e0*/ 	.word	0xffffffff


	//   ....[196]....
        /*04e4*/ 	.word	0xffffffff


	//   ....[197]....
        /*04e8*/ 	.word	0xffffffff


	//   ....[198]....
        /*04ec*/ 	.word	0xffffffff


	//   ....[199]....
        /*04f0*/ 	.word	0xffffffff


	//   ....[200]....
        /*04f4*/ 	.word	0xffffffff


	//   ....[201]....
        /*04f8*/ 	.word	0xffffffff


	//   ....[202]....
        /*04fc*/ 	.word	0xffffffff


	//   ....[203]....
        /*0500*/ 	.word	0xffffffff


	//   ....[204]....
        /*0504*/ 	.word	0xffffffff


	//   ....[205]....
        /*0508*/ 	.word	0xffffffff


	//   ....[206]....
        /*050c*/ 	.word	0xffffffff


	//   ....[207]....
        /*0510*/ 	.word	0xffffffff


	//   ....[208]....
        /*0514*/ 	.word	0xffffffff


	//   ....[209]....
        /*0518*/ 	.word	0xffffffff


	//   ....[210]....
        /*051c*/ 	.word	0xffffffff


	//   ....[211]....
        /*0520*/ 	.word	0xffffffff


	//   ....[212]....
        /*0524*/ 	.word	0xffffffff


	//   ....[213]....
        /*0528*/ 	.word	0xffffffff


	//   ....[214]....
        /*052c*/ 	.word	0xffffffff


	//   ....[215]....
        /*0530*/ 	.word	0xffffffff


	//   ....[216]....
        /*0534*/ 	.word	0xffffffff


	//   ....[217]....
        /*0538*/ 	.word	0xffffffff


	//   ....[218]....
        /*053c*/ 	.word	0xffffffff


	//   ....[219]....
        /*0540*/ 	.word	0xffffffff


	//   ....[220]....
        /*0544*/ 	.word	0xffffffff


	//   ....[221]....
        /*0548*/ 	.word	0xffffffff


	//   ....[222]....
        /*054c*/ 	.word	0xffffffff


	//   ....[223]....
        /*0550*/ 	.word	0xffffffff


	//   ....[224]....
        /*0554*/ 	.word	0xffffffff


	//   ....[225]....
        /*0558*/ 	.word	0xffffffff


	//   ....[226]....
        /*055c*/ 	.word	0xffffffff


	//   ....[227]....
        /*0560*/ 	.word	0xffffffff


	//   ....[228]....
        /*0564*/ 	.word	0xffffffff


	//   ....[229]....
        /*0568*/ 	.word	0xffffffff


	//   ....[230]....
        /*056c*/ 	.word	0xffffffff


	//   ....[231]....
        /*0570*/ 	.word	0xffffffff


	//   ....[232]....
        /*0574*/ 	.word	0xffffffff


	//   ....[233]....
        /*0578*/ 	.word	0xffffffff


	//   ....[234]....
        /*057c*/ 	.word	0xffffffff


	//   ....[235]....
        /*0580*/ 	.word	0xffffffff


	//   ....[236]....
        /*0584*/ 	.word	0xffffffff


	//   ....[237]....
        /*0588*/ 	.word	0xffffffff


	//   ....[238]....
        /*058c*/ 	.word	0xffffffff


	//   ....[239]....
        /*0590*/ 	.word	0xffffffff


	//   ....[240]....
        /*0594*/ 	.word	0xffffffff


	//   ....[241]....
        /*0598*/ 	.word	0xffffffff


	//   ....[242]....
        /*059c*/ 	.word	0xffffffff


	//   ....[243]....
        /*05a0*/ 	.word	0xffffffff


	//   ....[244]....
        /*05a4*/ 	.word	0xffffffff


	//   ....[245]....
        /*05a8*/ 	.word	0xffffffff


	//   ....[246]....
        /*05ac*/ 	.word	0xffffffff


	//   ....[247]....
        /*05b0*/ 	.word	0xffffffff


	//   ....[248]....
        /*05b4*/ 	.word	0xffffffff


	//   ....[249]....
        /*05b8*/ 	.word	0xffffffff


	//   ....[250]....
        /*05bc*/ 	.word	0xffffffff


	//   ....[251]....
        /*05c0*/ 	.word	0xffffffff


	//   ....[252]....
        /*05c4*/ 	.word	0xffffffff


	//   ....[253]....
        /*05c8*/ 	.word	0xffffffff


	//   ....[254]....
        /*05cc*/ 	.word	0xffffffff


	//   ....[255]....
        /*05d0*/ 	.word	0xffffffff


	//   ....[0]....
        /*05d4*/ 	.word	0xffffffff


	//   ....[1]....
        /*05d8*/ 	.word	0xffffffff


	//   ....[2]....
        /*05dc*/ 	.word	0xffffffff


	//   ....[3]....
        /*05e0*/ 	.word	0xffffffff


	//   ....[4]....
        /*05e4*/ 	.word	0xffffffff


	//   ....[5]....
        /*05e8*/ 	.word	0xffffffff


	//   ....[6]....
        /*05ec*/ 	.word	0xffffffff


	//   ....[7]....
        /*05f0*/ 	.word	0xffffffff


	//   ....[8]....
        /*05f4*/ 	.word	0xffffffff


	//   ....[9]....
        /*05f8*/ 	.word	0xffffffff


	//   ....[10]....
        /*05fc*/ 	.word	0xffffffff


	//   ....[11]....
        /*0600*/ 	.word	0xffffffff


	//   ....[12]....
        /*0604*/ 	.word	0xffffffff


	//   ....[13]....
        /*0608*/ 	.word	0xffffffff


	//   ....[14]....
        /*060c*/ 	.word	0xffffffff


	//   ....[15]....
        /*0610*/ 	.word	0xffffffff


	//   ....[16]....
        /*0614*/ 	.word	0xffffffff


	//   ....[17]....
        /*0618*/ 	.word	0xffffffff


	//   ....[18]....
        /*061c*/ 	.word	0xffffffff


	//   ....[19]....
        /*0620*/ 	.word	0xffffffff


	//   ....[20]....
        /*0624*/ 	.word	0xffffffff


	//   ....[21]....
        /*0628*/ 	.word	0xffffffff


	//   ....[22]....
        /*062c*/ 	.word	0xffffffff


	//   ....[23]....
        /*0630*/ 	.word	0xffffffff


	//   ....[24]....
        /*0634*/ 	.word	0xffffffff


	//   ....[25]....
        /*0638*/ 	.word	0xffffffff


	//   ....[26]....
        /*063c*/ 	.word	0xffffffff


	//   ....[27]....
        /*0640*/ 	.word	0xffffffff


	//   ....[28]....
        /*0644*/ 	.word	0xffffffff


	//   ....[29]....
        /*0648*/ 	.word	0xffffffff


	//   ....[30]....
        /*064c*/ 	.word	0xffffffff


	//   ....[31]....
        /*0650*/ 	.word	0xffffffff


	//   ....[32]....
        /*0654*/ 	.word	0xffffffff


	//   ....[33]....
        /*0658*/ 	.word	0xffffffff


	//   ....[34]....
        /*065c*/ 	.word	0xffffffff


	//   ....[35]....
        /*0660*/ 	.word	0xffffffff


	//   ....[36]....
        /*0664*/ 	.word	0xffffffff


	//   ....[37]....
        /*0668*/ 	.word	0xffffffff


	//   ....[38]....
        /*066c*/ 	.word	0xffffffff


	//   ....[39]....
        /*0670*/ 	.word	0xffffffff


	//   ....[40]....
        /*0674*/ 	.word	0xffffffff


	//   ....[41]....
        /*0678*/ 	.word	0xffffffff


	//   ....[42]....
        /*067c*/ 	.word	0xffffffff


	//   ....[43]....
        /*0680*/ 	.word	0xffffffff


	//   ....[44]....
        /*0684*/ 	.word	0xffffffff


	//   ....[45]....
        /*0688*/ 	.word	0xffffffff


	//   ....[46]....
        /*068c*/ 	.word	0xffffffff


	//   ....[47]....
        /*0690*/ 	.word	0xffffffff


	//   ....[48]....
        /*0694*/ 	.word	0xffffffff


	//   ....[49]....
        /*0698*/ 	.word	0xffffffff


	//   ....[50]....
        /*069c*/ 	.word	0xffffffff


	//   ....[51]....
        /*06a0*/ 	.word	0xffffffff


	//   ....[52]....
        /*06a4*/ 	.word	0xffffffff


	//   ....[53]....
        /*06a8*/ 	.word	0xffffffff


	//   ....[54]....
        /*06ac*/ 	.word	0xffffffff


	//   ....[55]....
        /*06b0*/ 	.word	0xffffffff


	//   ....[56]....
        /*06b4*/ 	.word	0xffffffff


	//   ....[57]....
        /*06b8*/ 	.word	0xffffffff


	//   ....[58]....
        /*06bc*/ 	.word	0xffffffff


	//   ....[59]....
        /*06c0*/ 	.word	0xffffffff


	//   ....[60]....
        /*06c4*/ 	.word	0xffffffff


	//   ....[61]....
        /*06c8*/ 	.word	0xffffffff


	//   ....[62]....
        /*06cc*/ 	.word	0xffffffff


	//   ....[63]....
        /*06d0*/ 	.word	0xffffffff


	//   ....[64]....
        /*06d4*/ 	.word	0xffffffff


	//   ....[65]....
        /*06d8*/ 	.word	0xffffffff


	//   ....[66]....
        /*06dc*/ 	.word	0xffffffff


	//   ....[67]....
        /*06e0*/ 	.word	0xffffffff


	//   ....[68]....
        /*06e4*/ 	.word	0xffffffff


	//   ....[69]....
        /*06e8*/ 	.word	0xffffffff


	//   ....[70]....
        /*06ec*/ 	.word	0xffffffff


	//   ....[71]....
        /*06f0*/ 	.word	0xffffffff


	//   ....[72]....
        /*06f4*/ 	.word	0xffffffff


	//   ....[73]....
        /*06f8*/ 	.word	0xffffffff


	//   ....[74]....
        /*06fc*/ 	.word	0xffffffff


	//   ....[75]....
        /*0700*/ 	.word	0xffffffff


	//   ....[76]....
        /*0704*/ 	.word	0xffffffff


	//   ....[77]....
        /*0708*/ 	.word	0xffffffff


	//   ....[78]....
        /*070c*/ 	.word	0xffffffff


	//   ....[79]....
        /*0710*/ 	.word	0xffffffff


	//   ....[80]....
        /*0714*/ 	.word	0xffffffff


	//   ....[81]....
        /*0718*/ 	.word	0xffffffff


	//   ....[82]....
        /*071c*/ 	.word	0xffffffff


	//   ....[83]....
        /*0720*/ 	.word	0xffffffff


	//   ....[84]....
        /*0724*/ 	.word	0xffffffff


	//   ....[85]....
        /*0728*/ 	.word	0xffffffff


	//   ....[86]....
        /*072c*/ 	.word	0xffffffff


	//   ....[87]....
        /*0730*/ 	.word	0xffffffff


	//   ....[88]....
        /*0734*/ 	.word	0xffffffff


	//   ....[89]....
        /*0738*/ 	.word	0xffffffff


	//   ....[90]....
        /*073c*/ 	.word	0xffffffff


	//   ....[91]....
        /*0740*/ 	.word	0xffffffff


	//   ....[92]....
        /*0744*/ 	.word	0xffffffff


	//   ....[93]....
        /*0748*/ 	.word	0xffffffff


	//   ....[94]....
        /*074c*/ 	.word	0xffffffff


	//   ....[95]....
        /*0750*/ 	.word	0xffffffff


	//   ....[96]....
        /*0754*/ 	.word	0xffffffff


	//   ....[97]....
        /*0758*/ 	.word	0xffffffff


	//   ....[98]....
        /*075c*/ 	.word	0xffffffff


	//   ....[99]....
        /*0760*/ 	.word	0xffffffff


	//   ....[100]....
        /*0764*/ 	.word	0xffffffff


	//   ....[101]....
        /*0768*/ 	.word	0xffffffff


	//   ....[102]....
        /*076c*/ 	.word	0xffffffff


	//   ....[103]....
        /*0770*/ 	.word	0xffffffff


	//   ....[104]....
        /*0774*/ 	.word	0xffffffff


	//   ....[105]....
        /*0778*/ 	.word	0xffffffff


	//   ....[106]....
        /*077c*/ 	.word	0xffffffff


	//   ....[107]....
        /*0780*/ 	.word	0xffffffff


	//   ....[108]....
        /*0784*/ 	.word	0xffffffff


	//   ....[109]....
        /*0788*/ 	.word	0xffffffff


	//   ....[110]....
        /*078c*/ 	.word	0xffffffff


	//   ....[111]....
        /*0790*/ 	.word	0xffffffff


	//   ....[112]....
        /*0794*/ 	.word	0xffffffff


	//   ....[113]....
        /*0798*/ 	.word	0xffffffff


	//   ....[114]....
        /*079c*/ 	.word	0xffffffff


	//   ....[115]....
        /*07a0*/ 	.word	0xffffffff


	//   ....[116]....
        /*07a4*/ 	.word	0xffffffff


	//   ....[117]....
        /*07a8*/ 	.word	0xffffffff


	//   ....[118]....
        /*07ac*/ 	.word	0xffffffff


	//   ....[119]....
        /*07b0*/ 	.word	0xffffffff


	//   ....[120]....
        /*07b4*/ 	.word	0xffffffff


	//   ....[121]....
        /*07b8*/ 	.word	0xffffffff


	//   ....[122]....
        /*07bc*/ 	.word	0xffffffff


	//   ....[123]....
        /*07c0*/ 	.word	0xffffffff


	//   ....[124]....
        /*07c4*/ 	.word	0xffffffff


	//   ....[125]....
        /*07c8*/ 	.word	0xffffffff


	//   ....[126]....
        /*07cc*/ 	.word	0xffffffff


	//   ....[127]....
        /*07d0*/ 	.word	0xffffffff


	//   ....[128]....
        /*07d4*/ 	.word	0xffffffff


	//   ....[129]....
        /*07d8*/ 	.word	0xffffffff


	//   ....[130]....
        /*07dc*/ 	.word	0xffffffff


	//   ....[131]....
        /*07e0*/ 	.word	0xffffffff


	//   ....[132]....
        /*07e4*/ 	.word	0xffffffff


	//   ....[133]....
        /*07e8*/ 	.word	0xffffffff


	//   ....[134]....
        /*07ec*/ 	.word	0xffffffff


	//   ....[135]....
        /*07f0*/ 	.word	0xffffffff


	//   ....[136]....
        /*07f4*/ 	.word	0xffffffff


	//   ....[137]....
        /*07f8*/ 	.word	0xffffffff


	//   ....[138]....
        /*07fc*/ 	.word	0xffffffff


	//   ....[139]....
        /*0800*/ 	.word	0xffffffff


	//   ....[140]....
        /*0804*/ 	.word	0xffffffff


	//   ....[141]....
        /*0808*/ 	.word	0xffffffff


	//   ....[142]....
        /*080c*/ 	.word	0xffffffff


	//   ....[143]....
        /*0810*/ 	.word	0xffffffff


	//   ....[144]....
        /*0814*/ 	.word	0xffffffff


	//   ....[145]....
        /*0818*/ 	.word	0xffffffff


	//   ....[146]....
        /*081c*/ 	.word	0xffffffff


	//   ....[147]....
        /*0820*/ 	.word	0xffffffff


	//   ....[148]....
        /*0824*/ 	.word	0xffffffff


	//   ....[149]....
        /*0828*/ 	.word	0xffffffff


	//   ....[150]....
        /*082c*/ 	.word	0xffffffff


	//   ....[151]....
        /*0830*/ 	.word	0xffffffff


	//   ....[152]....
        /*0834*/ 	.word	0xffffffff


	//   ....[153]....
        /*0838*/ 	.word	0xffffffff


	//   ....[154]....
        /*083c*/ 	.word	0xffffffff


	//   ....[155]....
        /*0840*/ 	.word	0xffffffff


	//   ....[156]....
        /*0844*/ 	.word	0xffffffff


	//   ....[157]....
        /*0848*/ 	.word	0xffffffff


	//   ....[158]....
        /*084c*/ 	.word	0xffffffff


	//   ....[159]....
        /*0850*/ 	.word	0xffffffff


	//   ....[160]....
        /*0854*/ 	.word	0xffffffff


	//   ....[161]....
        /*0858*/ 	.word	0xffffffff


	//   ....[162]....
        /*085c*/ 	.word	0xffffffff


	//   ....[163]....
        /*0860*/ 	.word	0xffffffff


	//   ....[164]....
        /*0864*/ 	.word	0xffffffff


	//   ....[165]....
        /*0868*/ 	.word	0xffffffff


	//   ....[166]....
        /*086c*/ 	.word	0xffffffff


	//   ....[167]....
        /*0870*/ 	.word	0xffffffff


	//   ....[168]....
        /*0874*/ 	.word	0xffffffff


	//   ....[169]....
        /*0878*/ 	.word	0xffffffff


	//   ....[170]....
        /*087c*/ 	.word	0xffffffff


	//   ....[171]....
        /*0880*/ 	.word	0xffffffff


	//   ....[172]....
        /*0884*/ 	.word	0xffffffff


	//   ....[173]....
        /*0888*/ 	.word	0xffffffff


	//   ....[174]....
        /*088c*/ 	.word	0xffffffff


	//   ....[175]....
        /*0890*/ 	.word	0xffffffff


	//   ....[176]....
        /*0894*/ 	.word	0xffffffff


	//   ....[177]....
        /*0898*/ 	.word	0xffffffff


	//   ....[178]....
        /*089c*/ 	.word	0xffffffff


	//   ....[179]....
        /*08a0*/ 	.word	0xffffffff


	//   ....[180]....
        /*08a4*/ 	.word	0xffffffff


	//   ....[181]....
        /*08a8*/ 	.word	0xffffffff


	//   ....[182]....
        /*08ac*/ 	.word	0xffffffff


	//   ....[183]....
        /*08b0*/ 	.word	0xffffffff


	//   ....[184]....
        /*08b4*/ 	.word	0xffffffff


	//   ....[185]....
        /*08b8*/ 	.word	0xffffffff


	//   ....[186]....
        /*08bc*/ 	.word	0xffffffff


	//   ....[187]....
        /*08c0*/ 	.word	0xffffffff


	//   ....[188]....
        /*08c4*/ 	.word	0xffffffff


	//   ....[189]....
        /*08c8*/ 	.word	0xffffffff


	//   ....[190]....
        /*08cc*/ 	.word	0xffffffff


	//   ....[191]....
        /*08d0*/ 	.word	0xffffffff


	//   ....[192]....
        /*08d4*/ 	.word	0xffffffff


	//   ....[193]....
        /*08d8*/ 	.word	0xffffffff


	//   ....[194]....
        /*08dc*/ 	.word	0xffffffff


	//   ....[195]....
        /*08e0*/ 	.word	0xffffffff


	//   ....[196]....
        /*08e4*/ 	.word	0xffffffff


	//   ....[197]....
        /*08e8*/ 	.word	0xffffffff


	//   ....[198]....
        /*08ec*/ 	.word	0xffffffff


	//   ....[199]....
        /*08f0*/ 	.word	0xffffffff


	//   ....[200]....
        /*08f4*/ 	.word	0xffffffff


	//   ....[201]....
        /*08f8*/ 	.word	0xffffffff


	//   ....[202]....
        /*08fc*/ 	.word	0xffffffff


	//----- nvinfo : EIATTR_COOP_GROUP_INSTR_OFFSETS
	.align		4
.L_51:
        /*0900*/ 	.byte	0x04, 0x28
        /*0902*/ 	.short	(.L_53 - .L_52)


	//   ....[0]....
.L_52:
        /*0904*/ 	.word	0x00001120


	//   ....[1]....
        /*0908*/ 	.word	0x00001200


	//   ....[2]....
        /*090c*/ 	.word	0x00001230


	//   ....[3]....
        /*0910*/ 	.word	0x00001270


	//   ....[4]....
        /*0914*/ 	.word	0x00001290


	//   ....[5]....
        /*0918*/ 	.word	0x00001300


	//   ....[6]....
        /*091c*/ 	.word	0x00001320


	//   ....[7]....
        /*0920*/ 	.word	0x00001340


	//   ....[8]....
        /*0924*/ 	.word	0x00001360


	//   ....[9]....
        /*0928*/ 	.word	0x000050c0


	//   ....[10]....
        /*092c*/ 	.word	0x000050d0


	//   ....[11]....
        /*0930*/ 	.word	0x000050e0


	//   ....[12]....
        /*0934*/ 	.word	0x000050f0


	//   ....[13]....
        /*0938*/ 	.word	0x00005120


	//   ....[14]....
        /*093c*/ 	.word	0x00005140


	//   ....[15]....
        /*0940*/ 	.word	0x00005160


	//   ....[16]....
        /*0944*/ 	.word	0x00005170


	//   ....[17]....
        /*0948*/ 	.word	0x000051a0


	//   ....[18]....
        /*094c*/ 	.word	0x000051c0


	//   ....[19]....
        /*0950*/ 	.word	0x000051e0


	//   ....[20]....
        /*0954*/ 	.word	0x000051f0


	//   ....[21]....
        /*0958*/ 	.word	0x00005220


	//   ....[22]....
        /*095c*/ 	.word	0x00005240


	//   ....[23]....
        /*0960*/ 	.word	0x00005260


	//   ....[24]....
        /*0964*/ 	.word	0x00005270


	//   ....[25]....
        /*0968*/ 	.word	0x000052a0


	//   ....[26]....
        /*096c*/ 	.word	0x000052c0


	//   ....[27]....
        /*0970*/ 	.word	0x000052e0


	//   ....[28]....
        /*0974*/ 	.word	0x000052f0


	//   ....[29]....
        /*0978*/ 	.word	0x00005460


	//   ....[30]....
        /*097c*/ 	.word	0x00005470


	//   ....[31]....
        /*0980*/ 	.word	0x00005480


	//   ....[32]....
        /*0984*/ 	.word	0x00005490


	//   ....[33]....
        /*0988*/ 	.word	0x000054b0


	//   ....[34]....
        /*098c*/ 	.word	0x000054d0


	//   ....[35]....
        /*0990*/ 	.word	0x000054f0


	//   ....[36]....
        /*0994*/ 	.word	0x00005510


	//   ....[37]....
        /*0998*/ 	.word	0x00005520


	//   ....[38]....
        /*099c*/ 	.word	0x00005530


	//   ....[39]....
        /*09a0*/ 	.word	0x00005540


	//   ....[40]....
        /*09a4*/ 	.word	0x00005560


	//   ....[41]....
        /*09a8*/ 	.word	0x00005590


	//   ....[42]....
        /*09ac*/ 	.word	0x000055b0


	//   ....[43]....
        /*09b0*/ 	.word	0x000055d0


	//   ....[44]....
        /*09b4*/ 	.word	0x000055f0


	//   ....[45]....
        /*09b8*/ 	.word	0x00005610


	//   ....[46]....
        /*09bc*/ 	.word	0x00005630


	//   ....[47]....
        /*09c0*/ 	.word	0x00005640


	//   ....[48]....
        /*09c4*/ 	.word	0x00005660


	//   ....[49]....
        /*09c8*/ 	.word	0x00005690


	//   ....[50]....
        /*09cc*/ 	.word	0x000056b0


	//   ....[51]....
        /*09d0*/ 	.word	0x000056d0


	//   ....[52]....
        /*09d4*/ 	.word	0x000056f0


	//   ....[53]....
        /*09d8*/ 	.word	0x00005710


	//   ....[54]....
        /*09dc*/ 	.word	0x00005730


	//   ....[55]....
        /*09e0*/ 	.word	0x00005740


	//   ....[56]....
        /*09e4*/ 	.word	0x00005760


	//   ....[57]....
        /*09e8*/ 	.word	0x00005790


	//   ....[58]....
        /*09ec*/ 	.word	0x000057b0


	//   ....[59]....
        /*09f0*/ 	.word	0x000057d0


	//   ....[60]....
        /*09f4*/ 	.word	0x000057f0


	//   ....[61]....
        /*09f8*/ 	.word	0x00005810


	//   ....[62]....
        /*09fc*/ 	.word	0x00005830


	//   ....[63]....
        /*0a00*/ 	.word	0x00005840


	//   ....[64]....
        /*0a04*/ 	.word	0x00005860


	//   ....[65]....
        /*0a08*/ 	.word	0x00005920


	//   ....[66]....
        /*0a0c*/ 	.word	0x00005930


	//   ....[67]....
        /*0a10*/ 	.word	0x00005940


	//   ....[68]....
        /*0a14*/ 	.word	0x00005950


	//   ....[69]....
        /*0a18*/ 	.word	0x00005980


	//   ....[70]....
        /*0a1c*/ 	.word	0x000059a0


	//   ....[71]....
        /*0a20*/ 	.word	0x000059c0


	//   ....[72]....
        /*0a24*/ 	.word	0x000059d0


	//   ....[73]....
        /*0a28*/ 	.word	0x00005a00


	//   ....[74]....
        /*0a2c*/ 	.word	0x00005a20


	//   ....[75]....
        /*0a30*/ 	.word	0x00005a40


	//   ....[76]....
        /*0a34*/ 	.word	0x00005a50


	//   ....[77]....
        /*0a38*/ 	.word	0x00005a80


	//   ....[78]....
        /*0a3c*/ 	.word	0x00005aa0


	//   ....[79]....
        /*0a40*/ 	.word	0x00005ac0


	//   ....[80]....
        /*0a44*/ 	.word	0x00005ad0


	//   ....[81]....
        /*0a48*/ 	.word	0x00005ca0


	//   ....[82]....
        /*0a4c*/ 	.word	0x00005cd0


	//   ....[83]....
        /*0a50*/ 	.word	0x00005ce0


	//   ....[84]....
        /*0a54*/ 	.word	0x00005cf0


	//   ....[85]....
        /*0a58*/ 	.word	0x00005d20


	//   ....[86]....
        /*0a5c*/ 	.word	0x00005d40


	//   ....[87]....
        /*0a60*/ 	.word	0x00005d60


	//   ....[88]....
        /*0a64*/ 	.word	0x00005d70


	//   ....[89]....
        /*0a68*/ 	.word	0x00005da0


	//   ....[90]....
        /*0a6c*/ 	.word	0x00005dc0


	//   ....[91]....
        /*0a70*/ 	.word	0x00005de0


	//   ....[92]....
        /*0a74*/ 	.word	0x00005df0


	//   ....[93]....
        /*0a78*/ 	.word	0x00005e20


	//   ....[94]....
        /*0a7c*/ 	.word	0x00005e40


	//   ....[95]....
        /*0a80*/ 	.word	0x00005e60


	//   ....[96]....
        /*0a84*/ 	.word	0x00005e70


	//   ....[97]....
        /*0a88*/ 	.word	0x00005eb0


	//   ....[98]....
        /*0a8c*/ 	.word	0x00005f00


	//   ....[99]....
        /*0a90*/ 	.word	0x00005f10


	//   ....[100]....
        /*0a94*/ 	.word	0x00005f20


	//   ....[101]....
        /*0a98*/ 	.word	0x00006090


	//   ....[102]....
        /*0a9c*/ 	.word	0x000060a0


	//   ....[103]....
        /*0aa0*/ 	.word	0x000060b0


	//   ....[104]....
        /*0aa4*/ 	.word	0x000060c0


	//   ....[105]....
        /*0aa8*/ 	.word	0x000060e0


	//   ....[106]....
        /*0aac*/ 	.word	0x00006110


	//   ....[107]....
        /*0ab0*/ 	.word	0x00006130


	//   ....[108]....
        /*0ab4*/ 	.word	0x00006140


	//   ....[109]....
        /*0ab8*/ 	.word	0x00006150


	//   ....[110]....
        /*0abc*/ 	.word	0x00006160


	//   ....[111]....
        /*0ac0*/ 	.word	0x00006180


	//   ....[112]....
        /*0ac4*/ 	.word	0x00006190


	//   ....[113]....
        /*0ac8*/ 	.word	0x000061c0


	//   ....[114]....
        /*0acc*/ 	.word	0x000061e0


	//   ....[115]....
        /*0ad0*/ 	.word	0x00006200


	//   ....[116]....
        /*0ad4*/ 	.word	0x00006220


	//   ....[117]....
        /*0ad8*/ 	.word	0x00006240


	//   ....[118]....
        /*0adc*/ 	.word	0x00006260


	//   ....[119]....
        /*0ae0*/ 	.word	0x00006270


	//   ....[120]....
        /*0ae4*/ 	.word	0x00006290


	//   ....[121]....
        /*0ae8*/ 	.word	0x000062c0


	//   ....[122]....
        /*0aec*/ 	.word	0x000062e0


	//   ....[123]....
        /*0af0*/ 	.word	0x00006300


	//   ....[124]....
        /*0af4*/ 	.word	0x00006320


	//   ....[125]....
        /*0af8*/ 	.word	0x00006340


	//   ....[126]....
        /*0afc*/ 	.word	0x00006360


	//   ....[127]....
        /*0b00*/ 	.word	0x00006370


	//   ....[128]....
        /*0b04*/ 	.word	0x00006390


	//   ....[129]....
        /*0b08*/ 	.word	0x000063c0


	//   ....[130]....
        /*0b0c*/ 	.word	0x000063e0


	//   ....[131]....
        /*0b10*/ 	.word	0x00006400


	//   ....[132]....
        /*0b14*/ 	.word	0x00006420


	//   ....[133]....
        /*0b18*/ 	.word	0x00006440


	//   ....[134]....
        /*0b1c*/ 	.word	0x00006460


	//   ....[135]....
        /*0b20*/ 	.word	0x00006470


	//   ....[136]....
        /*0b24*/ 	.word	0x00006490


	//   ....[137]....
        /*0b28*/ 	.word	0x00006570


	//   ....[138]....
        /*0b2c*/ 	.word	0x00006580


	//   ....[139]....
        /*0b30*/ 	.word	0x00006590


	//   ....[140]....
        /*0b34*/ 	.word	0x000065a0


	//   ....[141]....
        /*0b38*/ 	.word	0x000065d0


	//   ....[142]....
        /*0b3c*/ 	.word	0x000065f0


	//   ....[143]....
        /*0b40*/ 	.word	0x00006610


	//   ....[144]....
        /*0b44*/ 	.word	0x00006620


	//   ....[145]....
        /*0b48*/ 	.word	0x00006650


	//   ....[146]....
        /*0b4c*/ 	.word	0x00006670


	//   ....[147]....
        /*0b50*/ 	.word	0x00006690


	//   ....[148]....
        /*0b54*/ 	.word	0x000066a0


	//   ....[149]....
        /*0b58*/ 	.word	0x000066d0


	//   ....[150]....
        /*0b5c*/ 	.word	0x000066f0


	//   ....[151]....
        /*0b60*/ 	.word	0x00006710


	//   ....[152]....
        /*0b64*/ 	.word	0x00006720


	//   ....[153]....
        /*0b68*/ 	.word	0x0000b000


	//   ....[154]....
        /*0b6c*/ 	.word	0x0000b020


	//   ....[155]....
        /*0b70*/ 	.word	0x0000b040


	//   ....[156]....
        /*0b74*/ 	.word	0x0000b070


	//   ....[157]....
        /*0b78*/ 	.word	0x0000b110


	//   ....[158]....
        /*0b7c*/ 	.word	0x0000b190


	//   ....[159]....
        /*0b80*/ 	.word	0x0000b1b0


	//   ....[160]....
        /*0b84*/ 	.word	0x0000b1d0


	//   ....[161]....
        /*0b88*/ 	.word	0x0000b1f0


	//   ....[162]....
        /*0b8c*/ 	.word	0x0000deb0


	//   ....[163]....
        /*0b90*/ 	.word	0x0000dee0


	//   ....[164]....
        /*0b94*/ 	.word	0x0000df00


	//   ....[165]....
        /*0b98*/ 	.word	0x0000df10


	//   ....[166]....
        /*0b9c*/ 	.word	0x0000df40


	//   ....[167]....
        /*0ba0*/ 	.word	0x0000df60


	//   ....[168]....
        /*0ba4*/ 	.word	0x0000df80


	//   ....[169]....
        /*0ba8*/ 	.word	0x0000df90


	//   ....[170]....
        /*0bac*/ 	.word	0x0000dfc0


	//   ....[171]....
        /*0bb0*/ 	.word	0x0000dfe0


	//   ....[172]....
        /*0bb4*/ 	.word	0x0000e000


	//   ....[173]....
        /*0bb8*/ 	.word	0x0000e010


	//   ....[174]....
        /*0bbc*/ 	.word	0x0000e040


	//   ....[175]....
        /*0bc0*/ 	.word	0x0000e060


	//   ....[176]....
        /*0bc4*/ 	.word	0x0000e080


	//   ....[177]....
        /*0bc8*/ 	.word	0x0000e090


	//   ....[178]....
        /*0bcc*/ 	.word	0x0000e110


	//   ....[179]....
        /*0bd0*/ 	.word	0x0000e130


	//   ....[180]....
        /*0bd4*/ 	.word	0x0000e140


	//   ....[181]....
        /*0bd8*/ 	.word	0x0000e150


	//   ....[182]....
        /*0bdc*/ 	.word	0x0000e300


	//   ....[183]....
        /*0be0*/ 	.word	0x0000e310


	//   ....[184]....
        /*0be4*/ 	.word	0x0000e320


	//   ....[185]....
        /*0be8*/ 	.word	0x0000e330


	//   ....[186]....
        /*0bec*/ 	.word	0x0000e350


	//   ....[187]....
        /*0bf0*/ 	.word	0x0000e370


	//   ....[188]....
        /*0bf4*/ 	.word	0x0000e390


	//   ....[189]....
        /*0bf8*/ 	.word	0x0000e3b0


	//   ....[190]....
        /*0bfc*/ 	.word	0x0000e3c0


	//   ....[191]....
        /*0c00*/ 	.word	0x0000e3d0


	//   ....[192]....
        /*0c04*/ 	.word	0x0000e3e0


	//   ....[193]....
        /*0c08*/ 	.word	0x0000e400


	//   ....[194]....
        /*0c0c*/ 	.word	0x0000e430


	//   ....[195]....
        /*0c10*/ 	.word	0x0000e450


	//   ....[196]....
        /*0c14*/ 	.word	0x0000e470


	//   ....[197]....
        /*0c18*/ 	.word	0x0000e490


	//   ....[198]....
        /*0c1c*/ 	.word	0x0000e4b0


	//   ....[199]....
        /*0c20*/ 	.word	0x0000e4d0


	//   ....[200]....
        /*0c24*/ 	.word	0x0000e4e0


	//   ....[201]....
        /*0c28*/ 	.word	0x0000e500


	//   ....[202]....
        /*0c2c*/ 	.word	0x0000e530


	//   ....[203]....
        /*0c30*/ 	.word	0x0000e550


	//   ....[204]....
        /*0c34*/ 	.word	0x0000e570


	//   ....[205]....
        /*0c38*/ 	.word	0x0000e590


	//   ....[206]....
        /*0c3c*/ 	.word	0x0000e5b0


	//   ....[207]....
        /*0c40*/ 	.word	0x0000e5d0


	//   ....[208]....
        /*0c44*/ 	.word	0x0000e5e0


	//   ....[209]....
        /*0c48*/ 	.word	0x0000e600


	//   ....[210]....
        /*0c4c*/ 	.word	0x0000e630


	//   ....[211]....
        /*0c50*/ 	.word	0x0000e650


	//   ....[212]....
        /*0c54*/ 	.word	0x0000e670


	//   ....[213]....
        /*0c58*/ 	.word	0x0000e690


	//   ....[214]....
        /*0c5c*/ 	.word	0x0000e6b0


	//   ....[215]....
        /*0c60*/ 	.word	0x0000e6d0


	//   ....[216]....
        /*0c64*/ 	.word	0x0000e6e0


	//   ....[217]....
        /*0c68*/ 	.word	0x0000e700


	//   ....[218]....
        /*0c6c*/ 	.word	0x0000e7e0


	//   ....[219]....
        /*0c70*/ 	.word	0x0000e7f0


	//   ....[220]....
        /*0c74*/ 	.word	0x0000e800


	//   ....[221]....
        /*0c78*/ 	.word	0x0000e810


	//   ....[222]....
        /*0c7c*/ 	.word	0x0000e840


	//   ....[223]....
        /*0c80*/ 	.word	0x0000e860


	//   ....[224]....
        /*0c84*/ 	.word	0x0000e880


	//   ....[225]....
        /*0c88*/ 	.word	0x0000e890


	//   ....[226]....
        /*0c8c*/ 	.word	0x0000e8c0


	//   ....[227]....
        /*0c90*/ 	.word	0x0000e8e0


	//   ....[228]....
        /*0c94*/ 	.word	0x0000e900


	//   ....[229]....
        /*0c98*/ 	.word	0x0000e910


	//   ....[230]....
        /*0c9c*/ 	.word	0x0000e940


	//   ....[231]....
        /*0ca0*/ 	.word	0x0000e960


	//   ....[232]....
        /*0ca4*/ 	.word	0x0000e980


	//   ....[233]....
        /*0ca8*/ 	.word	0x0000e990


	//   ....[234]....
        /*0cac*/ 	.word	0x0000ec80


	//   ....[235]....
        /*0cb0*/ 	.word	0x0000eca0


	//   ....[236]....
        /*0cb4*/ 	.word	0x0000ecb0


	//   ....[237]....
        /*0cb8*/ 	.word	0x0000ecc0


	//   ....[238]....
        /*0cbc*/ 	.word	0x0000ecf0


	//   ....[239]....
        /*0cc0*/ 	.word	0x0000ed10


	//   ....[240]....
        /*0cc4*/ 	.word	0x0000ed30


	//   ....[241]....
        /*0cc8*/ 	.word	0x0000ed40


	//   ....[242]....
        /*0ccc*/ 	.word	0x0000ed60


	//   ....[243]....
        /*0cd0*/ 	.word	0x0000ed90


	//   ....[244]....
        /*0cd4*/ 	.word	0x0000edb0


	//   ....[245]....
        /*0cd8*/ 	.word	0x0000edc0


	//   ....[246]....
        /*0cdc*/ 	.word	0x0000ede0


	//   ....[247]....
        /*0ce0*/ 	.word	0x0000ee10


	//   ....[248]....
        /*0ce4*/ 	.word	0x0000ee30


	//   ....[249]....
        /*0ce8*/ 	.word	0x0000ee40


	//   ....[250]....
        /*0cec*/ 	.word	0x0000ee60


	//   ....[251]....
        /*0cf0*/ 	.word	0x0000ee90


	//   ....[252]....
        /*0cf4*/ 	.word	0x0000eeb0


	//   ....[253]....
        /*0cf8*/ 	.word	0x0000eec0


	//   ....[254]....
        /*0cfc*/ 	.word	0x0000efb0


	//   ....[255]....
        /*0d00*/ 	.word	0x0000efc0


	//   ....[0]....
        /*0d04*/ 	.word	0x0000efd0


	//   ....[1]....
        /*0d08*/ 	.word	0x0000efe0


	//   ....[2]....
        /*0d0c*/ 	.word	0x0000f010


	//   ....[3]....
        /*0d10*/ 	.word	0x0000f030


	//   ....[4]....
        /*0d14*/ 	.word	0x0000f050


	//   ....[5]....
        /*0d18*/ 	.word	0x0000f060


	//   ....[6]....
        /*0d1c*/ 	.word	0x0000f090


	//   ....[7]....
        /*0d20*/ 	.word	0x0000f0b0


	//   ....[8]....
        /*0d24*/ 	.word	0x0000f0d0


	//   ....[9]....
        /*0d28*/ 	.word	0x0000f0e0


	//   ....[10]....
        /*0d2c*/ 	.word	0x0000f110


	//   ....[11]....
        /*0d30*/ 	.word	0x0000f130


	//   ....[12]....
        /*0d34*/ 	.word	0x0000f150


	//   ....[13]....
        /*0d38*/ 	.word	0x0000f160


	//   ....[14]....
        /*0d3c*/ 	.word	0x0000f260


	//   ....[15]....
        /*0d40*/ 	.word	0x0000f280


	//   ....[16]....
        /*0d44*/ 	.word	0x0000f290


	//   ....[17]....
        /*0d48*/ 	.word	0x0000f2a0


	//   ....[18]....
        /*0d4c*/ 	.word	0x0000f2d0


	//   ....[19]....
        /*0d50*/ 	.word	0x0000f2f0


	//   ....[20]....
        /*0d54*/ 	.word	0x0000f310


	//   ....[21]....
        /*0d58*/ 	.word	0x0000f320


	//   ....[22]....
        /*0d5c*/ 	.word	0x0000f350


	//   ....[23]....
        /*0d60*/ 	.word	0x0000f370


	//   ....[24]....
        /*0d64*/ 	.word	0x0000f390


	//   ....[25]....
        /*0d68*/ 	.word	0x0000f3a0


	//   ....[26]....
        /*0d6c*/ 	.word	0x0000f3d0


	//   ....[27]....
        /*0d70*/ 	.word	0x0000f3f0


	//   ....[28]....
        /*0d74*/ 	.word	0x0000f410


	//   ....[29]....
        /*0d78*/ 	.word	0x0000f420


	//   ....[30]....
        /*0d7c*/ 	.word	0x0000f450


	//   ....[31]....
        /*0d80*/ 	.word	0x0000f490


	//   ....[32]....
        /*0d84*/ 	.word	0x0000f4a0


	//   ....[33]....
        /*0d88*/ 	.word	0x0000f4b0


	//   ....[34]....
        /*0d8c*/ 	.word	0x0000f550


	//   ....[35]....
        /*0d90*/ 	.word	0x0000f560


	//   ....[36]....
        /*0d94*/ 	.word	0x0000f570


	//   ....[37]....
        /*0d98*/ 	.word	0x0000f580


	//   ....[38]....
        /*0d9c*/ 	.word	0x0000f5b0


	//   ....[39]....
        /*0da0*/ 	.word	0x0000f5d0


	//   ....[40]....
        /*0da4*/ 	.word	0x0000f5f0


	//   ....[41]....
        /*0da8*/ 	.word	0x0000f600


	//   ....[42]....
        /*0dac*/ 	.word	0x0000f630


	//   ....[43]....
        /*0db0*/ 	.word	0x0000f650


	//   ....[44]....
        /*0db4*/ 	.word	0x0000f670


	//   ....[45]....
        /*0db8*/ 	.word	0x0000f680


	//   ....[46]....
        /*0dbc*/ 	.word	0x0000f6b0


	//   ....[47]....
        /*0dc0*/ 	.word	0x0000f6d0


	//   ....[48]....
        /*0dc4*/ 	.word	0x0000f6f0


	//   ....[49]....
        /*0dc8*/ 	.word	0x0000f700


	//   ....[50]....
        /*0dcc*/ 	.word	0x00012300


	//   ....[51]....
        /*0dd0*/ 	.word	0x000123b0


	//   ....[52]....
        /*0dd4*/ 	.word	0x000123f0


	//   ....[53]....
        /*0dd8*/ 	.word	0x00012420


	//   ....[54]....
        /*0ddc*/ 	.word	0x00012490


	//   ....[55]....
        /*0de0*/ 	.word	0x000124f0


	//   ....[56]....
        /*0de4*/ 	.word	0x00012510


	//   ....[57]....
        /*0de8*/ 	.word	0x00012530


	//   ....[58]....
        /*0dec*/ 	.word	0x00012550


	//   ....[59]....
        /*0df0*/ 	.word	0x00015570


	//   ....[60]....
        /*0df4*/ 	.word	0x000155b0


	//   ....[61]....
        /*0df8*/ 	.word	0x000155c0


	//   ....[62]....
        /*0dfc*/ 	.word	0x000155d0


	//   ....[63]....
        /*0e00*/ 	.word	0x00015600


	//   ....[64]....
        /*0e04*/ 	.word	0x00015620


	//   ....[65]....
        /*0e08*/ 	.word	0x00015640


	//   ....[66]....
        /*0e0c*/ 	.word	0x00015650


	//   ....[67]....
        /*0e10*/ 	.word	0x00015680


	//   ....[68]....
        /*0e14*/ 	.word	0x000156a0


	//   ....[69]....
        /*0e18*/ 	.word	0x000156c0


	//   ....[70]....
        /*0e1c*/ 	.word	0x000156d0


	//   ....[71]....
        /*0e20*/ 	.word	0x00015700


	//   ....[72]....
        /*0e24*/ 	.word	0x00015720


	//   ....[73]....
        /*0e28*/ 	.word	0x00015740


	//   ....[74]....
        /*0e2c*/ 	.word	0x00015750


	//   ....[75]....
        /*0e30*/ 	.word	0x000157a0


	//   ....[76]....
        /*0e34*/ 	.word	0x000157d0


	//   ....[77]....
        /*0e38*/ 	.word	0x000157f0


	//   ....[78]....
        /*0e3c*/ 	.word	0x00015800


	//   ....[79]....
        /*0e40*/ 	.word	0x00015940


	//   ....[80]....
        /*0e44*/ 	.word	0x00015970


	//   ....[81]....
        /*0e48*/ 	.word	0x00015990


	//   ....[82]....
        /*0e4c*/ 	.word	0x000159a0


	//   ....[83]....
        /*0e50*/ 	.word	0x000159c0


	//   ....[84]....
        /*0e54*/ 	.word	0x000159f0


	//   ....[85]....
        /*0e58*/ 	.word	0x00015a10


	//   ....[86]....
        /*0e5c*/ 	.word	0x00015a20


	//   ....[87]....
        /*0e60*/ 	.word	0x00015a30


	//   ....[88]....
        /*0e64*/ 	.word	0x00015a40


	//   ....[89]....
        /*0e68*/ 	.word	0x00015a60


	//   ....[90]....
        /*0e6c*/ 	.word	0x00015a70


	//   ....[91]....
        /*0e70*/ 	.word	0x00015aa0


	//   ....[92]....
        /*0e74*/ 	.word	0x00015ac0


	//   ....[93]....
        /*0e78*/ 	.word	0x00015ae0


	//   ....[94]....
        /*0e7c*/ 	.word	0x00015b00


	//   ....[95]....
        /*0e80*/ 	.word	0x00015b20


	//   ....[96]....
        /*0e84*/ 	.word	0x00015b40


	//   ....[97]....
        /*0e88*/ 	.word	0x00015b50


	//   ....[98]....
        /*0e8c*/ 	.word	0x00015b70


	//   ....[99]....
        /*0e90*/ 	.word	0x00015ba0


	//   ....[100]....
        /*0e94*/ 	.word	0x00015bc0


	//   ....[101]....
        /*0e98*/ 	.word	0x00015be0


	//   ....[102]....
        /*0e9c*/ 	.word	0x00015c00


	//   ....[103]....
        /*0ea0*/ 	.word	0x00015c20


	//   ....[104]....
        /*0ea4*/ 	.word	0x00015c40


	//   ....[105]....
        /*0ea8*/ 	.word	0x00015c50


	//   ....[106]....
        /*0eac*/ 	.word	0x00015c70


	//   ....[107]....
        /*0eb0*/ 	.word	0x00015ca0


	//   ....[108]....
        /*0eb4*/ 	.word	0x00015cc0


	//   ....[109]....
        /*0eb8*/ 	.word	0x00015ce0


	//   ....[110]....
        /*0ebc*/ 	.word	0x00015d00


	//   ....[111]....
        /*0ec0*/ 	.word	0x00015d20


	//   ....[112]....
        /*0ec4*/ 	.word	0x00015d40


	//   ....[113]....
        /*0ec8*/ 	.word	0x00015d50


	//   ....[114]....
        /*0ecc*/ 	.word	0x00015d70


	//   ....[115]....
        /*0ed0*/ 	.word	0x00015e70


	//   ....[116]....
        /*0ed4*/ 	.word	0x00015e80


	//   ....[117]....
        /*0ed8*/ 	.word	0x00015e90


	//   ....[118]....
        /*0edc*/ 	.word	0x00015ea0


	//   ....[119]....
        /*0ee0*/ 	.word	0x00015ed0


	//   ....[120]....
        /*0ee4*/ 	.word	0x00015ef0


	//   ....[121]....
        /*0ee8*/ 	.word	0x00015f10


	//   ....[122]....
        /*0eec*/ 	.word	0x00015f20


	//   ....[123]....
        /*0ef0*/ 	.word	0x00015f50


	//   ....[124]....
        /*0ef4*/ 	.word	0x00015f70


	//   ....[125]....
        /*0ef8*/ 	.word	0x00015f90


	//   ....[126]....
        /*0efc*/ 	.word	0x00015fa0


	//   ....[127]....
        /*0f00*/ 	.word	0x00015fd0


	//   ....[128]....
        /*0f04*/ 	.word	0x00015ff0


	//   ....[129]....
        /*0f08*/ 	.word	0x00016010


	//   ....[130]....
        /*0f0c*/ 	.word	0x00016020


	//   ....[131]....
        /*0f10*/ 	.word	0x00017970


	//   ....[132]....
        /*0f14*/ 	.word	0x000179a0


	//   ....[133]....
        /*0f18*/ 	.word	0x000179c0


	//   ....[134]....
        /*0f1c*/ 	.word	0x000179d0


	//   ....[135]....
        /*0f20*/ 	.word	0x00017a00


	//   ....[136]....
        /*0f24*/ 	.word	0x00017a20


	//   ....[137]....
        /*0f28*/ 	.word	0x00017a40


	//   ....[138]....
        /*0f2c*/ 	.word	0x00017a50


	//   ....[139]....
        /*0f30*/ 	.word	0x00017a80


	//   ....[140]....
        /*0f34*/ 	.word	0x00017aa0


	//   ....[141]....
        /*0f38*/ 	.word	0x00017ac0


	//   ....[142]....
        /*0f3c*/ 	.word	0x00017ad0


	//   ....[143]....
        /*0f40*/ 	.word	0x00017b00


	//   ....[144]....
        /*0f44*/ 	.word	0x00017b20


	//   ....[145]....
        /*0f48*/ 	.word	0x00017b40


	//   ....[146]....
        /*0f4c*/ 	.word	0x00017b50


	//   ....[147]....
        /*0f50*/ 	.word	0x00017bd0


	//   ....[148]....
        /*0f54*/ 	.word	0x00017bf0


	//   ....[149]....
        /*0f58*/ 	.word	0x00017c00


	//   ....[150]....
        /*0f5c*/ 	.word	0x00017c10


	//   ....[151]....
        /*0f60*/ 	.word	0x00017d50


	//   ....[152]....
        /*0f64*/ 	.word	0x00017d80


	//   ....[153]....
        /*0f68*/ 	.word	0x00017da0


	//   ....[154]....
        /*0f6c*/ 	.word	0x00017db0


	//   ....[155]....
        /*0f70*/ 	.word	0x00017dd0


	//   ....[156]....
        /*0f74*/ 	.word	0x00017df0


	//   ....[157]....
        /*0f78*/ 	.word	0x00017e10


	//   ....[158]....
        /*0f7c*/ 	.word	0x00017e30


	//   ....[159]....
        /*0f80*/ 	.word	0x00017e40


	//   ....[160]....
        /*0f84*/ 	.word	0x00017e50


	//   ....[161]....
        /*0f88*/ 	.word	0x00017e60


	//   ....[162]....
        /*0f8c*/ 	.word	0x00017e80


	//   ....[163]....
        /*0f90*/ 	.word	0x00017eb0


	//   ....[164]....
        /*0f94*/ 	.word	0x00017ed0


	//   ....[165]....
        /*0f98*/ 	.word	0x00017ef0


	//   ....[166]....
        /*0f9c*/ 	.word	0x00017f10


	//   ....[167]....
        /*0fa0*/ 	.word	0x00017f30


	//   ....[168]....
        /*0fa4*/ 	.word	0x00017f50


	//   ....[169]....
        /*0fa8*/ 	.word	0x00017f70


	//   ....[170]....
        /*0fac*/ 	.word	0x00017f90


	//   ....[171]....
        /*0fb0*/ 	.word	0x00017fb0


	//   ....[172]....
        /*0fb4*/ 	.word	0x00017fd0


	//   ....[173]....
        /*0fb8*/ 	.word	0x00017ff0


	//   ....[174]....
        /*0fbc*/ 	.word	0x00018010


	//   ....[175]....
        /*0fc0*/ 	.word	0x00018030


	//   ....[176]....
        /*0fc4*/ 	.word	0x00018050


	//   ....[177]....
        /*0fc8*/ 	.word	0x00018060


	//   ....[178]....
        /*0fcc*/ 	.word	0x00018080


	//   ....[179]....
        /*0fd0*/ 	.word	0x000180b0


	//   ....[180]....
        /*0fd4*/ 	.word	0x000180d0


	//   ....[181]....
        /*0fd8*/ 	.word	0x000180f0


	//   ....[182]....
        /*0fdc*/ 	.word	0x00018110


	//   ....[183]....
        /*0fe0*/ 	.word	0x00018130


	//   ....[184]....
        /*0fe4*/ 	.word	0x00018150


	//   ....[185]....
        /*0fe8*/ 	.word	0x00018160


	//   ....[186]....
        /*0fec*/ 	.word	0x00018180


	//   ....[187]....
        /*0ff0*/ 	.word	0x00018280


	//   ....[188]....
        /*0ff4*/ 	.word	0x00018290


	//   ....[189]....
        /*0ff8*/ 	.word	0x000182a0


	//   ....[190]....
        /*0ffc*/ 	.word	0x000182b0


	//   ....[191]....
        /*1000*/ 	.word	0x000182e0


	//   ....[192]....
        /*1004*/ 	.word	0x00018300


	//   ....[193]....
        /*1008*/ 	.word	0x00018320


	//   ....[194]....
        /*100c*/ 	.word	0x00018330


	//   ....[195]....
        /*1010*/ 	.word	0x00018360


	//   ....[196]....
        /*1014*/ 	.word	0x00018380


	//   ....[197]....
        /*1018*/ 	.word	0x000183a0


	//   ....[198]....
        /*101c*/ 	.word	0x000183b0


	//   ....[199]....
        /*1020*/ 	.word	0x000183e0


	//   ....[200]....
        /*1024*/ 	.word	0x00018400


	//   ....[201]....
        /*1028*/ 	.word	0x00018420


	//   ....[202]....
        /*102c*/ 	.word	0x00018430


	//----- nvinfo : EIATTR_VRC_CTA_INIT_COUNT
	.align		4
.L_53:
        /*1030*/ 	.byte	0x02, 0x4a
	.zero		1
	.zero		1


	//----- nvinfo : EIATTR_MBARRIER_INSTR_OFFSETS
	.align		4
        /*1034*/ 	.byte	0x04, 0x39
        /*1036*/ 	.short	(.L_55 - .L_54)


	//   ....[0]....
.L_54:
        /*1038*/ 	.word	0x00006c10
        /*103c*/ 	.word	0x000000ff
        /*1040*/ 	.word	0x00000000
        /*1044*/ 	.short	0x0100
        /*1046*/ 	.byte	0x13
	.zero		1


	//   ....[1]....
        /*1048*/ 	.word	0x00006f10
        /*104c*/ 	.word	0x000000ff
        /*1050*/ 	.word	0x00000000
        /*1054*/ 	.short	0x010a
        /*1056*/ 	.byte	0x15
	.zero		1


	//   ....[2]....
        /*1058*/ 	.word	0x00007000
        /*105c*/ 	.word	0x000000ff
        /*1060*/ 	.word	0x00000000
        /*1064*/ 	.short	0x0100
        /*1066*/ 	.byte	0x15
	.zero		1


	//   ....[3]....
        /*1068*/ 	.word	0x00007260
        /*106c*/ 	.word	0x000000ff
        /*1070*/ 	.word	0x00000000
        /*1074*/ 	.short	0x010a
        /*1076*/ 	.byte	0x15
	.zero		1


	//   ....[4]....
        /*1078*/ 	.word	0x00007350
        /*107c*/ 	.word	0x000000ff
        /*1080*/ 	.word	0x00000000
        /*1084*/ 	.short	0x0100
        /*1086*/ 	.byte	0x15
	.zero		1


	//   ....[5]....
        /*1088*/ 	.word	0x000075c0
        /*108c*/ 	.word	0x000000ff
        /*1090*/ 	.word	0x00000000
        /*1094*/ 	.short	0x010a
        /*1096*/ 	.byte	0x15
	.zero		1


	//   ....[6]....
        /*1098*/ 	.word	0x000076b0
        /*109c*/ 	.word	0x000000ff
        /*10a0*/ 	.word	0x00000000
        /*10a4*/ 	.short	0x0100
        /*10a6*/ 	.byte	0x15
	.zero		1


	//   ....[7]....
        /*10a8*/ 	.word	0x00007920
        /*10ac*/ 	.word	0x000000ff
        /*10b0*/ 	.word	0x00000000
        /*10b4*/ 	.short	0x010a
        /*10b6*/ 	.byte	0x15
	.zero		1


	//   ....[8]....
        /*10b8*/ 	.word	0x00007b20
        /*10bc*/ 	.word	0x000000ff
        /*10c0*/ 	.word	0x00000000
        /*10c4*/ 	.short	0x0100
        /*10c6*/ 	.byte	0x13
	.zero		1


	//   ....[9]....
        /*10c8*/ 	.word	0x00007e10
        /*10cc*/ 	.word	0x000000ff
        /*10d0*/ 	.word	0x00000000
        /*10d4*/ 	.short	0x010a
        /*10d6*/ 	.byte	0x04
	.zero		1


	//   ....[10]....
        /*10d8*/ 	.word	0x00008030
        /*10dc*/ 	.word	0x000000ff
        /*10e0*/ 	.word	0x00000000
        /*10e4*/ 	.short	0x0100
        /*10e6*/ 	.byte	0x10
	.zero		1


	//   ....[11]....
        /*10e8*/ 	.word	0x00008330
        /*10ec*/ 	.word	0x000000ff
        /*10f0*/ 	.word	0x00000000
        /*10f4*/ 	.short	0x010a
        /*10f6*/ 	.byte	0x11
	.zero		1


	//   ....[12]....
        /*10f8*/ 	.word	0x00008420
        /*10fc*/ 	.word	0x000000ff
        /*1100*/ 	.word	0x00000000
        /*1104*/ 	.short	0x0100
        /*1106*/ 	.byte	0x11
	.zero		1


	//   ....[13]....
        /*1108*/ 	.word	0x00008680
        /*110c*/ 	.word	0x000000ff
        /*1110*/ 	.word	0x00000000
        /*1114*/ 	.short	0x010a
        /*1116*/ 	.byte	0x11
	.zero		1


	//   ....[14]....
        /*1118*/ 	.word	0x00008770
        /*111c*/ 	.word	0x000000ff
        /*1120*/ 	.word	0x00000000
        /*1124*/ 	.short	0x0100
        /*1126*/ 	.byte	0x11
	.zero		1


	//   ....[15]....
        /*1128*/ 	.word	0x000089e0
        /*112c*/ 	.word	0x000000ff
        /*1130*/ 	.word	0x00000000
        /*1134*/ 	.short	0x010a
        /*1136*/ 	.byte	0x11
	.zero		1


	//   ....[16]....
        /*1138*/ 	.word	0x00008ad0
        /*113c*/ 	.word	0x000000ff
        /*1140*/ 	.word	0x00000000
        /*1144*/ 	.short	0x0100
        /*1146*/ 	.byte	0x11
	.zero		1


	//   ....[17]....
        /*1148*/ 	.word	0x00008d40
        /*114c*/ 	.word	0x000000ff
        /*1150*/ 	.word	0x00000000
        /*1154*/ 	.short	0x010a
        /*1156*/ 	.byte	0x11
	.zero		1


	//   ....[18]....
        /*1158*/ 	.word	0x00008f20
        /*115c*/ 	.word	0x000000ff
        /*1160*/ 	.word	0x00000000
        /*1164*/ 	.short	0x0100
        /*1166*/ 	.byte	0x0f
	.zero		1


	//   ....[19]....
        /*1168*/ 	.word	0x00009230
        /*116c*/ 	.word	0x000000ff
        /*1170*/ 	.word	0x00000000
        /*1174*/ 	.short	0x010a
        /*1176*/ 	.byte	0x04
	.zero		1


	//   ....[20]....
        /*1178*/ 	.word	0x0000f9d0
        /*117c*/ 	.word	0x000000ff
        /*1180*/ 	.word	0x00000000
        /*1184*/ 	.short	0x0100
        /*1186*/ 	.byte	0x13
	.zero		1


	//   ....[21]....
        /*1188*/ 	.word	0x0000fd00
        /*118c*/ 	.word	0x000000ff
        /*1190*/ 	.word	0x00000000
        /*1194*/ 	.short	0x010a
        /*1196*/ 	.byte	0x15
	.zero		1


	//   ....[22]....
        /*1198*/ 	.word	0x0000fe00
        /*119c*/ 	.word	0x000000ff
        /*11a0*/ 	.word	0x00000000
        /*11a4*/ 	.short	0x0100
        /*11a6*/ 	.byte	0x15
	.zero		1


	//   ....[23]....
        /*11a8*/ 	.word	0x00010060
        /*11ac*/ 	.word	0x000000ff
        /*11b0*/ 	.word	0x00000000
        /*11b4*/ 	.short	0x010a
        /*11b6*/ 	.byte	0x15
	.zero		1


	//   ....[24]....
        /*11b8*/ 	.word	0x00010160
        /*11bc*/ 	.word	0x000000ff
        /*11c0*/ 	.word	0x00000000
        /*11c4*/ 	.short	0x0100
        /*11c6*/ 	.byte	0x15
	.zero		1


	//   ....[25]....
        /*11c8*/ 	.word	0x000103d0
        /*11cc*/ 	.word	0x000000ff
        /*11d0*/ 	.word	0x00000000
        /*11d4*/ 	.short	0x010a
        /*11d6*/ 	.byte	0x15
	.zero		1


	//   ....[26]....
        /*11d8*/ 	.word	0x000104d0
        /*11dc*/ 	.word	0x000000ff
        /*11e0*/ 	.word	0x00000000
        /*11e4*/ 	.short	0x0100
        /*11e6*/ 	.byte	0x15
	.zero		1


	//   ....[27]....
        /*11e8*/ 	.word	0x00010740
        /*11ec*/ 	.word	0x000000ff
        /*11f0*/ 	.word	0x00000000
        /*11f4*/ 	.short	0x010a
        /*11f6*/ 	.byte	0x15
	.zero		1


	//   ....[28]....
        /*11f8*/ 	.word	0x00010940
        /*11fc*/ 	.word	0x000000ff
        /*1200*/ 	.word	0x00000000
        /*1204*/ 	.short	0x0100
        /*1206*/ 	.byte	0x0e
	.zero		1


	//   ....[29]....
        /*1208*/ 	.word	0x00010c50
        /*120c*/ 	.word	0x0000000b
        /*1210*/ 	.word	0x00000000
        /*1214*/ 	.short	0x010a
        /*1216*/ 	.byte	0xff
	.zero		1


	//   ....[30]....
        /*1218*/ 	.word	0x000162c0
        /*121c*/ 	.word	0x000000ff
        /*1220*/ 	.word	0x00000000
        /*1224*/ 	.short	0x0100
        /*1226*/ 	.byte	0x14
	.zero		1


	//   ....[31]....
        /*1228*/ 	.word	0x000165c0
        /*122c*/ 	.word	0x000000ff
        /*1230*/ 	.word	0x00000000
        /*1234*/ 	.short	0x010a
        /*1236*/ 	.byte	0x15
	.zero		1


	//   ....[32]....
        /*1238*/ 	.word	0x00016730
        /*123c*/ 	.word	0x000000ff
        /*1240*/ 	.word	0x00000000
        /*1244*/ 	.short	0x0100
        /*1246*/ 	.byte	0x15
	.zero		1


	//   ....[33]....
        /*1248*/ 	.word	0x00016990
        /*124c*/ 	.word	0x000000ff
        /*1250*/ 	.word	0x00000000
        /*1254*/ 	.short	0x010a
        /*1256*/ 	.byte	0x15
	.zero		1


	//   ....[34]....
        /*1258*/ 	.word	0x00016b00
        /*125c*/ 	.word	0x000000ff
        /*1260*/ 	.word	0x00000000
        /*1264*/ 	.short	0x0100
        /*1266*/ 	.byte	0x15
	.zero		1


	//   ....[35]....
        /*1268*/ 	.word	0x00016d70
        /*126c*/ 	.word	0x000000ff
        /*1270*/ 	.word	0x00000000
        /*1274*/ 	.short	0x010a
        /*1276*/ 	.byte	0x15
	.zero		1


	//   ....[36]....
        /*1278*/ 	.word	0x00016ee0
        /*127c*/ 	.word	0x000000ff
        /*1280*/ 	.word	0x00000000
        /*1284*/ 	.short	0x0100
        /*1286*/ 	.byte	0x15
	.zero		1


	//   ....[37]....
        /*1288*/ 	.word	0x00017150
        /*128c*/ 	.word	0x000000ff
        /*1290*/ 	.word	0x00000000
        /*1294*/ 	.short	0x010a
        /*1296*/ 	.byte	0x15
	.zero		1


	//   ....[38]....
        /*1298*/ 	.word	0x00017410
        /*129c*/ 	.word	0x000000ff
        /*12a0*/ 	.word	0x00000000
        /*12a4*/ 	.short	0x0100
        /*12a6*/ 	.byte	0x0f
	.zero		1


	//   ....[39]....
        /*12a8*/ 	.word	0x00017720
        /*12ac*/ 	.word	0x000000ff
        /*12b0*/ 	.word	0x00000000
        /*12b4*/ 	.short	0x010a
        /*12b6*/ 	.byte	0x04
	.zero		1


	//   ....[40]....
        /*12b8*/ 	.word	0x000186c0
        /*12bc*/ 	.word	0x000000ff
        /*12c0*/ 	.word	0x00000000
        /*12c4*/ 	.short	0x0100
        /*12c6*/ 	.byte	0x12
	.zero		1


	//   ....[41]....
        /*12c8*/ 	.word	0x000189c0
        /*12cc*/ 	.word	0x000000ff
        /*12d0*/ 	.word	0x00000000
        /*12d4*/ 	.short	0x010a
        /*12d6*/ 	.byte	0x14
	.zero		1


	//   ....[42]....
        /*12d8*/ 	.word	0x00018ab0
        /*12dc*/ 	.word	0x000000ff
        /*12e0*/ 	.word	0x00000000
        /*12e4*/ 	.short	0x0100
        /*12e6*/ 	.byte	0x14
	.zero		1


	//   ....[43]....
        /*12e8*/ 	.word	0x00018d10
        /*12ec*/ 	.word	0x000000ff
        /*12f0*/ 	.word	0x00000000
        /*12f4*/ 	.short	0x010a
        /*12f6*/ 	.byte	0x14
	.zero		1


	//   ....[44]....
        /*12f8*/ 	.word	0x00018e00
        /*12fc*/ 	.word	0x000000ff
        /*1300*/ 	.word	0x00000000
        /*1304*/ 	.short	0x0100
        /*1306*/ 	.byte	0x14
	.zero		1


	//   ....[45]....
        /*1308*/ 	.word	0x00019070
        /*130c*/ 	.word	0x000000ff
        /*1310*/ 	.word	0x00000000
        /*1314*/ 	.short	0x010a
        /*1316*/ 	.byte	0x14
	.zero		1


	//   ....[46]....
        /*1318*/ 	.word	0x00019160
        /*131c*/ 	.word	0x000000ff
        /*1320*/ 	.word	0x00000000
        /*1324*/ 	.short	0x0100
        /*1326*/ 	.byte	0x14
	.zero		1


	//   ....[47]....
        /*1328*/ 	.word	0x000193d0
        /*132c*/ 	.word	0x000000ff
        /*1330*/ 	.word	0x00000000
        /*1334*/ 	.short	0x010a
        /*1336*/ 	.byte	0x14
	.zero		1


	//   ....[48]....
        /*1338*/ 	.word	0x000195d0
        /*133c*/ 	.word	0x000000ff
        /*1340*/ 	.word	0x00000000
        /*1344*/ 	.short	0x0100
        /*1346*/ 	.byte	0x12
	.zero		1


	//   ....[49]....
        /*1348*/ 	.word	0x000198c0
        /*134c*/ 	.word	0x000000ff
        /*1350*/ 	.word	0x00000000
        /*1354*/ 	.short	0x010a
        /*1356*/ 	.byte	0x04
	.zero		1


	//   ....[50]....
        /*1358*/ 	.word	0x0001a680
        /*135c*/ 	.word	0x000000ff
        /*1360*/ 	.word	0x00000000
        /*1364*/ 	.short	0x010a
        /*1366*/ 	.byte	0x15
	.zero		1


	//   ....[51]....
        /*1368*/ 	.word	0x0001a6b0
        /*136c*/ 	.word	0x000000ff
        /*1370*/ 	.word	0x00000000
        /*1374*/ 	.short	0x010a
        /*1376*/ 	.byte	0x15
	.zero		1


	//   ....[52]....
        /*1378*/ 	.word	0x0001a6e0
        /*137c*/ 	.word	0x000000ff
        /*1380*/ 	.word	0x00000000
        /*1384*/ 	.short	0x010a
        /*1386*/ 	.byte	0x15
	.zero		1


	//   ....[53]....
        /*1388*/ 	.word	0x0001a710
        /*138c*/ 	.word	0x000000ff
        /*1390*/ 	.word	0x00000000
        /*1394*/ 	.short	0x010a
        /*1396*/ 	.byte	0x15
	.zero		1


	//   ....[54]....
        /*1398*/ 	.word	0x0001a740
        /*139c*/ 	.word	0x000000ff
        /*13a0*/ 	.word	0x00000000
        /*13a4*/ 	.short	0x010a
        /*13a6*/ 	.byte	0x04
	.zero		1


	//   ....[55]....
        /*13a8*/ 	.word	0x0001a770
        /*13ac*/ 	.word	0x000000ff
        /*13b0*/ 	.word	0x00000000
        /*13b4*/ 	.short	0x010a
        /*13b6*/ 	.byte	0x11
	.zero		1


	//   ....[56]....
        /*13b8*/ 	.word	0x0001a7a0
        /*13bc*/ 	.word	0x000000ff
        /*13c0*/ 	.word	0x00000000
        /*13c4*/ 	.short	0x010a
        /*13c6*/ 	.byte	0x11
	.zero		1


	//   ....[57]....
        /*13c8*/ 	.word	0x0001a7d0
        /*13cc*/ 	.word	0x000000ff
        /*13d0*/ 	.word	0x00000000
        /*13d4*/ 	.short	0x010a
        /*13d6*/ 	.byte	0x11
	.zero		1


	//   ....[58]....
        /*13d8*/ 	.word	0x0001a800
        /*13dc*/ 	.word	0x000000ff
        /*13e0*/ 	.word	0x00000000
        /*13e4*/ 	.short	0x010a
        /*13e6*/ 	.byte	0x11
	.zero		1


	//   ....[59]....
        /*13e8*/ 	.word	0x0001a830
        /*13ec*/ 	.word	0x000000ff
        /*13f0*/ 	.word	0x00000000
        /*13f4*/ 	.short	0x010a
        /*13f6*/ 	.byte	0x04
	.zero		1


	//   ....[60]....
        /*13f8*/ 	.word	0x0001a860
        /*13fc*/ 	.word	0x000000ff
        /*1400*/ 	.word	0x00000000
        /*1404*/ 	.short	0x010a
        /*1406*/ 	.byte	0x15
	.zero		1


	//   ....[61]....
        /*1408*/ 	.word	0x0001a890
        /*140c*/ 	.word	0x000000ff
        /*1410*/ 	.word	0x00000000
        /*1414*/ 	.short	0x010a
        /*1416*/ 	.byte	0x15
	.zero		1


	//   ....[62]....
        /*1418*/ 	.word	0x0001a8c0
        /*141c*/ 	.word	0x000000ff
        /*1420*/ 	.word	0x00000000
        /*1424*/ 	.short	0x010a
        /*1426*/ 	.byte	0x15
	.zero		1


	//   ....[63]....
        /*1428*/ 	.word	0x0001a8f0
        /*142c*/ 	.word	0x000000ff
        /*1430*/ 	.word	0x00000000
        /*1434*/ 	.short	0x010a
        /*1436*/ 	.byte	0x15
	.zero		1


	//   ....[64]....
        /*1438*/ 	.word	0x0001a920
        /*143c*/ 	.word	0x0000000b
        /*1440*/ 	.word	0x00000000
        /*1444*/ 	.short	0x010a
        /*1446*/ 	.byte	0xff
	.zero		1


	//   ....[65]....
        /*1448*/ 	.word	0x0001a950
        /*144c*/ 	.word	0x000000ff
        /*1450*/ 	.word	0x00000000
        /*1454*/ 	.short	0x010a
        /*1456*/ 	.byte	0x15
	.zero		1


	//   ....[66]....
        /*1458*/ 	.word	0x0001a980
        /*145c*/ 	.word	0x000000ff
        /*1460*/ 	.word	0x00000000
        /*1464*/ 	.short	0x010a
        /*1466*/ 	.byte	0x15
	.zero		1


	//   ....[67]....
        /*1468*/ 	.word	0x0001a9b0
        /*146c*/ 	.word	0x000000ff
        /*1470*/ 	.word	0x00000000
        /*1474*/ 	.short	0x010a
        /*1476*/ 	.byte	0x15
	.zero		1


	//   ....[68]....
        /*1478*/ 	.word	0x0001a9e0
        /*147c*/ 	.word	0x000000ff
        /*1480*/ 	.word	0x00000000
        /*1484*/ 	.short	0x010a
        /*1486*/ 	.byte	0x15
	.zero		1


	//   ....[69]....
        /*1488*/ 	.word	0x0001aa10
        /*148c*/ 	.word	0x000000ff
        /*1490*/ 	.word	0x00000000
        /*1494*/ 	.short	0x010a
        /*1496*/ 	.byte	0x04
	.zero		1


	//   ....[70]....
        /*1498*/ 	.word	0x0001aa40
        /*149c*/ 	.word	0x000000ff
        /*14a0*/ 	.word	0x00000000
        /*14a4*/ 	.short	0x010a
        /*14a6*/ 	.byte	0x14
	.zero		1


	//   ....[71]....
        /*14a8*/ 	.word	0x0001aa70
        /*14ac*/ 	.word	0x000000ff
        /*14b0*/ 	.word	0x00000000
        /*14b4*/ 	.short	0x010a
        /*14b6*/ 	.byte	0x14
	.zero		1


	//   ....[72]....
        /*14b8*/ 	.word	0x0001aaa0
        /*14bc*/ 	.word	0x000000ff
        /*14c0*/ 	.word	0x00000000
        /*14c4*/ 	.short	0x010a
        /*14c6*/ 	.byte	0x14
	.zero		1


	//   ....[73]....
        /*14c8*/ 	.word	0x0001aad0
        /*14cc*/ 	.word	0x000000ff
        /*14d0*/ 	.word	0x00000000
        /*14d4*/ 	.short	0x010a
        /*14d6*/ 	.byte	0x14
	.zero		1


	//   ....[74]....
        /*14d8*/ 	.word	0x0001ab00
        /*14dc*/ 	.word	0x000000ff
        /*14e0*/ 	.word	0x00000000
        /*14e4*/ 	.short	0x010a
        /*14e6*/ 	.byte	0x04
	.zero		1


	//----- nvinfo : EIATTR_NUM_MBARRIERS
	.align		4
.L_55:
        /*14e8*/ 	.byte	0x03, 0x38
        /*14ea*/ 	.short	0xffff


	//----- nvinfo : EIATTR_ATOM16_EMUL_INSTR_REG_MAP
	.align		4
        /*14ec*/ 	.byte	0x04, 0x2e
        /*14ee*/ 	.short	(.L_57 - .L_56)


	//   ....[0]....
.L_56:
        /*14f0*/ 	.word	0x00011270
        /*14f4*/ 	.short	0x000c
        /*14f6*/ 	.short	0x0000


	//   ....[1]....
        /*14f8*/ 	.word	0x000112c0
        /*14fc*/ 	.short	0x000c
        /*14fe*/ 	.short	0x0000


	//   ....[2]....
        /*1500*/ 	.word	0x00011880
        /*1504*/ 	.short	0x0014
        /*1506*/ 	.short	0x0000


	//   ....[3]....
        /*1508*/ 	.word	0x000118c0
        /*150c*/ 	.short	0x0014
        /*150e*/ 	.short	0x0000


	//   ....[4]....
        /*1510*/ 	.word	0x00019f80
        /*1514*/ 	.short	0x0008
        /*1516*/ 	.short	0x0000


	//   ....[5]....
        /*1518*/ 	.word	0x00019ff0
        /*151c*/ 	.short	0x0008
        /*151e*/ 	.short	0x0000


	//   ....[6]....
        /*1520*/ 	.word	0x0001a5d0
        /*1524*/ 	.short	0x000b
        /*1526*/ 	.short	0x0000


	//   ....[7]....
        /*1528*/ 	.word	0x0001a630
        /*152c*/ 	.short	0x000b
        /*152e*/ 	.short	0x0000


	//----- nvinfo : EIATTR_EXIT_INSTR_OFFSETS
	.align		4
.L_57:
        /*1530*/ 	.byte	0x04, 0x1c
        /*1532*/ 	.short	(.L_59 - .L_58)


	//   ....[0]....
.L_58:
        /*1534*/ 	.word	0x0001a670


	//----- nvinfo : EIATTR_CRS_STACK_SIZE
	.align		4
.L_59:
        /*1538*/ 	.byte	0x04, 0x1e
        /*153a*/ 	.short	(.L_61 - .L_60)
.L_60:
        /*153c*/ 	.word	0x00000000


	//----- nvinfo : EIATTR_CBANK_PARAM_SIZE
	.align		4
.L_61:
        /*1540*/ 	.byte	0x03, 0x19
        /*1542*/ 	.short	0x0080


	//----- nvinfo : EIATTR_PARAM_CBANK
	.align		4
        /*1544*/ 	.byte	0x04, 0x0a
        /*1546*/ 	.short	(.L_63 - .L_62)
	.align		4
.L_62:
        /*1548*/ 	.word	index@(.nv.constant0._Z6decodeP6__halfS0_S0_S0_S0_S0_S0_S0_S0_S0_S0_S0_S0_S0_PfS1_)
        /*154c*/ 	.short	0x0380
        /*154e*/ 	.short	0x0080


	//----- nvinfo : EIATTR_SW_WAR
	.align		4
.L_63:
        /*1550*/ 	.byte	0x04, 0x36
        /*1552*/ 	.short	(.L_65 - .L_64)
.L_64:
        /*1554*/ 	.word	0x00000008
.L_65:


//--------------------- .nv.callgraph             --------------------------
	.section	.nv.callgraph,"",@"SHT_CUDA_CALLGRAPH"
	.align	4
	.sectionentsize	8
	.align		4
        /*0000*/ 	.word	0x00000000
	.align		4
        /*0004*/ 	.word	0xffffffff
	.align		4
        /*0008*/ 	.word	0x00000000
	.align		4
        /*000c*/ 	.word	0xfffffffe
	.align		4
        /*0010*/ 	.word	0x00000000
	.align		4
        /*0014*/ 	.word	0xfffffffd
	.align		4
        /*0018*/ 	.word	0x00000000
	.align		4
        /*001c*/ 	.word	0xfffffffc


//--------------------- .text._Z6decodeP6__halfS0_S0_S0_S0_S0_S0_S0_S0_S0_S0_S0_S0_S0_PfS1_ --------------------------
	.section	.text._Z6decodeP6__halfS0_S0_S0_S0_S0_S0_S0_S0_S0_S0_S0_S0_S0_PfS1_,"ax",@progbits
	.align	128
        .global         _Z6decodeP6__halfS0_S0_S0_S0_S0_S0_S0_S0_S0_S0_S0_S0_S0_PfS1_
        .type           _Z6decodeP6__halfS0_S0_S0_S0_S0_S0_S0_S0_S0_S0_S0_S0_S0_PfS1_,@function
        .size           _Z6decodeP6__halfS0_S0_S0_S0_S0_S0_S0_S0_S0_S0_S0_S0_S0_PfS1_,(.L_x_534 - _Z6decodeP6__halfS0_S0_S0_S0_S0_S0_S0_S0_S0_S0_S0_S0_S0_PfS1_)
        .other          _Z6decodeP6__halfS0_S0_S0_S0_S0_S0_S0_S0_S0_S0_S0_S0_S0_PfS1_,@"STO_CUDA_ENTRY STV_DEFAULT"
_Z6decodeP6__halfS0_S0_S0_S0_S0_S0_S0_S0_S0_S0_S0_S0_S0_PfS1_:
.text._Z6decodeP6__halfS0_S0_S0_S0_S0_S0_S0_S0_S0_S0_S0_S0_S0_PfS1_:
[----:B------:R-:W-:Y:S08]  /*0000*/  LDC R1, c[0x0][0x37c] ;  /* 0x0000df00ff017b82 */ /* 0x000ff00000000800 */
[----:B------:R-:W0:Y:S01]  /*0010*/  S2UR UR5, SR_CTAID.Y ;  /* 0x00000000000579c3 */ /* 0x000e220000002600 */
[----:B------:R-:W-:-:S05]  /*0020*/  CS2R.32 R124, SR_CgaSize ;  /* 0x00000000007c7805 */ /* 0x000fca0000008a00 */
[----:B------:R-:W-:-:S05]  /*0030*/  IMAD R124, R124, -0xa0, RZ ;  /* 0xffffff607c7c7824 */ /* 0x000fca00078e02ff */
[----:B------:R-:W-:-:S14]  /*0040*/  R2UR UR6, R124 ;  /* 0x000000007c0672ca */ /* 0x000fdc00000e0000 */
[----:B------:R-:W1:Y:S01]  /*0050*/  LDCU UR6, c[0x0][UR6+0x2b4] ;  /* 0x00005680060677ac */ /* 0x000e620008000800 */
[----:B------:R-:W2:Y:S01]  /*0060*/  S2R R3, SR_CTAID.X ;  /* 0x0000000000037919 */ /* 0x000ea20000002500 */
[----:B------:R-:W-:Y:S01]  /*0070*/  BSSY.RECONVERGENT B0, `(.L_x_0) ;  /* 0x0000089000007945 */ /* 0x000fe20003800200 */
[----:B------:R-:W-:-:S05]  /*0080*/  CS2R.32 R124, SR_CgaSize ;  /* 0x00000000007c7805 */ /* 0x000fca0000008a00 */
[----:B------:R-:W-:-:S05]  /*0090*/  IMAD R124, R124, -0xa0, RZ ;  /* 0xffffff607c7c7824 */ /* 0x000fca00078e02ff */
[----:B------:R-:W-:-:S14]  /*00a0*/  R2UR UR8, R124 ;  /* 0x000000007c0872ca */ /* 0x000fdc00000e0000 */
[----:B------:R-:W3:Y:S01]  /*00b0*/  LDCU UR8, c[0x0][UR8+0x2b8] ;  /* 0x00005700080877ac */ /* 0x000ee20008000800 */
[----:B------:R-:W4:Y:S01]  /*00c0*/  S2R R5, SR_TID.Y ;  /* 0x0000000000057919 */ /* 0x000f220000002200 */
[----:B------:R-:W5:Y:S01]  /*00d0*/  S2UR UR7, SR_CTAID.Z ;  /* 0x00000000000779c3 */ /* 0x000f620000002700 */
[----:B------:R-:W-:-:S05]  /*00e0*/  CS2R.32 R124, SR_CgaSize ;  /* 0x00000000007c7805 */ /* 0x000fca0000008a00 */
[----:B------:R-:W-:-:S05]  /*00f0*/  IMAD R124, R124, -0xa0, RZ ;  /* 0xffffff607c7c7824 */ /* 0x000fca00078e02ff */
[----:B------:R-:W-:-:S14]  /*0100*/  R2UR UR4, R124 ;  /* 0x000000007c0472ca */ /* 0x000fdc00000e0000 */
[----:B------:R-:W4:Y:S01]  /*0110*/  LDCU UR4, c[0x0][UR4+0x2b0] ;  /* 0x00005600040477ac */ /* 0x000f220008000800 */
[----:B------:R-:W4:Y:S01]  /*0120*/  S2R R6, SR_TID.Z ;  /* 0x0000000000067919 */ /* 0x000f220000002300 */
[----:B------:R-:W4:Y:S01]  /*0130*/  LDCU UR9, c[0x0][0x360] ;  /* 0x00006c00ff0977ac */ /* 0x000f220008000800 */
[----:B------:R-:W4:Y:S01]  /*0140*/  S2R R7, SR_TID.X ;  /* 0x0000000000077919 */ /* 0x000f220000002100 */
[----:B------:R-:W1:Y:S01]  /*0150*/  LDCU.64 UR10, c[0x0][0x358] ;  /* 0x00006b00ff0a77ac */ /* 0x000e620008000a00 */
[----:B0-----:R-:W-:Y:S02]  /*0160*/  I2FP.F32.U32 R0, UR5 ;  /* 0x0000000500007c45 */ /* 0x001fe40008201000 */
[----:B------:R-:W-:-:S05]  /*0170*/  CS2R.32 R124, SR_CgaSize ;  /* 0x00000000007c7805 */ /* 0x000fca0000008a00 */
[----:B------:R-:W-:-:S05]  /*0180*/  IMAD R124, R124, -0xa0, RZ ;  /* 0xffffff607c7c7824 */ /* 0x000fca00078e02ff */
[----:B------:R-:W-:-:S14]  /*0190*/  R2UR UR5, R124 ;  /* 0x000000007c0572ca */ /* 0x000fdc00000e0000 */
[----:B------:R-:W0:Y:S01]  /*01a0*/  LDCU UR5, c[0x0][UR5+0x2c4] ;  /* 0x00005880050577ac */ /* 0x000e220008000800 */
[----:B-1----:R-:W-:Y:S01]  /*01b0*/  FMUL R2, R0, UR6 ;  /* 0x0000000600027c20 */ /* 0x002fe20008400000 */
[----:B-----5:R-:W-:-:S05]  /*01c0*/  I2FP.F32.U32 R0, UR7 ;  /* 0x0000000700007c45 */ /* 0x020fca0008201000 */
[----:B------:R-:W-:Y:S01]  /*01d0*/  F2I.U32.TRUNC.NTZ R2, R2 ;  /* 0x0000000200027305 */ /* 0x000fe2000020f000 */
[----:B---3--:R-:W-:Y:S01]  /*01e0*/  FMUL R4, R0, UR8 ;  /* 0x0000000800047c20 */ /* 0x008fe20008400000 */
[----:B------:R-:W1:Y:S01]  /*01f0*/  LDCU UR8, c[0x0][0x364] ;  /* 0x00006c80ff0877ac */ /* 0x000e620008000800 */
[----:B--2---:R-:W-:-:S05]  /*0200*/  I2FP.F32.U32 R0, R3 ;  /* 0x0000000300007245 */ /* 0x004fca0000201000 */
[----:B------:R-:W0:Y:S01]  /*0210*/  F2I.U32.TRUNC.NTZ R11, R4 ;  /* 0x00000004000b7305 */ /* 0x000e22000020f000 */
[----:B----4-:R-:W-:Y:S01]  /*0220*/  FMUL R8, R0, UR4 ;  /* 0x0000000400087c20 */ /* 0x010fe20008400000 */
[----:B------:R-:W-:-:S05]  /*0230*/  CS2R.32 R124, SR_CgaSize ;  /* 0x00000000007c7805 */ /* 0x000fca0000008a00 */
[----:B------:R-:W-:-:S05]  /*0240*/  IMAD R124, R124, -0xa0, RZ ;  /* 0xffffff607c7c7824 */ /* 0x000fca00078e02ff */
[----:B------:R-:W-:-:S14]  /*0250*/  R2UR UR4, R124 ;  /* 0x000000007c0472ca */ /* 0x000fdc00000e0000 */
[----:B------:R-:W2:Y:S01]  /*0260*/  LDCU UR4, c[0x0][UR4+0x2c0] ;  /* 0x00005800040477ac */ /* 0x000ea20008000800 */
[----:B------:R-:W2:Y:S01]  /*0270*/  F2I.U32.TRUNC.NTZ R9, R8 ;  /* 0x0000000800097305 */ /* 0x000ea2000020f000 */
[----:B-1----:R-:W-:Y:S02]  /*0280*/  IMAD R124, R6, UR8, R5 ;  /* 0x00000008067c7c24 */ /* 0x002fe4000f8e0205 */
[----:B0-----:R-:W-:Y:S02]  /*0290*/  IMAD R0, R11, UR5, R2 ;  /* 0x000000050b007c24 */ /* 0x001fe4000f8e0202 */
[----:B------:R-:W-:-:S05]  /*02a0*/  IMAD R124, R124, UR9, R7 ;  /* 0x000000097c7c7c24 */ /* 0x000fca000f8e0207 */
[----:B------:R-:W-:Y:S01]  /*02b0*/  ISETP.GT.U32.AND P0, PT, R124, 0x1ff, PT ;  /* 0x000001ff7c00780c */ /* 0x000fe20003f04070 */
[----:B--2---:R-:W-:Y:S01]  /*02c0*/  IMAD R0, R0, UR4, R9 ;  /* 0x0000000400007c24 */ /* 0x004fe2000f8e0209 */
[----:B------:R-:W-:Y:S02]  /*02d0*/  LOP3.LUT R2, R124, 0x1f, RZ, 0xc0, !PT ;  /* 0x0000001f7c027812 */ /* 0x000fe400078ec0ff */
[----:B------:R-:W-:Y:S02]  /*02e0*/  SHF.R.U32.HI R4, RZ, 0x5, R124 ;  /* 0x00000005ff047819 */ /* 0x000fe4000001167c */
[----:B------:R-:W-:-:S07]  /*02f0*/  R2UR UR6, R0 ;  /* 0x00000000000672ca */ /* 0x000fce00000e0000 */
[----:B------:R-:W-:Y:S08]  /*0300*/  @P0 BRA `(.L_x_1) ;  /* 0x00000004007c0947 */ /* 0x000ff00003800000 */
[----:B------:R-:W0:Y:S01]  /*0310*/  LDC R21, c[0x0][0x368] ;  /* 0x0000da00ff157b82 */ /* 0x000e220000000800 */
[----:B------:R-:W-:Y:S01]  /*0320*/  UIMAD UR4, UR9, UR8, URZ ;  /* 0x00000008090472a4 */ /* 0x000fe2000f8e02ff */
[----:B------:R-:W-:Y:S01]  /*0330*/  BSSY.RECONVERGENT B1, `(.L_x_2) ;  /* 0x0000038000017945 */ /* 0x000fe20003800200 */
[----:B------:R-:W-:-:S04]  /*0340*/  MOV R19, R124 ;  /* 0x0000007c00137202 */ /* 0x000fc80000000f00 */
[----:B0-----:R-:W-:Y:S01]  /*0350*/  IMAD R0, R21, UR4, RZ ;  /* 0x0000000415007c24 */ /* 0x001fe2000f8e02ff */
[----:B------:R-:W-:-:S03]  /*0360*/  IADD3 R8, PT, PT, R6, R21, RZ ;  /* 0x0000001506087210 */ /* 0x000fc60007ffe0ff */
[----:B------:R-:W0:Y:S01]  /*0370*/  I2F.U32.RP R12, R0 ;  /* 0x00000000000c7306 */ /* 0x000e220000209000 */
[----:B------:R-:W-:Y:S01]  /*0380*/  IADD3 R13, PT, PT, RZ, -R0, RZ ;  /* 0x80000000ff0d7210 */ /* 0x000fe20007ffe0ff */
[----:B------:R-:W-:Y:S01]  /*0390*/  IMAD R8, R8, UR8, R5 ;  /* 0x0000000808087c24 */ /* 0x000fe2000f8e0205 */
[----:B------:R-:W-:-:S03]  /*03a0*/  ISETP.NE.U32.AND P3, PT, R0, RZ, PT ;  /* 0x000000ff0000720c */ /* 0x000fc60003f65070 */
[----:B------:R-:W-:Y:S02]  /*03b0*/  IMAD R10, R8, UR9, R7 ;  /* 0x00000009080a7c24 */ /* 0x000fe4000f8e0207 */
[----:B------:R-:W-:-:S03]  /*03c0*/  HFMA2 R8, -RZ, RZ, 0, 0 ;  /* 0x00000000ff087431 */ /* 0x000fc600000001ff */
[C---:B------:R-:W-:Y:S02]  /*03d0*/  ISETP.GE.U32.AND P1, PT, R10.reuse, 0x200, PT ;  /* 0x000002000a00780c */ /* 0x040fe40003f26070 */
[----:B------:R-:W-:Y:S01]  /*03e0*/  VIMNMX.U32 R11, PT, PT, R10, 0x200, !PT ;  /* 0x000002000a0b7848 */ /* 0x000fe20007fe0000 */
[----:B0-----:R-:W0:Y:S02]  /*03f0*/  MUFU.RCP R12, R12 ;  /* 0x0000000c000c7308 */ /* 0x001e240000001000 */
[----:B0-----:R-:W-:Y:S02]  /*0400*/  IADD3 R9, PT, PT, R12, 0xffffffe, RZ ;  /* 0x0ffffffe0c097810 */ /* 0x001fe40007ffe0ff */
[----:B------:R-:W-:-:S04]  /*0410*/  SEL R12, RZ, 0x1, P1 ;  /* 0x00000001ff0c7807 */ /* 0x000fc80000800000 */
[----:B------:R-:W0:Y:S01]  /*0420*/  F2I.FTZ.U32.TRUNC.NTZ R9, R9 ;  /* 0x0000000900097305 */ /* 0x000e22000021f000 */
[----:B------:R-:W-:Y:S01]  /*0430*/  IADD3 R11, PT, PT, R11, -R10, -R12 ;  /* 0x8000000a0b0b7210 */ /* 0x000fe20007ffe80c */
[----:B0-----:R-:W-:-:S04]  /*0440*/  IMAD R13, R13, R9, RZ ;  /* 0x000000090d0d7224 */ /* 0x001fc800078e02ff */
[----:B------:R-:W-:-:S06]  /*0450*/  IMAD.HI.U32 R8, R9, R13, R8 ;  /* 0x0000000d09087227 */ /* 0x000fcc00078e0008 */
[----:B------:R-:W-:-:S05]  /*0460*/  IMAD.HI.U32 R9, R8, R11, RZ ;  /* 0x0000000b08097227 */ /* 0x000fca00078e00ff */
[----:B------:R-:W-:-:S05]  /*0470*/  IADD3 R8, PT, PT, -R9, RZ, RZ ;  /* 0x000000ff09087210 */ /* 0x000fca0007ffe1ff */
[----:B------:R-:W-:-:S05]  /*0480*/  IMAD R11, R0, R8, R11 ;  /* 0x00000008000b7224 */ /* 0x000fca00078e020b */
[----:B------:R-:W-:-:S13]  /*0490*/  ISETP.GE.U32.AND P1, PT, R11, R0, PT ;  /* 0x000000000b00720c */ /* 0x000fda0003f26070 */
[----:B------:R-:W-:Y:S01]  /*04a0*/  @P1 IMAD.IADD R11, R11, 0x1, -R0 ;  /* 0x000000010b0b1824 */ /* 0x000fe200078e0a00 */
[----:B------:R-:W-:-:S04]  /*04b0*/  @P1 IADD3 R9, PT, PT, R9, 0x1, RZ ;  /* 0x0000000109091810 */ /* 0x000fc80007ffe0ff */
[----:B------:R-:W-:Y:S02]  /*04c0*/  ISETP.GE.U32.AND P2, PT, R11, R0, PT ;  /* 0x000000000b00720c */ /* 0x000fe40003f46070 */
[----:B------:R-:W-:-:S11]  /*04d0*/  SHF.L.U32 R11, R3, 0xc, RZ ;  /* 0x0000000c030b7819 */ /* 0x000fd600000006ff */
[----:B------:R-:W-:Y:S02]  /*04e0*/  @P2 IADD3 R9, PT, PT, R9, 0x1, RZ ;  /* 0x0000000109092810 */ /* 0x000fe40007ffe0ff */
[----:B------:R-:W-:-:S04]  /*04f0*/  @!P3 LOP3.LUT R9, RZ, R0, RZ, 0x33, !PT ;  /* 0x00000000ff09b212 */ /* 0x000fc800078e33ff */
[----:B------:R-:W-:-:S04]  /*0500*/  IADD3 R12, PT, PT, R12, R9, RZ ;  /* 0x000000090c0c7210 */ /* 0x000fc80007ffe0ff */
[C---:B------:R-:W-:Y:S02]  /*0510*/  LOP3.LUT R8, R12.reuse, 0x3, RZ, 0xc0, !PT ;  /* 0x000000030c087812 */ /* 0x040fe400078ec0ff */
[----:B------:R-:W-:Y:S02]  /*0520*/  ISETP.GE.U32.AND P2, PT, R12, 0x3, PT ;  /* 0x000000030c00780c */ /* 0x000fe40003f46070 */
[----:B------:R-:W-:-:S13]  /*0530*/  ISETP.NE.AND P1, PT, R8, 0x3, PT ;  /* 0x000000030800780c */ /* 0x000fda0003f25270 */
[----:B------:R-:W-:Y:S05]  /*0540*/  @!P1 BRA `(.L_x_3) ;  /* 0x0000000000589947 */ /* 0x000fea0003800000 */
[----:B------:R-:W0:Y:S01]  /*0550*/  S2UR UR5, SR_CgaCtaId ;  /* 0x00000000000579c3 */ /* 0x000e220000008800 */
[----:B------:R-:W-:Y:S01]  /*0560*/  VIADD R12, R12, 0x1 ;  /* 0x000000010c0c7836 */ /* 0x000fe20000000000 */
[----:B------:R-:W-:Y:S01]  /*0570*/  UMOV UR4, 0x400 ;  /* 0x0000040000047882 */ /* 0x000fe20000000000 */
[----:B------:R-:W-:Y:S01]  /*0580*/  IMAD R10, R21, UR8, RZ ;  /* 0x00000008150a7c24 */ /* 0x000fe2000f8e02ff */
[----:B------:R-:W-:Y:S02]  /*0590*/  LEA R13, R124, R11, 0x1 ;  /* 0x0000000b7c0d7211 */ /* 0x000fe400078e08ff */
[----:B------:R-:W-:Y:S01]  /*05a0*/  LOP3.LUT R12, R12, 0x3, RZ, 0xc0, !PT ;  /* 0x000000030c0c7812 */ /* 0x000fe200078ec0ff */
[----:B------:R-:W-:Y:S01]  /*05b0*/  IMAD R10, R10, UR9, RZ ;  /* 0x000000090a0a7c24 */ /* 0x000fe2000f8e02ff */
[----:B------:R-:W1:Y:S01]  /*05c0*/  LDC.64 R8, c[0x0][0x388] ;  /* 0x0000e200ff087b82 */ /* 0x000e620000000a00 */
[----:B------:R-:W-:Y:S02]  /*05d0*/  MOV R19, R124 ;  /* 0x0000007c00137202 */ /* 0x000fe40000000f00 */
[----:B------:R-:W-:Y:S01]  /*05e0*/  IADD3 R12, PT, PT, -R12, RZ, RZ ;  /* 0x000000ff0c0c7210 */ /* 0x000fe20007ffe1ff */
[----:B0-----:R-:W-:-:S06]  /*05f0*/  ULEA UR4, UR5, UR4, 0x18 ;  /* 0x0000000405047291 */ /* 0x001fcc000f8ec0ff */
[----:B------:R-:W-:Y:S01]  /*0600*/  LEA R15, R124, UR4, 0x2 ;  /* 0x000000047c0f7c11 */ /* 0x000fe2000f8e10ff */
[----:B-1----:R-:W-:Y:S01]  /*0610*/  IMAD.WIDE.U32 R8, R13, 0x2, R8 ;  /* 0x000000020d087825 */ /* 0x002fe200078e0008 */
[----:B------:R-:W-:-:S07]  /*0620*/  SHF.L.U32 R13, R10, 0x1, RZ ;  /* 0x000000010a0d7819 */ /* 0x000fce00000006ff */
.L_x_4:
[----:B------:R0:W2:Y:S01]  /*0630*/  LDG.E R14, desc[UR10][R8.64] ;  /* 0x0000000a080e7981 */ /* 0x0000a2000c1e1900 */
[----:B------:R-:W-:Y:S01]  /*0640*/  IADD3 R12, PT, PT, R12, 0x1, RZ ;  /* 0x000000010c0c7810 */ /* 0x000fe20007ffe0ff */
[----:B------:R-:W-:-:S03]  /*0650*/  IMAD.IADD R19, R0, 0x1, R19 ;  /* 0x0000000100137824 */ /* 0x000fc600078e0213 */
[----:B------:R-:W-:Y:S01]  /*0660*/  ISETP.NE.AND P1, PT, R12, RZ, PT ;  /* 0x000000ff0c00720c */ /* 0x000fe20003f25270 */
[----:B0-----:R-:W-:Y:S01]  /*0670*/  IMAD.WIDE.U32 R8, R13, 0x2, R8 ;  /* 0x000000020d087825 */ /* 0x001fe200078e0008 */
[----:B--2---:R0:W-:Y:S02]  /*0680*/  STS [R15], R14 ;  /* 0x0000000e0f007388 */ /* 0x0041e40000000800 */
[----:B0-----:R-:W-:-:S09]  /*0690*/  LEA R15, R10, R15, 0x2 ;  /* 0x0000000f0a0f7211 */ /* 0x001fd200078e10ff */
[----:B------:R-:W-:Y:S05]  /*06a0*/  @P1 BRA `(.L_x_4) ;  /* 0xfffffffc00e01947 */ /* 0x000fea000383ffff */
.L_x_3:
[----:B------:R-:W-:Y:S05]  /*06b0*/  BSYNC.RECONVERGENT B1 ;  /* 0x0000000000017941 */ /* 0x000fea0003800200 */
.L_x_2:
[----:B------:R-:W-:Y:S05]  /*06c0*/  @!P2 BRA `(.L_x_1) ;  /* 0x00000000008ca947 */ /* 0x000fea0003800000 */
[----:B------:R-:W0:Y:S01]  /*06d0*/  S2UR UR5, SR_CgaCtaId ;  /* 0x00000000000579c3 */ /* 0x000e220000008800 */
[----:B------:R-:W-:Y:S01]  /*06e0*/  IMAD R8, R21, UR8, RZ ;  /* 0x0000000815087c24 */ /* 0x000fe2000f8e02ff */
[----:B------:R-:W-:Y:S01]  /*06f0*/  UMOV UR4, 0x400 ;  /* 0x0000040000047882 */ /* 0x000fe20000000000 */
[----:B------:R-:W-:Y:S02]  /*0700*/  IADD3 R0, PT, PT, R0, R19, RZ ;  /* 0x0000001300007210 */ /* 0x000fe40007ffe0ff */
[-C--:B------:R-:W-:Y:S01]  /*0710*/  LEA R21, R19, R11.reuse, 0x1 ;  /* 0x0000000b13157211 */ /* 0x080fe200078e08ff */
[----:B------:R-:W-:Y:S01]  /*0720*/  IMAD R24, R8, UR9, RZ ;  /* 0x0000000908187c24 */ /* 0x000fe2000f8e02ff */
[----:B------:R-:W-:Y:S01]  /*0730*/  LEA R27, R0, R11, 0x1 ;  /* 0x0000000b001b7211 */ /* 0x000fe200078e08ff */
[----:B------:R-:W1:Y:S02]  /*0740*/  LDC.64 R16, c[0x0][0x388] ;  /* 0x0000e200ff107b82 */ /* 0x000e640000000a00 */
[C---:B------:R-:W-:Y:S01]  /*0750*/  IMAD R23, R24.reuse, 0x6, R21 ;  /* 0x0000000618177824 */ /* 0x040fe200078e0215 */
[----:B------:R-:W-:Y:S01]  /*0760*/  LEA R25, R24, R21, 0x2 ;  /* 0x0000001518197211 */ /* 0x000fe200078e10ff */
[----:B0-----:R-:W-:-:S06]  /*0770*/  ULEA UR4, UR5, UR4, 0x18 ;  /* 0x0000000405047291 */ /* 0x001fcc000f8ec0ff */
[----:B------:R-:W-:-:S07]  /*0780*/  LEA R0, R19, UR4, 0x2 ;  /* 0x0000000413007c11 */ /* 0x000fce000f8e10ff */
.L_x_5:
[----:B-1----:R-:W-:-:S04]  /*0790*/  IMAD.WIDE.U32 R8, R21, 0x2, R16 ;  /* 0x0000000215087825 */ /* 0x002fc800078e0010 */
[--C-:B--2---:R-:W-:Y:S02]  /*07a0*/  IMAD.WIDE.U32 R10, R27, 0x2, R16.reuse ;  /* 0x000000021b0a7825 */ /* 0x104fe400078e0010 */
[----:B------:R-:W2:Y:S02]  /*07b0*/  LDG.E R9, desc[UR10][R8.64] ;  /* 0x0000000a08097981 */ /* 0x000ea4000c1e1900 */
[--C-:B------:R-:W-:Y:S02]  /*07c0*/  IMAD.WIDE.U32 R12, R25, 0x2, R16.reuse ;  /* 0x00000002190c7825 */ /* 0x100fe400078e0010 */
[----:B------:R-:W3:Y:S02]  /*07d0*/  LDG.E R11, desc[UR10][R10.64] ;  /* 0x0000000a0a0b7981 */ /* 0x000ee4000c1e1900 */
[----:B------:R-:W-:Y:S02]  /*07e0*/  IMAD.WIDE.U32 R14, R23, 0x2, R16 ;  /* 0x00000002170e7825 */ /* 0x000fe400078e0010 */
[----:B------:R-:W4:Y:S04]  /*07f0*/  LDG.E R13, desc[UR10][R12.64] ;  /* 0x0000000a0c0d7981 */ /* 0x000f28000c1e1900 */
[----:B------:R-:W5:Y:S01]  /*0800*/  LDG.E R15, desc[UR10][R14.64] ;  /* 0x0000000a0e0f7981 */ /* 0x000f62000c1e1900 */
[C-C-:B------:R-:W-:Y:S01]  /*0810*/  IMAD R18, R24.reuse, 0x4, R0.reuse ;  /* 0x0000000418127824 */ /* 0x140fe200078e0200 */
[C---:B------:R-:W-:Y:S01]  /*0820*/  LEA R20, R24.reuse, R0, 0x3 ;  /* 0x0000000018147211 */ /* 0x040fe200078e18ff */
[C---:B------:R-:W-:Y:S01]  /*0830*/  IMAD R22, R24.reuse, 0xc, R0 ;  /* 0x0000000c18167824 */ /* 0x040fe200078e0200 */
[----:B------:R-:W-:-:S04]  /*0840*/  LEA R19, R24, R19, 0x2 ;  /* 0x0000001318137211 */ /* 0x000fc800078e10ff */
[----:B------:R-:W-:Y:S01]  /*0850*/  ISETP.GE.U32.AND P1, PT, R19, 0x200, PT ;  /* 0x000002001300780c */ /* 0x000fe20003f26070 */
[C---:B------:R-:W-:Y:S01]  /*0860*/  IMAD R21, R24.reuse, 0x8, R21 ;  /* 0x0000000818157824 */ /* 0x040fe200078e0215 */
[C---:B------:R-:W-:Y:S02]  /*0870*/  LEA R23, R24.reuse, R23, 0x3 ;  /* 0x0000001718177211 */ /* 0x040fe400078e18ff */
[C---:B------:R-:W-:Y:S02]  /*0880*/  LEA R25, R24.reuse, R25, 0x3 ;  /* 0x0000001918197211 */ /* 0x040fe400078e18ff */
[C---:B------:R-:W-:Y:S01]  /*0890*/  LEA R27, R24.reuse, R27, 0x3 ;  /* 0x0000001b181b7211 */ /* 0x040fe200078e18ff */
[----:B--2---:R0:W-:Y:S04]  /*08a0*/  STS [R0], R9 ;  /* 0x0000000900007388 */ /* 0x0041e80000000800 */
[----:B---3--:R2:W-:Y:S04]  /*08b0*/  STS [R18], R11 ;  /* 0x0000000b12007388 */ /* 0x0085e80000000800 */
[----:B----4-:R2:W-:Y:S04]  /*08c0*/  STS [R20], R13 ;  /* 0x0000000d14007388 */ /* 0x0105e80000000800 */
[----:B-----5:R2:W-:Y:S01]  /*08d0*/  STS [R22], R15 ;  /* 0x0000000f16007388 */ /* 0x0205e20000000800 */
[----:B0-----:R-:W-:Y:S01]  /*08e0*/  LEA R0, R24, R0, 0x4 ;  /* 0x0000000018007211 */ /* 0x001fe200078e20ff */
[----:B------:R-:W-:Y:S06]  /*08f0*/  @!P1 BRA `(.L_x_5) ;  /* 0xfffffffc00a49947 */ /* 0x000fec000383ffff */
.L_x_1:
[----:B------:R-:W-:Y:S05]  /*0900*/  BSYNC.RECONVERGENT B0 ;  /* 0x0000000000007941 */ /* 0x000fea0003800200 */
.L_x_0:
[----:B------:R-:W-:-:S00]  /*0910*/  MEMBAR.ALL.CTA ;  /* 0x0000000000007992 */ /* 0x000fc00000008000 */
[----:B------:R-:W-:Y:S06]  /*0920*/  MEMBAR.ALL.GPU ;  /* 0x0000000000007992 */ /* 0x000fec000000a000 */
[----:B------:R-:W-:-:S00]  /*0930*/  ERRBAR ;  /* 0x00000000000079ab */ /* 0x000fc00000000000 */
[----:B------:R-:W-:Y:S08]  /*0940*/  CGAERRBAR ;  /* 0x00000000000075ab */ /* 0x000ff00000000000 */
[----:B------:R-:W-:Y:S01]  /*0950*/  UCGABAR_ARV ;  /* 0x00000000000079c7 */ /* 0x000fe20008000000 */
[----:B------:R-:W-:Y:S01]  /*0960*/  BSSY.RECONVERGENT B0, `(.L_x_6) ;  /* 0x000007b000007945 */ /* 0x000fe20003800200 */
[----:B------:R-:W-:-:S04]  /*0970*/  HFMA2 R0, -RZ, RZ, 0, 0 ;  /* 0x00000000ff007431 */ /* 0x000fc800000001ff */
[----:B------:R-:W-:Y:S01]  /*0980*/  UCGABAR_WAIT ;  /* 0x0000000000007dc7 */ /* 0x000fe20008000000 */
[----:B------:R-:W-:Y:S01]  /*0990*/  CCTL.IVALL ;  /* 0x00000000ff00798f */ /* 0x000fe20002000000 */
[----:B------:R-:W-:Y:S05]  /*09a0*/  @P0 BRA `(.L_x_7) ;  /* 0x0000000400d80947 */ /* 0x000fea0003800000 */
[----:B------:R-:W0:Y:S01]  /*09b0*/  LDC R21, c[0x0][0x368] ;  /* 0x0000da00ff157b82 */ /* 0x000e220000000800 */
[----:B------:R-:W-:Y:S01]  /*09c0*/  UIMAD UR4, UR9, UR8, URZ ;  /* 0x00000008090472a4 */ /* 0x000fe2000f8e02ff */
[----:B------:R-:W-:Y:S05]  /*09d0*/  BSSY.RECONVERGENT B1, `(.L_x_8) ;  /* 0x000003c000017945 */ /* 0x000fea0003800200 */
[----:B0-----:R-:W-:Y:S01]  /*09e0*/  IMAD R10, R21, UR4, RZ ;  /* 0x00000004150a7c24 */ /* 0x001fe2000f8e02ff */
[----:B------:R-:W-:-:S03]  /*09f0*/  IADD3 R0, PT, PT, R6, R21, RZ ;  /* 0x0000001506007210 */ /* 0x000fc60007ffe0ff */
[----:B------:R-:W0:Y:S01]  /*0a00*/  I2F.U32.RP R12, R10 ;  /* 0x0000000a000c7306 */ /* 0x000e220000209000 */
[----:B--2---:R-:W-:Y:S01]  /*0a10*/  IADD3 R13, PT, PT, RZ, -R10, RZ ;  /* 0x8000000aff0d7210 */ /* 0x004fe20007ffe0ff */
[----:B------:R-:W-:Y:S01]  /*0a20*/  IMAD R0, R0, UR8, R5 ;  /* 0x0000000800007c24 */ /* 0x000fe2000f8e0205 */
[----:B------:R-:W-:-:S03]  /*0a30*/  ISETP.NE.U32.AND P2, PT, R10, RZ, PT ;  /* 0x000000ff0a00720c */ /* 0x000fc60003f45070 */
[----:B------:R-:W-:-:S05]  /*0a40*/  IMAD R0, R0, UR9, R7 ;  /* 0x0000000900007c24 */ /* 0x000fca000f8e0207 */
[C---:B------:R-:W-:Y:S02]  /*0a50*/  ISETP.GE.U32.AND P0, PT, R0.reuse, 0x200, PT ;  /* 0x000002000000780c */ /* 0x040fe40003f06070 */
[----:B------:R-:W-:Y:S01]  /*0a60*/  VIMNMX.U32 R11, PT, PT, R0, 0x200, !PT ;  /* 0x00000200000b7848 */ /* 0x000fe20007fe0000 */
[----:B0-----:R-:W0:Y:S02]  /*0a70*/  MUFU.RCP R12, R12 ;  /* 0x0000000c000c7308 */ /* 0x001e240000001000 */
[----:B0-----:R-:W-:Y:S02]  /*0a80*/  IADD3 R8, PT, PT, R12, 0xffffffe, RZ ;  /* 0x0ffffffe0c087810 */ /* 0x001fe40007ffe0ff */
[----:B------:R-:W-:-:S04]  /*0a90*/  SEL R12, RZ, 0x1, P0 ;  /* 0x00000001ff0c7807 */ /* 0x000fc80000000000 */
[----:B------:R0:W1:Y:S01]  /*0aa0*/  F2I.FTZ.U32.TRUNC.NTZ R9, R8 ;  /* 0x0000000800097305 */ /* 0x000062000021f000 */
[----:B------:R-:W-:Y:S01]  /*0ab0*/  IADD3 R11, PT, PT, R11, -R0, -R12 ;  /* 0x800000000b0b7210 */ /* 0x000fe20007ffe80c */
[----:B0-----:R-:W-:Y:S02]  /*0ac0*/  IMAD.MOV.U32 R8, RZ, RZ, RZ ;  /* 0x000000ffff087224 */ /* 0x001fe400078e00ff */
[----:B-1----:R-:W-:-:S04]  /*0ad0*/  IMAD R13, R13, R9, RZ ;  /* 0x000000090d0d7224 */ /* 0x002fc800078e02ff */
[----:B------:R-:W-:-:S06]  /*0ae0*/  IMAD.HI.U32 R14, R9, R13, R8 ;  /* 0x0000000d090e7227 */ /* 0x000fcc00078e0008 */
[----:B------:R-:W-:-:S05]  /*0af0*/  IMAD.HI.U32 R9, R14, R11, RZ ;  /* 0x0000000b0e097227 */ /* 0x000fca00078e00ff */
[----:B------:R-:W-:-:S05]  /*0b00*/  IADD3 R0, PT, PT, -R9, RZ, RZ ;  /* 0x000000ff09007210 */ /* 0x000fca0007ffe1ff */
[----:B------:R-:W-:-:S05]  /*0b10*/  IMAD R11, R10, R0, R11 ;  /* 0x000000000a0b7224 */ /* 0x000fca00078e020b */
[----:B------:R-:W-:-:S13]  /*0b20*/  ISETP.GE.U32.AND P0, PT, R11, R10, PT ;  /* 0x0000000a0b00720c */ /* 0x000fda0003f06070 */
[----:B------:R-:W-:Y:S02]  /*0b30*/  @P0 IADD3 R11, PT, PT, -R10, R11, RZ ;  /* 0x0000000b0a0b0210 */ /* 0x000fe40007ffe1ff */
[----:B------:R-:W-:Y:S02]  /*0b40*/  @P0 IADD3 R9, PT, PT, R9, 0x1, RZ ;  /* 0x0000000109090810 */ /* 0x000fe40007ffe0ff */
[----:B------:R-:W-:Y:S02]  /*0b50*/  ISETP.GE.U32.AND P1, PT, R11, R10, PT ;  /* 0x0000000a0b00720c */ /* 0x000fe40003f26070 */
[----:B------:R-:W-:-:S11]  /*0b60*/  MOV R11, R124 ;  /* 0x0000007c000b7202 */ /* 0x000fd60000000f00 */
[----:B------:R-:W-:Y:S02]  /*0b70*/  @P1 IADD3 R9, PT, PT, R9, 0x1, RZ ;  /* 0x0000000109091810 */ /* 0x000fe40007ffe0ff */
[----:B------:R-:W-:-:S04]  /*0b80*/  @!P2 LOP3.LUT R9, RZ, R10, RZ, 0x33, !PT ;  /* 0x0000000aff09a212 */ /* 0x000fc800078e33ff */
[----:B------:R-:W-:-:S04]  /*0b90*/  IADD3 R9, PT, PT, R12, R9, RZ ;  /* 0x000000090c097210 */ /* 0x000fc80007ffe0ff */
[----:B------:R-:W-:-:S04]  /*0ba0*/  LOP3.LUT R0, R9, 0x3, RZ, 0xc0, !PT ;  /* 0x0000000309007812 */ /* 0x000fc800078ec0ff */
[----:B------:R-:W-:Y:S01]  /*0bb0*/  ISETP.NE.AND P0, PT, R0, 0x3, PT ;  /* 0x000000030000780c */ /* 0x000fe20003f05270 */
[----:B------:R-:W-:-:S12]  /*0bc0*/  IMAD.MOV.U32 R0, RZ, RZ, RZ ;  /* 0x000000ffff007224 */ /* 0x000fd800078e00ff */
[----:B------:R-:W-:Y:S05]  /*0bd0*/  @!P0 BRA `(.L_x_9) ;  /* 0x00000000006c8947 */ /* 0x000fea0003800000 */
[----:B------:R-:W0:Y:S01]  /*0be0*/  S2UR UR5, SR_CgaCtaId ;  /* 0x00000000000579c3 */ /* 0x000e220000008800 */
[----:B------:R-:W-:Y:S01]  /*0bf0*/  IMAD R0, R21, UR8, RZ ;  /* 0x0000000815007c24 */ /* 0x000fe2000f8e02ff */
[----:B------:R-:W-:Y:S01]  /*0c00*/  IADD3 R11, PT, PT, R9, 0x1, RZ ;  /* 0x00000001090b7810 */ /* 0x000fe20007ffe0ff */
[----:B------:R-:W-:Y:S01]  /*0c10*/  UMOV UR4, 0x400 ;  /* 0x0000040000047882 */ /* 0x000fe20000000000 */
[----:B------:R-:W-:Y:S01]  /*0c20*/  LEA R15, R3, R124, 0xb ;  /* 0x0000007c030f7211 */ /* 0x000fe200078e58ff */
[----:B------:R-:W-:Y:S01]  /*0c30*/  IMAD R8, R0, UR9, RZ ;  /* 0x0000000900087c24 */ /* 0x000fe2000f8e02ff */
[----:B------:R-:W-:Y:S01]  /*0c40*/  LOP3.LUT R12, R11, 0x3, RZ, 0xc0, !PT ;  /* 0x000000030b0c7812 */ /* 0x000fe200078ec0ff */
[----:B------:R-:W-:Y:S01]  /*0c50*/  BSSY.RECONVERGENT B2, `(.L_x_9) ;  /* 0x0000013000027945 */ /* 0x000fe20003800200 */
[----:B------:R-:W-:Y:S01]  /*0c60*/  MOV R0, RZ ;  /* 0x000000ff00007202 */ /* 0x000fe20000000f00 */
[----:B------:R-:W-:Y:S01]  /*0c70*/  IMAD.MOV.U32 R11, RZ, RZ, R124 ;  /* 0x000000ffff0b7224 */ /* 0x000fe200078e007c */
[----:B------:R-:W-:-:S02]  /*0c80*/  SHF.L.U32 R13, R8, 0x1, RZ ;  /* 0x00000001080d7819 */ /* 0x000fc400000006ff */
[----:B------:R-:W-:Y:S02]  /*0c90*/  IADD3 R14, PT, PT, -R12, RZ, RZ ;  /* 0x000000ff0c0e7210 */ /* 0x000fe40007ffe1ff */
[----:B------:R-:W-:Y:S01]  /*0ca0*/  LEA R12, R124, -R13, 0x1 ;  /* 0x8000000d7c0c7211 */ /* 0x000fe200078e08ff */
[----:B0-----:R-:W-:-:S06]  /*0cb0*/  ULEA UR4, UR5, UR4, 0x18 ;  /* 0x0000000405047291 */ /* 0x001fcc000f8ec0ff */
[----:B------:R-:W-:-:S07]  /*0cc0*/  LEA R15, R15, UR4, 0x2 ;  /* 0x000000040f0f7c11 */ /* 0x000fce000f8e10ff */
.L_x_10:
[----:B------:R0:W1:Y:S01]  /*0cd0*/  LDS R127, [R15] ;  /* 0x000000000f7f7984 */ /* 0x0000620000000800 */
[----:B------:R-:W-:Y:S02]  /*0ce0*/  IADD3 R14, PT, PT, R14, 0x1, RZ ;  /* 0x000000010e0e7810 */ /* 0x000fe40007ffe0ff */
[----:B------:R-:W-:Y:S02]  /*0cf0*/  IADD3 R11, PT, PT, R10, R11, RZ ;  /* 0x0000000b0a0b7210 */ /* 0x000fe40007ffe0ff */
[----:B------:R-:W-:Y:S02]  /*0d00*/  ISETP.NE.AND P0, PT, R14, RZ, PT ;  /* 0x000000ff0e00720c */ /* 0x000fe40003f05270 */
[----:B------:R-:W-:Y:S01]  /*0d10*/  IADD3 R12, PT, PT, R13, R12, RZ ;  /* 0x0000000c0d0c7210 */ /* 0x000fe20007ffe0ff */
[----:B0-----:R-:W-:Y:S02]  /*0d20*/  IMAD R15, R8, 0x4, R15 ;  /* 0x00000004080f7824 */ /* 0x001fe400078e020f */
[----:B-1----:R-:W-:-:S02]  /*0d30*/  HADD2.F32 R17, -RZ, R127.H0_H0 ;  /* 0x2000007fff117230 */ /* 0x002fc40000004100 */
[----:B------:R-:W-:-:S03]  /*0d40*/  HADD2.F32 R19, -RZ, R127.H1_H1 ;  /* 0x3000007fff137230 */ /* 0x000fc60000004100 */
[----:B------:R-:W-:-:S04]  /*0d50*/  FFMA R0, R17, R17, R0 ;  /* 0x0000001111007223 */ /* 0x000fc80000000000 */
[----:B------:R-:W-:Y:S01]  /*0d60*/  FFMA R0, R19, R19, R0 ;  /* 0x0000001313007223 */ /* 0x000fe20000000000 */
[----:B------:R-:W-:Y:S06]  /*0d70*/  @P0 BRA `(.L_x_10) ;  /* 0xfffffffc00d40947 */ /* 0x000fec000383ffff */
[----:B------:R-:W-:Y:S05]  /*0d80*/  BSYNC.RECONVERGENT B2 ;  /* 0x0000000000027941 */ /* 0x000fea0003800200 */
.L_x_9:
[----:B------:R-:W-:Y:S05]  /*0d90*/  BSYNC.RECONVERGENT B1 ;  /* 0x0000000000017941 */ /* 0x000fea0003800200 */
.L_x_8:
[----:B------:R-:W-:Y:S01]  /*0da0*/  ISETP.GE.U32.AND P0, PT, R9, 0x3, PT ;  /* 0x000000030900780c */ /* 0x000fe20003f06070 */
[----:B------:R-:W-:-:S12]  /*0db0*/  BSSY.RECONVERGENT B1, `(.L_x_11) ;  /* 0x0000032000017945 */ /* 0x000fd80003800200 */
[----:B------:R-:W-:Y:S05]  /*0dc0*/  @!P0 BRA `(.L_x_12) ;  /* 0x0000000000c08947 */ /* 0x000fea0003800000 */
[----:B------:R-:W0:Y:S01]  /*0dd0*/  S2UR UR5, SR_CgaCtaId ;  /* 0x00000000000579c3 */ /* 0x000e220000008800 */
[----:B------:R-:W-:Y:S01]  /*0de0*/  IMAD R21, R21, UR8, RZ ;  /* 0x0000000815157c24 */ /* 0x000fe2000f8e02ff */
[----:B------:R-:W-:Y:S01]  /*0df0*/  UMOV UR4, 0x400 ;  /* 0x0000040000047882 */ /* 0x000fe20000000000 */
[----:B------:R-:W-:Y:S01]  /*0e00*/  SHF.L.U32 R8, R11, 0x2, RZ ;  /* 0x000000020b087819 */ /* 0x000fe200000006ff */
[----:B------:R-:W-:Y:S01]  /*0e10*/  BSSY.RECONVERGENT B2, `(.L_x_13) ;  /* 0x000002a000027945 */ /* 0x000fe20003800200 */
[----:B------:R-:W-:Y:S01]  /*0e20*/  IMAD R21, R21, UR9, RZ ;  /* 0x0000000915157c24 */ /* 0x000fe2000f8e02ff */
[----:B------:R-:W-:Y:S02]  /*0e30*/  IADD3 R10, PT, PT, R10, R11, RZ ;  /* 0x0000000b0a0a7210 */ /* 0x000fe40007ffe0ff */
[----:B------:R-:W-:Y:S01]  /*0e40*/  SHF.L.U32 R13, R3, 0xd, RZ ;  /* 0x0000000d030d7819 */ /* 0x000fe200000006ff */
[C---:B------:R-:W-:Y:S01]  /*0e50*/  IMAD R9, R21.reuse, 0xc, R8 ;  /* 0x0000000c15097824 */ /* 0x040fe200078e0208 */
[----:B------:R-:W-:-:S04]  /*0e60*/  SHF.L.U32 R12, R21, 0x1, RZ ;  /* 0x00000001150c7819 */ /* 0x000fc800000006ff */
[----:B------:R-:W-:Y:S01]  /*0e70*/  LEA R12, R11, -R12, 0x1 ;  /* 0x8000000c0b0c7211 */ /* 0x000fe200078e08ff */
[----:B0-----:R-:W-:-:S06]  /*0e80*/  ULEA UR4, UR5, UR4, 0x18 ;  /* 0x0000000405047291 */ /* 0x001fcc000f8ec0ff */
[----:B------:R-:W-:Y:S01]  /*0e90*/  LEA R22, R10, UR4, 0x2 ;  /* 0x000000040a167c11 */ /* 0x000fe2000f8e10ff */
[----:B------:R-:W-:Y:S01]  /*0ea0*/  VIADD R24, R8, UR4 ;  /* 0x0000000408187c36 */ /* 0x000fe20008000000 */
[----:B------:R-:W-:Y:S02]  /*0eb0*/  LEA R10, R21, R8, 0x3 ;  /* 0x00000008150a7211 */ /* 0x000fe400078e18ff */
[----:B------:R-:W-:Y:S02]  /*0ec0*/  IADD3 R18, PT, PT, R9, UR4, RZ ;  /* 0x0000000409127c10 */ /* 0x000fe4000fffe0ff */
[----:B------:R-:W-:-:S07]  /*0ed0*/  IADD3 R20, PT, PT, R10, UR4, RZ ;  /* 0x000000040a147c10 */ /* 0x000fce000fffe0ff */
.L_x_14:
[-C--:B------:R-:W-:Y:S01]  /*0ee0*/  IADD3 R8, PT, PT, R24, R13.reuse, RZ ;  /* 0x0000000d18087210 */ /* 0x080fe20007ffe0ff */
[----:B------:R-:W-:Y:S01]  /*0ef0*/  IMAD.IADD R14, R20, 0x1, R13 ;  /* 0x00000001140e7824 */ /* 0x000fe200078e020d */
[-C--:B------:R-:W-:Y:S02]  /*0f00*/  IADD3 R10, PT, PT, R22, R13.reuse, RZ ;  /* 0x0000000d160a7210 */ /* 0x080fe40007ffe0ff */
[----:B------:R-:W-:Y:S02]  /*0f10*/  IADD3 R16, PT, PT, R18, R13, RZ ;  /* 0x0000000d12107210 */ /* 0x000fe40007ffe0ff */
[----:B------:R-:W0:Y:S01]  /*0f20*/  LDS R8, [R8] ;  /* 0x0000000008087984 */ /* 0x000e220000000800 */
[C---:B------:R-:W-:Y:S02]  /*0f30*/  LEA R11, R21.reuse, R11, 0x2 ;  /* 0x0000000b150b7211 */ /* 0x040fe400078e10ff */
[----:B------:R-:W-:Y:S01]  /*0f40*/  LEA R12, R21, R12, 0x3 ;  /* 0x0000000c150c7211 */ /* 0x000fe200078e18ff */
[----:B------:R-:W1:Y:S01]  /*0f50*/  LDS R10, [R10] ;  /* 0x000000000a0a7984 */ /* 0x000e620000000800 */
[----:B------:R-:W-:-:S02]  /*0f60*/  ISETP.GE.U32.AND P0, PT, R11, 0x200, PT ;  /* 0x000002000b00780c */ /* 0x000fc40003f06070 */
[----:B------:R-:W-:Y:S01]  /*0f70*/  LEA R13, R21, R13, 0x4 ;  /* 0x0000000d150d7211 */ /* 0x000fe200078e20ff */
[----:B------:R-:W2:Y:S04]  /*0f80*/  LDS R14, [R14] ;  /* 0x000000000e0e7984 */ /* 0x000ea80000000800 */
[----:B------:R-:W3:Y:S01]  /*0f90*/  LDS R16, [R16] ;  /* 0x0000000010107984 */ /* 0x000ee20000000800 */
[--C-:B0-----:R-:W-:Y:S02]  /*0fa0*/  HADD2.F32 R9, -RZ, R8.reuse.H0_H0 ;  /* 0x20000008ff097230 */ /* 0x101fe40000004100 */
[----:B------:R-:W-:-:S03]  /*0fb0*/  HADD2.F32 R15, -RZ, R8.H1_H1 ;  /* 0x30000008ff0f7230 */ /* 0x000fc60000004100 */
[----:B------:R-:W-:Y:S01]  /*0fc0*/  FFMA R0, R9, R9, R0 ;  /* 0x0000000909007223 */ /* 0x000fe20000000000 */
[----:B-1----:R-:W-:-:S03]  /*0fd0*/  HADD2.F32 R9, -RZ, R10.H0_H0 ;  /* 0x2000000aff097230 */ /* 0x002fc60000004100 */
[----:B------:R-:W-:Y:S01]  /*0fe0*/  FFMA R0, R15, R15, R0 ;  /* 0x0000000f0f007223 */ /* 0x000fe20000000000 */
[----:B------:R-:W-:-:S03]  /*0ff0*/  HADD2.F32 R15, -RZ, R10.H1_H1 ;  /* 0x3000000aff0f7230 */ /* 0x000fc60000004100 */
[----:B------:R-:W-:Y:S01]  /*1000*/  FFMA R0, R9, R9, R0 ;  /* 0x0000000909007223 */ /* 0x000fe20000000000 */
[----:B--2---:R-:W-:-:S03]  /*1010*/  HADD2.F32 R9, -RZ, R14.H0_H0 ;  /* 0x2000000eff097230 */ /* 0x004fc60000004100 */
[----:B------:R-:W-:Y:S01]  /*1020*/  FFMA R0, R15, R15, R0 ;  /* 0x0000000f0f007223 */ /* 0x000fe20000000000 */
[----:B------:R-:W-:-:S03]  /*1030*/  HADD2.F32 R15, -RZ, R14.H1_H1 ;  /* 0x3000000eff0f7230 */ /* 0x000fc60000004100 */
[----:B------:R-:W-:Y:S01]  /*1040*/  FFMA R0, R9, R9, R0 ;  /* 0x0000000909007223 */ /* 0x000fe20000000000 */
[----:B---3--:R-:W-:-:S03]  /*1050*/  HADD2.F32 R9, -RZ, R16.H0_H0 ;  /* 0x20000010ff097230 */ /* 0x008fc60000004100 */
[----:B------:R-:W-:Y:S01]  /*1060*/  FFMA R0, R15, R15, R0 ;  /* 0x0000000f0f007223 */ /* 0x000fe20000000000 */
[----:B------:R-:W-:-:S03]  /*1070*/  HADD2.F32 R15, -RZ, R16.H1_H1 ;  /* 0x30000010ff0f7230 */ /* 0x000fc60000004100 */
[----:B------:R-:W-:-:S04]  /*1080*/  FFMA R0, R9, R9, R0 ;  /* 0x0000000909007223 */ /* 0x000fc80000000000 */
[----:B------:R-:W-:Y:S01]  /*1090*/  FFMA R0, R15, R15, R0 ;  /* 0x0000000f0f007223 */ /* 0x000fe20000000000 */
[----:B------:R-:W-:Y:S06]  /*10a0*/  @!P0 BRA `(.L_x_14) ;  /* 0xfffffffc008c8947 */ /* 0x000fec000383ffff */
[----:B------:R-:W-:Y:S05]  /*10b0*/  BSYNC.RECONVERGENT B2 ;  /* 0x0000000000027941 */ /* 0x000fea0003800200 */
.L_x_13:
[----:B------:R-:W-:-:S07]  /*10c0*/  PRMT R127, R16, 0x7610, R16 ;  /* 0x00007610107f7816 */ /* 0x000fce0000000010 */
.L_x_12:
[----:B------:R-:W-:Y:S05]  /*10d0*/  BSYNC.RECONVERGENT B1 ;  /* 0x0000000000017941 */ /* 0x000fea0003800200 */
.L_x_11:
[----:B------:R-:W0:Y:S02]  /*10e0*/  LDC.64 R8, c[0x0][0x3e0] ;  /* 0x0000f800ff087b82 */ /* 0x000e240000000a00 */
[----:B0-----:R-:W-:-:S05]  /*10f0*/  IMAD.WIDE.U32 R8, R12, 0x2, R8 ;  /* 0x000000020c087825 */ /* 0x001fca00078e0008 */
[----:B------:R0:W5:Y:S02]  /*1100*/  LDG.E R123, desc[UR10][R8.64] ;  /* 0x0000000a087b7981 */ /* 0x000164000c1e1900 */
.L_x_7:
[----:B------:R-:W-:Y:S05]  /*1110*/  BSYNC.RECONVERGENT B0 ;  /* 0x0000000000007941 */ /* 0x000fea0003800200 */
.L_x_6:
[----:B0-----:R-:W0:Y:S01]  /*1120*/  SHFL.DOWN PT, R9, R0, 0x10, 0x1f ;  /* 0x0a001f0000097f89 */ /* 0x001e2200000e0000 */
[----:B------:R-:W-:Y:S02]  /*1130*/  MOV R12, 0x400 ;  /* 0x00000400000c7802 */ /* 0x000fe40000000f00 */
[----:B------:R-:W-:-:S05]  /*1140*/  CS2R.32 R122, SR_CgaSize ;  /* 0x00000000007a7805 */ /* 0x000fca0000008a00 */
[----:B------:R-:W-:-:S05]  /*1150*/  IMAD R122, R122, -0xa0, RZ ;  /* 0xffffff607a7a7824 */ /* 0x000fca00078e02ff */
[----:B------:R-:W-:-:S14]  /*1160*/  R2UR UR18, R122 ;  /* 0x000000007a1272ca */ /* 0x000fdc00000e0000 */
[----:B------:R-:W1:Y:S01]  /*1170*/  LDCU UR18, c[0x0][UR18+0x2cc] ;  /* 0x00005980121277ac */ /* 0x000e620008000800 */
[----:B------:R-:W-:Y:S01]  /*1180*/  ISETP.NE.AND P0, PT, R2, RZ, PT ;  /* 0x000000ff0200720c */ /* 0x000fe20003f05270 */
[----:B------:R-:W3:Y:S01]  /*1190*/  S2R R17, SR_CgaCtaId ;  /* 0x0000000000117919 */ /* 0x000ee20000008800 */
[----:B------:R-:W-:Y:S01]  /*11a0*/  ISETP.GT.U32.AND P1, PT, R124, 0xf, PT ;  /* 0x0000000f7c00780c */ /* 0x000fe20003f24070 */
[----:B------:R-:W-:Y:S01]  /*11b0*/  BSSY.RECONVERGENT B0, `(.L_x_15) ;  /* 0x0000368000007945 */ /* 0x000fe20003800200 */
[----:B-1----:R-:W-:Y:S01]  /*11c0*/  UIADD3 UR20, UPT, UPT, UR18, -0x3, URZ ;  /* 0xfffffffd12147890 */ /* 0x002fe2000fffe0ff */
[----:B0-----:R-:W-:Y:S01]  /*11d0*/  FADD R9, R9, R0 ;  /* 0x0000000009097221 */ /* 0x001fe20000000000 */
[----:B------:R-:W-:Y:S02]  /*11e0*/  IADD3 R0, PT, PT, R12, 0x800, RZ ;  /* 0x000008000c007810 */ /* 0x000fe40007ffe0ff */
[----:B------:R-:W-:Y:S02]  /*11f0*/  UISETP.GT.U32.AND UP0, UPT, UR20, -0x3, UPT ;  /* 0xfffffffd1400788c */ /* 0x000fe4000bf04070 */
[----:B------:R-:W0:Y:S02]  /*1200*/  SHFL.DOWN PT, R8, R9, 0x8, 0x1f ;  /* 0x09001f0009087f89 */ /* 0x000e2400000e0000 */
[----:B0-----:R-:W-:Y:S01]  /*1210*/  FADD R8, R9, R8 ;  /* 0x0000000809087221 */ /* 0x001fe20000000000 */
[----:B---3--:R-:W-:-:S04]  /*1220*/  LEA R9, R17, R0, 0x18 ;  /* 0x0000000011097211 */ /* 0x008fc800078ec0ff */
[----:B--2---:R-:W0:Y:S01]  /*1230*/  SHFL.DOWN PT, R11, R8, 0x4, 0x1f ;  /* 0x08801f00080b7f89 */ /* 0x004e2200000e0000 */
[----:B------:R-:W-:Y:S01]  /*1240*/  IMAD R0, R4, 0x4, R9 ;  /* 0x0000000404007824 */ /* 0x000fe200078e0209 */
[----:B------:R-:W-:Y:S01]  /*1250*/  LEA R9, R124, R9, 0x2 ;  /* 0x000000097c097211 */ /* 0x000fe200078e10ff */
[----:B0-----:R-:W-:-:S05]  /*1260*/  FADD R11, R8, R11 ;  /* 0x0000000b080b7221 */ /* 0x001fca0000000000 */
[----:B------:R-:W0:Y:S02]  /*1270*/  SHFL.DOWN PT, R10, R11, 0x2, 0x1f ;  /* 0x08401f000b0a7f89 */ /* 0x000e2400000e0000 */
[----:B0-----:R-:W-:-:S05]  /*1280*/  FADD R10, R11, R10 ;  /* 0x0000000a0b0a7221 */ /* 0x001fca0000000000 */
[----:B------:R-:W0:Y:S02]  /*1290*/  SHFL.DOWN PT, R13, R10, 0x1, 0x1f ;  /* 0x08201f000a0d7f89 */ /* 0x000e2400000e0000 */
[----:B0-----:R-:W-:-:S05]  /*12a0*/  FADD R13, R10, R13 ;  /* 0x0000000d0a0d7221 */ /* 0x001fca0000000000 */
[----:B------:R-:W-:Y:S01]  /*12b0*/  @!P0 STS [R0], R13 ;  /* 0x0000000d00008388 */ /* 0x000fe20000000800 */
[----:B------:R-:W-:Y:S01]  /*12c0*/  BAR.SYNC.DEFER_BLOCKING 0x0 ;  /* 0x0000000000007b1d */ /* 0x000fe20000010000 */
[----:B------:R-:W-:-:S13]  /*12d0*/  ISETP.NE.AND P0, PT, R124, RZ, PT ;  /* 0x000000ff7c00720c */ /* 0x000fda0003f05270 */
[----:B------:R-:W-:Y:S01]  /*12e0*/  @!P0 LEA R19, R17, R12, 0x18 ;  /* 0x0000000c11138211 */ /* 0x000fe200078ec0ff */
[----:B------:R-:W0:Y:S04]  /*12f0*/  @!P1 LDS R13, [R9] ;  /* 0x00000000090d9984 */ /* 0x000e280000000800 */
[----:B0-----:R-:W0:Y:S02]  /*1300*/  SHFL.DOWN PT, R8, R13, 0x8, 0x1f ;  /* 0x09001f000d087f89 */ /* 0x001e2400000e0000 */
[----:B0-----:R-:W-:-:S05]  /*1310*/  FADD R8, R8, R13 ;  /* 0x0000000d08087221 */ /* 0x001fca0000000000 */
[----:B------:R-:W0:Y:S02]  /*1320*/  SHFL.DOWN PT, R11, R8, 0x4, 0x1f ;  /* 0x08801f00080b7f89 */ /* 0x000e2400000e0000 */
[----:B0-----:R-:W-:-:S05]  /*1330*/  FADD R11, R8, R11 ;  /* 0x0000000b080b7221 */ /* 0x001fca0000000000 */
[----:B------:R-:W0:Y:S02]  /*1340*/  SHFL.DOWN PT, R10, R11, 0x2, 0x1f ;  /* 0x08401f000b0a7f89 */ /* 0x000e2400000e0000 */
[----:B0-----:R-:W-:-:S05]  /*1350*/  FADD R10, R11, R10 ;  /* 0x0000000a0b0a7221 */ /* 0x001fca0000000000 */
[----:B------:R-:W0:Y:S02]  /*1360*/  SHFL.DOWN PT, R15, R10, 0x1, 0x1f ;  /* 0x08201f000a0f7f89 */ /* 0x000e2400000e0000 */
[----:B0-----:R-:W-:-:S05]  /*1370*/  FADD R122, R10, R15 ;  /* 0x0000000f0a7a7221 */ /* 0x001fca0000000000 */
[----:B------:R0:W-:Y:S01]  /*1380*/  @!P0 STS [R19+0x840], R122 ;  /* 0x0008407a13008388 */ /* 0x0001e20000000800 */
[----:B------:R-:W-:Y:S05]  /*1390*/  BRA.U UP0, `(.L_x_16) ;  /* 0x0000003500247547 */ /* 0x000fea000b800000 */
[----:B------:R-:W-:Y:S01]  /*13a0*/  UISETP.GE.U32.AND UP0, UPT, UR20, 0x7, UPT ;  /* 0x000000071400788c */ /* 0x000fe2000bf06070 */
[----:B------:R-:W-:Y:S01]  /*13b0*/  HFMA2 R8, -RZ, RZ, 0, 5.9604644775390625e-08 ;  /* 0x00000001ff087431 */ /* 0x000fe200000001ff */
[----:B------:R-:W-:-:S04]  /*13c0*/  UIADD3 UR4, UPT, UPT, UR18, -0x2, URZ ;  /* 0xfffffffe12047890 */ /* 0x000fc8000fffe0ff */
[----:B------:R-:W-:-:S03]  /*13d0*/  ULOP3.LUT UR7, UR4, 0x7, URZ, 0xc0, !UPT ;  /* 0x0000000704077892 */ /* 0x000fc6000f8ec0ff */
[----:B------:R-:W-:Y:S09]  /*13e0*/  BRA.U !UP0, `(.L_x_17) ;  /* 0x0000001908f87547 */ /* 0x000ff2000b800000 */
[----:B------:R-:W-:Y:S01]  /*13f0*/  ULOP3.LUT UR5, UR4, 0xfffffff8, URZ, 0xc0, !UPT ;  /* 0xfffffff804057892 */ /* 0x000fe2000f8ec0ff */
[----:B------:R-:W-:Y:S02]  /*1400*/  IADD3 R0, PT, PT, R17, 0x4, RZ ;  /* 0x0000000411007810 */ /* 0x000fe40007ffe0ff */
[----:B------:R-:W-:Y:S01]  /*1410*/  MOV R8, 0x4 ;  /* 0x0000000400087802 */ /* 0x000fe20000000f00 */
[----:B------:R-:W-:-:S12]  /*1420*/  UIADD3 UR5, UPT, UPT, -UR5, URZ, URZ ;  /* 0x000000ff05057290 */ /* 0x000fd8000fffe1ff */
.L_x_68:
[----:B------:R-:W-:Y:S01]  /*1430*/  UIADD3 UR5, UPT, UPT, UR5, 0x8, URZ ;  /* 0x0000000805057890 */ /* 0x000fe2000fffe0ff */
[----:B------:R-:W-:Y:S03]  /*1440*/  BSSY.RECONVERGENT B1, `(.L_x_18) ;  /* 0x0000036000017945 */ /* 0x000fe60003800200 */
[----:B------:R-:W-:Y:S01]  /*1450*/  UISETP.NE.AND UP0, UPT, UR5, URZ, UPT ;  /* 0x000000ff0500728c */ /* 0x000fe2000bf05270 */
[----:B01234-:R-:W-:Y:S10]  /*1460*/  @P0 BRA `(.L_x_19) ;  /* 0x0000000000cc0947 */ /* 0x01fff40003800000 */
[----:B------:R-:W1:Y:S01]  /*1470*/  I2F.U32.RP R12, UR18 ;  /* 0x00000012000c7d06 */ /* 0x000e620008209000 */
[----:B------:R-:W2:Y:S01]  /*1480*/  S2R R16, SR_CgaCtaId ;  /* 0x0000000000107919 */ /* 0x000ea20000008800 */
[----:B------:R-:W-:Y:S01]  /*1490*/  ISETP.NE.U32.AND P1, PT, RZ, UR18, PT ;  /* 0x00000012ff007c0c */ /* 0x000fe2000bf25070 */
[----:B------:R-:W3:Y:S05]  /*14a0*/  S2R R15, SR_SWINHI ;  /* 0x00000000000f7919 */ /* 0x000eea0000002f00 */
[----:B-1----:R-:W1:Y:S02]  /*14b0*/  MUFU.RCP R12, R12 ;  /* 0x0000000c000c7308 */ /* 0x002e640000001000 */
[----:B-1----:R-:W-:-:S06]  /*14c0*/  IADD3 R10, PT, PT, R12, 0xffffffe, RZ ;  /* 0x0ffffffe0c0a7810 */ /* 0x002fcc0007ffe0ff */
[----:B------:R1:W4:Y:S02]  /*14d0*/  F2I.FTZ.U32.TRUNC.NTZ R11, R10 ;  /* 0x0000000a000b7305 */ /* 0x000324000021f000 */
[----:B-1----:R-:W-:Y:S01]  /*14e0*/  MOV R10, RZ ;  /* 0x000000ff000a7202 */ /* 0x002fe20000000f00 */
[----:B----4-:R-:W-:-:S04]  /*14f0*/  IMAD.MOV R9, RZ, RZ, -R11 ;  /* 0x000000ffff097224 */ /* 0x010fc800078e0a0b */
[----:B------:R-:W-:-:S04]  /*1500*/  IMAD R9, R9, UR18, RZ ;  /* 0x0000001209097c24 */ /* 0x000fc8000f8e02ff */
[----:B------:R-:W-:Y:S01]  /*1510*/  IMAD.HI.U32 R14, R11, R9, R10 ;  /* 0x000000090b0e7227 */ /* 0x000fe200078e000a */
[----:B------:R-:W-:Y:S02]  /*1520*/  IADD3 R9, PT, PT, R0, -0x3, RZ ;  /* 0xfffffffd00097810 */ /* 0x000fe40007ffe0ff */
[----:B------:R-:W-:-:S03]  /*1530*/  MOV R11, 0x400 ;  /* 0x00000400000b7802 */ /* 0x000fc60000000f00 */
[----:B------:R-:W-:Y:S01]  /*1540*/  IMAD.HI.U32 R14, R14, R9, RZ ;  /* 0x000000090e0e7227 */ /* 0x000fe200078e00ff */
[----:B------:R-:W-:-:S04]  /*1550*/  IADD3 R10, PT, PT, R11, 0x840, RZ ;  /* 0x000008400b0a7810 */ /* 0x000fc80007ffe0ff */
[----:B------:R-:W-:Y:S02]  /*1560*/  IADD3 R14, PT, PT, -R14, RZ, RZ ;  /* 0x000000ff0e0e7210 */ /* 0x000fe40007ffe1ff */
[----:B--2---:R-:W-:-:S03]  /*1570*/  LEA R10, R16, R10, 0x18 ;  /* 0x0000000a100a7211 */ /* 0x004fc600078ec0ff */
[----:B------:R-:W-:Y:S01]  /*1580*/  IMAD R13, R14, UR18, R9 ;  /* 0x000000120e0d7c24 */ /* 0x000fe2000f8e0209 */
[----:B------:R-:W-:Y:S02]  /*1590*/  LEA R9, R16, R11, 0x18 ;  /* 0x0000000b10097211 */ /* 0x000fe400078ec0ff */
[----:B------:R-:W-:Y:S02]  /*15a0*/  MOV R10, R10 ;  /* 0x0000000a000a7202 */ /* 0x000fe40000000f00 */
[----:B---3--:R-:W-:Y:S02]  /*15b0*/  MOV R11, R15 ;  /* 0x0000000f000b7202 */ /* 0x008fe40000000f00 */
[----:B------:R-:W-:Y:S01]  /*15c0*/  ISETP.GE.U32.AND P0, PT, R13, UR18, PT ;  /* 0x000000120d007c0c */ /* 0x000fe2000bf06070 */
[----:B------:R-:W1:-:S12]  /*15d0*/  LDS R9, [R9+0x840] ;  /* 0x0008400009097984 */ /* 0x000e580000000800 */
[----:B------:R-:W-:-:S04]  /*15e0*/  @P0 IADD3 R13, PT, PT, R13, -UR18, RZ ;  /* 0x800000120d0d0c10 */ /* 0x000fc8000fffe0ff */
[----:B------:R-:W-:-:S13]  /*15f0*/  ISETP.GE.U32.AND P0, PT, R13, UR18, PT ;  /* 0x000000120d007c0c */ /* 0x000fda000bf06070 */
[----:B------:R-:W-:Y:S01]  /*1600*/  @P0 VIADD R13, R13, -UR18 ;  /* 0x800000120d0d0c36 */ /* 0x000fe20008000000 */
[----:B------:R-:W-:-:S04]  /*1610*/  @!P1 LOP3.LUT R13, RZ, UR18, RZ, 0x33, !PT ;  /* 0x00000012ff0d9c12 */ /* 0x000fc8000f8e33ff */
[----:B------:R-:W-:Y:S02]  /*1620*/  PRMT R10, R13, 0x654, R10 ;  /* 0x000006540d0a7816 */ /* 0x000fe4000000000a */
[----:B------:R-:W-:-:S05]  /*1630*/  MOV R11, R11 ;  /* 0x0000000b000b7202 */ /* 0x000fca0000000f00 */
[----:B-1----:R1:W-:Y:S01]  /*1640*/  ATOM.E.ADD.F32.FTZ.RN.STRONG.GPU P0, RZ, desc[UR10][R10.64], R9 ;  /* 0x800000090aff79a2 */ /* 0x0023e2000c10f30a */
[----:B0-----:R-:W-:Y:S01]  /*1650*/  MOV R122, R9 ;  /* 0x00000009007a7202 */ /* 0x001fe20000000f00 */
[----:B-1----:R-:W-:Y:S06]  /*1660*/  @P0 BRA `(.L_x_19) ;  /* 0x00000000004c0947 */ /* 0x002fec0003800000 */
[----:B------:R-:W0:Y:S02]  /*1670*/  QSPC.E.S P0, RZ, [R10] ;  /* 0x000000000aff73aa */ /* 0x000e240000000500 */
[----:B0-----:R-:W-:Y:S05]  /*1680*/  @!P0 BRA `(.L_x_20) ;  /* 0x0000000000188947 */ /* 0x001fea0003800000 */
[----:B------:R-:W-:-:S07]  /*1690*/  MOV R12, R10 ;  /* 0x0000000a000c7202 */ /* 0x000fce0000000f00 */
.L_x_21:
[----:B------:R-:W0:Y:S02]  /*16a0*/  LDS R10, [R12] ;  /* 0x000000000c0a7984 */ /* 0x000e240000000800 */
[----:B0-----:R-:W-:-:S05]  /*16b0*/  FADD R11, R9, R10 ;  /* 0x0000000a090b7221 */ /* 0x001fca0000000000 */
[----:B------:R-:W0:Y:S02]  /*16c0*/  ATOMS.CAST.SPIN P0, [R12], R10, R11 ;  /* 0x0000000a0c00758d */ /* 0x000e24000180000b */
[----:B0-----:R-:W-:Y:S05]  /*16d0*/  @!P0 BRA `(.L_x_21) ;  /* 0xfffffffc00f08947 */ /* 0x001fea000383ffff */
[----:B------:R-:W-:Y:S05]  /*16e0*/  BRA `(.L_x_19) ;  /* 0x00000000002c7947 */ /* 0x000fea0003800000 */
.L_x_20:
[----:B------:R-:W0:Y:S02]  /*16f0*/  QSPC.E.D P0, RZ, [R10] ;  /* 0x000000000aff73aa */ /* 0x000e240000000700 */
[----:B0-----:R-:W-:Y:S05]  /*1700*/  @!P0 BRA `(.L_x_22) ;  /* 0x0000000000188947 */ /* 0x001fea0003800000 */
.L_x_23:
[----:B------:R-:W2:Y:S02]  /*1710*/  LD.E R12, [R10] ;  /* 0x000000000a0c7980 */ /* 0x000ea40000100900 */
[----:B--2---:R-:W-:-:S06]  /*1720*/  FADD R13, R9, R12 ;  /* 0x0000000c090d7221 */ /* 0x004fcc0000000000 */
[----:B------:R-:W2:Y:S02]  /*1730*/  ATOM.E.CAST.SPIN PT, R13, [R10], R12, R13 ;  /* 0x0000000c0a0d738b */ /* 0x000ea400019e010d */
[----:B--2---:R-:W-:-:S13]  /*1740*/  ISETP.EQ.U32.AND P0, PT, R13, 0x1, PT ;  /* 0x000000010d00780c */ /* 0x004fda0003f02070 */
[----:B------:R-:W-:Y:S05]  /*1750*/  @!P0 BRA `(.L_x_23) ;  /* 0xfffffffc00ec8947 */ /* 0x000fea000383ffff */
[----:B------:R-:W-:Y:S05]  /*1760*/  BRA `(.L_x_19) ;  /* 0x00000000000c7947 */ /* 0x000fea0003800000 */
.L_x_22:
[----:B------:R-:W2:Y:S02]  /*1770*/  LD.E R12, desc[UR10][R10.64] ;  /* 0x0000000a0a0c7980 */ /* 0x000ea4000c101900 */
[----:B--2---:R-:W-:-:S05]  /*1780*/  FADD R9, R9, R12 ;  /* 0x0000000c09097221 */ /* 0x004fca0000000000 */
[----:B------:R1:W-:Y:S02]  /*1790*/  ST.E desc[UR10][R10.64], R9 ;  /* 0x000000090a007985 */ /* 0x0003e4000c10190a */
.L_x_19:
[----:B------:R-:W-:Y:S05]  /*17a0*/  BSYNC.RECONVERGENT B1 ;  /* 0x0000000000017941 */ /* 0x000fea0003800200 */
.L_x_18:
[----:B------:R-:W-:Y:S01]  /*17b0*/  ISETP.NE.AND P0, PT, R124, RZ, PT ;  /* 0x000000ff7c00720c */ /* 0x000fe20003f05270 */
[----:B------:R-:W-:-:S12]  /*17c0*/  BSSY.RECONVERGENT B1, `(.L_x_24) ;  /* 0x0000035000017945 */ /* 0x000fd80003800200 */
[----:B------:R-:W-:Y:S05]  /*17d0*/  @P0 BRA `(.L_x_25) ;  /* 0x0000000000cc0947 */ /* 0x000fea0003800000 */
[----:B------:R-:W2:Y:S01]  /*17e0*/  I2F.U32.RP R13, UR18 ;  /* 0x00000012000d7d06 */ /* 0x000ea20008209000 */
[----:B------:R-:W3:Y:S01]  /*17f0*/  S2R R12, SR_CgaCtaId ;  /* 0x00000000000c7919 */ /* 0x000ee20000008800 */
[----:B-1----:R-:W-:Y:S01]  /*1800*/  HFMA2 R10, -RZ, RZ, 0, 0 ;  /* 0x00000000ff0a7431 */ /* 0x002fe200000001ff */
[----:B------:R-:W-:-:S05]  /*1810*/  ISETP.NE.U32.AND P2, PT, RZ, UR18, PT ;  /* 0x00000012ff007c0c */ /* 0x000fca000bf45070 */
[----:B--2---:R-:W1:Y:S02]  /*1820*/  MUFU.RCP R13, R13 ;  /* 0x0000000d000d7308 */ /* 0x004e640000001000 */
[----:B-1----:R-:W-:-:S06]  /*1830*/  IADD3 R14, PT, PT, R13, 0xffffffe, RZ ;  /* 0x0ffffffe0d0e7810 */ /* 0x002fcc0007ffe0ff */
[----:B------:R1:W2:Y:S02]  /*1840*/  F2I.FTZ.U32.TRUNC.NTZ R11, R14 ;  /* 0x0000000e000b7305 */ /* 0x0002a4000021f000 */
[----:B-1----:R-:W1:Y:S01]  /*1850*/  S2R R14, SR_SWINHI ;  /* 0x00000000000e7919 */ /* 0x002e620000002f00 */
[----:B--2---:R-:W-:-:S05]  /*1860*/  IADD3 R9, PT, PT, RZ, -R11, RZ ;  /* 0x8000000bff097210 */ /* 0x004fca0007ffe0ff */
[----:B------:R-:W-:-:S04]  /*1870*/  IMAD R9, R9, UR18, RZ ;  /* 0x0000001209097c24 */ /* 0x000fc8000f8e02ff */
[----:B------:R-:W-:Y:S01]  /*1880*/  IMAD.HI.U32 R10, R11, R9, R10 ;  /* 0x000000090b0a7227 */ /* 0x000fe200078e000a */
[----:B------:R-:W-:Y:S02]  /*1890*/  IADD3 R9, PT, PT, R0, -0x2, RZ ;  /* 0xfffffffe00097810 */ /* 0x000fe40007ffe0ff */
[----:B------:R-:W-:-:S03]  /*18a0*/  MOV R11, 0x400 ;  /* 0x00000400000b7802 */ /* 0x000fc60000000f00 */
[----:B------:R-:W-:-:S04]  /*18b0*/  IMAD.HI.U32 R10, R10, R9, RZ ;  /* 0x000000090a0a7227 */ /* 0x000fc800078e00ff */
[----:B------:R-:W-:-:S04]  /*18c0*/  IMAD.MOV R10, RZ, RZ, -R10 ;  /* 0x000000ffff0a7224 */ /* 0x000fc800078e0a0a */
[----:B------:R-:W-:Y:S01]  /*18d0*/  IMAD R13, R10, UR18, R9 ;  /* 0x000000120a0d7c24 */ /* 0x000fe2000f8e0209 */
[C---:B---3--:R-:W-:Y:S02]  /*18e0*/  LEA R9, R12.reuse, R11, 0x18 ;  /* 0x0000000b0c097211 */ /* 0x048fe400078ec0ff */
[----:B------:R-:W-:Y:S02]  /*18f0*/  IADD3 R11, PT, PT, R11, 0x840, RZ ;  /* 0x000008400b0b7810 */ /* 0x000fe40007ffe0ff */
[----:B------:R-:W-:Y:S02]  /*1900*/  ISETP.GE.U32.AND P1, PT, R13, UR18, PT ;  /* 0x000000120d007c0c */ /* 0x000fe4000bf26070 */
[----:B------:R-:W2:Y:S01]  /*1910*/  LDS R9, [R9+0x840] ;  /* 0x0008400009097984 */ /* 0x000ea20000000800 */
[----:B------:R-:W-:-:S04]  /*1920*/  LEA R11, R12, R11, 0x18 ;  /* 0x0000000b0c0b7211 */ /* 0x000fc800078ec0ff */
[----:B------:R-:W-:Y:S02]  /*1930*/  MOV R10, R11 ;  /* 0x0000000b000a7202 */ /* 0x000fe40000000f00 */
[----:B-1----:R-:W-:-:S04]  /*1940*/  MOV R11, R14 ;  /* 0x0000000e000b7202 */ /* 0x002fc80000000f00 */
[----:B------:R-:W-:-:S04]  /*1950*/  @P1 IADD3 R13, PT, PT, R13, -UR18, RZ ;  /* 0x800000120d0d1c10 */ /* 0x000fc8000fffe0ff */
[----:B------:R-:W-:-:S13]  /*1960*/  ISETP.GE.U32.AND P1, PT, R13, UR18, PT ;  /* 0x000000120d007c0c */ /* 0x000fda000bf26070 */
[----:B------:R-:W-:Y:S02]  /*1970*/  @P1 IADD3 R13, PT, PT, R13, -UR18, RZ ;  /* 0x800000120d0d1c10 */ /* 0x000fe4000fffe0ff */
[----:B------:R-:W-:-:S04]  /*1980*/  @!P2 LOP3.LUT R13, RZ, UR18, RZ, 0x33, !PT ;  /* 0x00000012ff0dac12 */ /* 0x000fc8000f8e33ff */
[----:B------:R-:W-:Y:S02]  /*1990*/  PRMT R10, R13, 0x654, R10 ;  /* 0x000006540d0a7816 */ /* 0x000fe4000000000a */
[----:B------:R-:W-:-:S05]  /*19a0*/  MOV R11, R11 ;  /* 0x0000000b000b7202 */ /* 0x000fca0000000f00 */
[----:B--2---:R1:W-:Y:S01]  /*19b0*/  ATOM.E.ADD.F32.FTZ.RN.STRONG.GPU P1, RZ, desc[UR10][R10.64], R9 ;  /* 0x800000090aff79a2 */ /* 0x0043e2000c12f30a */
[----:B0-----:R-:W-:Y:S01]  /*19c0*/  MOV R122, R9 ;  /* 0x00000009007a7202 */ /* 0x001fe20000000f00 */
[----:B-1----:R-:W-:Y:S06]  /*19d0*/  @P1 BRA `(.L_x_25) ;  /* 0x00000000004c1947 */ /* 0x002fec0003800000 */
[----:B------:R-:W0:Y:S02]  /*19e0*/  QSPC.E.S P1, RZ, [R10] ;  /* 0x000000000aff73aa */ /* 0x000e240000020500 */
[----:B0-----:R-:W-:Y:S05]  /*19f0*/  @!P1 BRA `(.L_x_26) ;  /* 0x0000000000189947 */ /* 0x001fea0003800000 */
[----:B------:R-:W-:-:S07]  /*1a00*/  MOV R12, R10 ;  /* 0x0000000a000c7202 */ /* 0x000fce0000000f00 */
.L_x_27:
[----:B------:R-:W0:Y:S02]  /*1a10*/  LDS R10, [R12] ;  /* 0x000000000c0a7984 */ /* 0x000e240000000800 */
[----:B0-----:R-:W-:-:S05]  /*1a20*/  FADD R11, R9, R10 ;  /* 0x0000000a090b7221 */ /* 0x001fca0000000000 */
[----:B------:R-:W0:Y:S02]  /*1a30*/  ATOMS.CAST.SPIN P1, [R12], R10, R11 ;  /* 0x0000000a0c00758d */ /* 0x000e24000182000b */
[----:B0-----:R-:W-:Y:S05]  /*1a40*/  @!P1 BRA `(.L_x_27) ;  /* 0xfffffffc00f09947 */ /* 0x001fea000383ffff */
[----:B------:R-:W-:Y:S05]  /*1a50*/  BRA `(.L_x_25) ;  /* 0x00000000002c7947 */ /* 0x000fea0003800000 */
.L_x_26:
[----:B------:R-:W0:Y:S02]  /*1a60*/  QSPC.E.D P1, RZ, [R10] ;  /* 0x000000000aff73aa */ /* 0x000e240000020700 */
[----:B0-----:R-:W-:Y:S05]  /*1a70*/  @!P1 BRA `(.L_x_28) ;  /* 0x0000000000189947 */ /* 0x001fea0003800000 */
.L_x_29:
[----:B------:R-:W2:Y:S02]  /*1a80*/  LD.E R12, [R10] ;  /* 0x000000000a0c7980 */ /* 0x000ea40000100900 */
[----:B--2---:R-:W-:-:S06]  /*1a90*/  FADD R13, R9, R12 ;  /* 0x0000000c090d7221 */ /* 0x004fcc0000000000 */
[----:B------:R-:W2:Y:S02]  /*1aa0*/  ATOM.E.CAST.SPIN PT, R13, [R10], R12, R13 ;  /* 0x0000000c0a0d738b */ /* 0x000ea400019e010d */
[----:B--2---:R-:W-:-:S13]  /*1ab0*/  ISETP.EQ.U32.AND P1, PT, R13, 0x1, PT ;  /* 0x000000010d00780c */ /* 0x004fda0003f22070 */
[----:B------:R-:W-:Y:S05]  /*1ac0*/  @!P1 BRA `(.L_x_29) ;  /* 0xfffffffc00ec9947 */ /* 0x000fea000383ffff */
[----:B------:R-:W-:Y:S05]  /*1ad0*/  BRA `(.L_x_25) ;  /* 0x00000000000c7947 */ /* 0x000fea0003800000 */
.L_x_28:
[----:B------:R-:W2:Y:S02]  /*1ae0*/  LD.E R12, desc[UR10][R10.64] ;  /* 0x0000000a0a0c7980 */ /* 0x000ea4000c101900 */
[----:B--2---:R-:W-:-:S05]  /*1af0*/  FADD R9, R9, R12 ;  /* 0x0000000c09097221 */ /* 0x004fca0000000000 */
[----:B------:R2:W-:Y:S02]  /*1b00*/  ST.E desc[UR10][R10.64], R9 ;  /* 0x000000090a007985 */ /* 0x0005e4000c10190a */
.L_x_25:
[----:B------:R-:W-:Y:S05]  /*1b10*/  BSYNC.RECONVERGENT B1 ;  /* 0x0000000000017941 */ /* 0x000fea0003800200 */
.L_x_24:
[----:B------:R-:W-:Y:S04]  /*1b20*/  BSSY.RECONVERGENT B1, `(.L_x_30) ;  /* 0x0000035000017945 */ /* 0x000fe80003800200 */
[----:B------:R-:W-:Y:S05]  /*1b30*/  @P0 BRA `(.L_x_31) ;  /* 0x0000000000cc0947 */ /* 0x000fea0003800000 */
[----:B------:R-:W3:Y:S01]  /*1b40*/  I2F.U32.RP R13, UR18 ;  /* 0x00000012000d7d06 */ /* 0x000ee20008209000 */
[----:B------:R-:W4:Y:S01]  /*1b50*/  S2R R12, SR_CgaCtaId ;  /* 0x00000000000c7919 */ /* 0x000f220000008800 */
[----:B-12---:R-:W-:Y:S01]  /*1b60*/  HFMA2 R10, -RZ, RZ, 0, 0 ;  /* 0x00000000ff0a7431 */ /* 0x006fe200000001ff */
[----:B------:R-:W-:-:S05]  /*1b70*/  ISETP.NE.U32.AND P2, PT, RZ, UR18, PT ;  /* 0x00000012ff007c0c */ /* 0x000fca000bf45070 */
[----:B---3--:R-:W1:Y:S02]  /*1b80*/  MUFU.RCP R13, R13 ;  /* 0x0000000d000d7308 */ /* 0x008e640000001000 */
[----:B-1----:R-:W-:-:S06]  /*1b90*/  IADD3 R14, PT, PT, R13, 0xffffffe, RZ ;  /* 0x0ffffffe0d0e7810 */ /* 0x002fcc0007ffe0ff */
[----:B------:R1:W2:Y:S02]  /*1ba0*/  F2I.FTZ.U32.TRUNC.NTZ R11, R14 ;  /* 0x0000000e000b7305 */ /* 0x0002a4000021f000 */
[----:B-1----:R-:W1:Y:S01]  /*1bb0*/  S2R R14, SR_SWINHI ;  /* 0x00000000000e7919 */ /* 0x002e620000002f00 */
[----:B--2---:R-:W-:-:S04]  /*1bc0*/  IMAD.MOV R9, RZ, RZ, -R11 ;  /* 0x000000ffff097224 */ /* 0x004fc800078e0a0b */
[----:B------:R-:W-:-:S04]  /*1bd0*/  IMAD R9, R9, UR18, RZ ;  /* 0x0000001209097c24 */ /* 0x000fc8000f8e02ff */
[----:B------:R-:W-:Y:S01]  /*1be0*/  IMAD.HI.U32 R10, R11, R9, R10 ;  /* 0x000000090b0a7227 */ /* 0x000fe200078e000a */
[----:B------:R-:W-:Y:S02]  /*1bf0*/  IADD3 R9, PT, PT, R0, -0x1, RZ ;  /* 0xffffffff00097810 */ /* 0x000fe40007ffe0ff */
[----:B------:R-:W-:-:S03]  /*1c00*/  MOV R11, 0x400 ;  /* 0x00000400000b7802 */ /* 0x000fc60000000f00 */
[----:B------:R-:W-:-:S05]  /*1c10*/  IMAD.HI.U32 R10, R10, R9, RZ ;  /* 0x000000090a0a7227 */ /* 0x000fca00078e00ff */
[----:B------:R-:W-:-:S05]  /*1c20*/  IADD3 R10, PT, PT, -R10, RZ, RZ ;  /* 0x000000ff0a0a7210 */ /* 0x000fca0007ffe1ff */
[----:B------:R-:W-:Y:S01]  /*1c30*/  IMAD R13, R10, UR18, R9 ;  /* 0x000000120a0d7c24 */ /* 0x000fe2000f8e0209 */
[C---:B----4-:R-:W-:Y:S02]  /*1c40*/  LEA R9, R12.reuse, R11, 0x18 ;  /* 0x0000000b0c097211 */ /* 0x050fe400078ec0ff */
        /* <DEDUP_REMOVED lines=8> */
[----:B------:R-:W-:Y:S01]  /*1cd0*/  @P1 VIADD R13, R13, -UR18 ;  /* 0x800000120d0d1c36 */ /* 0x000fe20008000000 */
        /* <DEDUP_REMOVED lines=9> */
.L_x_33:
[----:B------:R-:W0:Y:S02]  /*1d70*/  LDS R10, [R12] ;  /* 0x000000000c0a7984 */ /* 0x000e240000000800 */
[----:B0-----:R-:W-:-:S05]  /*1d80*/  FADD R11, R9, R10 ;  /* 0x0000000a090b7221 */ /* 0x001fca0000000000 */
[----:B------:R-:W0:Y:S02]  /*1d90*/  ATOMS.CAST.SPIN P1, [R12], R10, R11 ;  /* 0x0000000a0c00758d */ /* 0x000e24000182000b */
[----:B0-----:R-:W-:Y:S05]  /*1da0*/  @!P1 BRA `(.L_x_33) ;  /* 0xfffffffc00f09947 */ /* 0x001fea000383ffff */
[----:B------:R-:W-:Y:S05]  /*1db0*/  BRA `(.L_x_31) ;  /* 0x00000000002c7947 */ /* 0x000fea0003800000 */
.L_x_32:
[----:B------:R-:W0:Y:S02]  /*1dc0*/  QSPC.E.D P1, RZ, [R10] ;  /* 0x000000000aff73aa */ /* 0x000e240000020700 */
[----:B0-----:R-:W-:Y:S05]  /*1dd0*/  @!P1 BRA `(.L_x_34) ;  /* 0x0000000000189947 */ /* 0x001fea0003800000 */
.L_x_35:
[----:B------:R-:W2:Y:S02]  /*1de0*/  LD.E R12, [R10] ;  /* 0x000000000a0c7980 */ /* 0x000ea40000100900 */
[----:B--2---:R-:W-:-:S06]  /*1df0*/  FADD R13, R9, R12 ;  /* 0x0000000c090d7221 */ /* 0x004fcc0000000000 */
[----:B------:R-:W2:Y:S02]  /*1e00*/  ATOM.E.CAST.SPIN PT, R13, [R10], R12, R13 ;  /* 0x0000000c0a0d738b */ /* 0x000ea400019e010d */
[----:B--2---:R-:W-:-:S13]  /*1e10*/  ISETP.EQ.U32.AND P1, PT, R13, 0x1, PT ;  /* 0x000000010d00780c */ /* 0x004fda0003f22070 */
[----:B------:R-:W-:Y:S05]  /*1e20*/  @!P1 BRA `(.L_x_35) ;  /* 0xfffffffc00ec9947 */ /* 0x000fea000383ffff */
[----:B------:R-:W-:Y:S05]  /*1e30*/  BRA `(.L_x_31) ;  /* 0x00000000000c7947 */ /* 0x000fea0003800000 */
.L_x_34:
[----:B------:R-:W2:Y:S02]  /*1e40*/  LD.E R12, desc[UR10][R10.64] ;  /* 0x0000000a0a0c7980 */ /* 0x000ea4000c101900 */
[----:B--2---:R-:W-:-:S05]  /*1e50*/  FADD R9, R9, R12 ;  /* 0x0000000c09097221 */ /* 0x004fca0000000000 */
[----:B------:R3:W-:Y:S02]  /*1e60*/  ST.E desc[UR10][R10.64], R9 ;  /* 0x000000090a007985 */ /* 0x0007e4000c10190a */
.L_x_31:
[----:B------:R-:W-:Y:S05]  /*1e70*/  BSYNC.RECONVERGENT B1 ;  /* 0x0000000000017941 */ /* 0x000fea0003800200 */
.L_x_30:
[----:B------:R-:W-:Y:S04]  /*1e80*/  BSSY.RECONVERGENT B1, `(.L_x_36) ;  /* 0x0000034000017945 */ /* 0x000fe80003800200 */
[----:B------:R-:W-:Y:S05]  /*1e90*/  @P0 BRA `(.L_x_37) ;  /* 0x0000000000c80947 */ /* 0x000fea0003800000 */
[----:B------:R-:W4:Y:S01]  /*1ea0*/  I2F.U32.RP R12, UR18 ;  /* 0x00000012000c7d06 */ /* 0x000f220008209000 */
[----:B------:R-:W0:Y:S01]  /*1eb0*/  S2R R15, SR_CgaCtaId ;  /* 0x00000000000f7919 */ /* 0x000e220000008800 */
[----:B-123--:R-:W-:Y:S01]  /*1ec0*/  HFMA2 R10, -RZ, RZ, 0, 0 ;  /* 0x00000000ff0a7431 */ /* 0x00efe200000001ff */
[----:B------:R-:W-:Y:S01]  /*1ed0*/  ISETP.NE.U32.AND P2, PT, RZ, UR18, PT ;  /* 0x00000012ff007c0c */ /* 0x000fe2000bf45070 */
[----:B------:R-:W1:Y:S04]  /*1ee0*/  S2R R17, SR_SWINHI ;  /* 0x0000000000117919 */ /* 0x000e680000002f00 */
[----:B----4-:R-:W2:Y:S02]  /*1ef0*/  MUFU.RCP R12, R12 ;  /* 0x0000000c000c7308 */ /* 0x010ea40000001000 */
[----:B--2---:R-:W-:-:S06]  /*1f00*/  IADD3 R11, PT, PT, R12, 0xffffffe, RZ ;  /* 0x0ffffffe0c0b7810 */ /* 0x004fcc0007ffe0ff */
[----:B------:R-:W2:Y:S02]  /*1f10*/  F2I.FTZ.U32.TRUNC.NTZ R11, R11 ;  /* 0x0000000b000b7305 */ /* 0x000ea4000021f000 */
[----:B--2---:R-:W-:-:S05]  /*1f20*/  IADD3 R9, PT, PT, RZ, -R11, RZ ;  /* 0x8000000bff097210 */ /* 0x004fca0007ffe0ff */
[----:B------:R-:W-:-:S04]  /*1f30*/  IMAD R9, R9, UR18, RZ ;  /* 0x0000001209097c24 */ /* 0x000fc8000f8e02ff */
[----:B------:R-:W-:Y:S01]  /*1f40*/  IMAD.HI.U32 R9, R11, R9, R10 ;  /* 0x000000090b097227 */ /* 0x000fe200078e000a */
[----:B------:R-:W-:-:S05]  /*1f50*/  MOV R10, 0x400 ;  /* 0x00000400000a7802 */ /* 0x000fca0000000f00 */
[----:B------:R-:W-:-:S05]  /*1f60*/  IMAD.HI.U32 R9, R9, R0, RZ ;  /* 0x0000000009097227 */ /* 0x000fca00078e00ff */
[----:B------:R-:W-:-:S05]  /*1f70*/  IADD3 R9, PT, PT, -R9, RZ, RZ ;  /* 0x000000ff09097210 */ /* 0x000fca0007ffe1ff */
[----:B------:R-:W-:Y:S01]  /*1f80*/  IMAD R13, R9, UR18, R0 ;  /* 0x00000012090d7c24 */ /* 0x000fe2000f8e0200 */
[----:B0-----:R-:W-:Y:S02]  /*1f90*/  LEA R9, R15, R10, 0x18 ;  /* 0x0000000a0f097211 */ /* 0x001fe400078ec0ff */
[----:B------:R-:W-:Y:S02]  /*1fa0*/  IADD3 R10, PT, PT, R10, 0x840, RZ ;  /* 0x000008400a0a7810 */ /* 0x000fe40007ffe0ff */
[----:B------:R-:W-:Y:S02]  /*1fb0*/  ISETP.GE.U32.AND P1, PT, R13, UR18, PT ;  /* 0x000000120d007c0c */ /* 0x000fe4000bf26070 */
[----:B------:R-:W0:Y:S01]  /*1fc0*/  LDS R9, [R9+0x840] ;  /* 0x0008400009097984 */ /* 0x000e220000000800 */
[----:B------:R-:W-:-:S04]  /*1fd0*/  LEA R10, R15, R10, 0x18 ;  /* 0x0000000a0f0a7211 */ /* 0x000fc800078ec0ff */
[----:B------:R-:W-:Y:S02]  /*1fe0*/  MOV R10, R10 ;  /* 0x0000000a000a7202 */ /* 0x000fe40000000f00 */
[----:B-1----:R-:W-:-:S04]  /*1ff0*/  MOV R11, R17 ;  /* 0x00000011000b7202 */ /* 0x002fc80000000f00 */
[----:B------:R-:W-:-:S05]  /*2000*/  @P1 VIADD R13, R13, -UR18 ;  /* 0x800000120d0d1c36 */ /* 0x000fca0008000000 */
[----:B------:R-:W-:-:S13]  /*2010*/  ISETP.GE.U32.AND P1, PT, R13, UR18, PT ;  /* 0x000000120d007c0c */ /* 0x000fda000bf26070 */
[----:B------:R-:W-:Y:S02]  /*2020*/  @P1 IADD3 R13, PT, PT, R13, -UR18, RZ ;  /* 0x800000120d0d1c10 */ /* 0x000fe4000fffe0ff */
[----:B------:R-:W-:-:S04]  /*2030*/  @!P2 LOP3.LUT R13, RZ, UR18, RZ, 0x33, !PT ;  /* 0x00000012ff0dac12 */ /* 0x000fc8000f8e33ff */
[----:B------:R-:W-:Y:S02]  /*2040*/  PRMT R10, R13, 0x654, R10 ;  /* 0x000006540d0a7816 */ /* 0x000fe4000000000a */
[----:B------:R-:W-:-:S05]  /*2050*/  MOV R11, R11 ;  /* 0x0000000b000b7202 */ /* 0x000fca0000000f00 */
[----:B0-----:R0:W-:Y:S01]  /*2060*/  ATOM.E.ADD.F32.FTZ.RN.STRONG.GPU P1, RZ, desc[UR10][R10.64], R9 ;  /* 0x800000090aff79a2 */ /* 0x0011e2000c12f30a */
[----:B------:R-:W-:Y:S01]  /*2070*/  MOV R122, R9 ;  /* 0x00000009007a7202 */ /* 0x000fe20000000f00 */
[----:B0-----:R-:W-:Y:S06]  /*2080*/  @P1 BRA `(.L_x_37) ;  /* 0x00000000004c1947 */ /* 0x001fec0003800000 */
[----:B------:R-:W0:Y:S02]  /*2090*/  QSPC.E.S P1, RZ, [R10] ;  /* 0x000000000aff73aa */ /* 0x000e240000020500 */
[----:B0-----:R-:W-:Y:S05]  /*20a0*/  @!P1 BRA `(.L_x_38) ;  /* 0x0000000000189947 */ /* 0x001fea0003800000 */
[----:B------:R-:W-:-:S07]  /*20b0*/  MOV R12, R10 ;  /* 0x0000000a000c7202 */ /* 0x000fce0000000f00 */
.L_x_39:
[----:B------:R-:W0:Y:S02]  /*20c0*/  LDS R10, [R12] ;  /* 0x000000000c0a7984 */ /* 0x000e240000000800 */
[----:B0-----:R-:W-:-:S05]  /*20d0*/  FADD R11, R9, R10 ;  /* 0x0000000a090b7221 */ /* 0x001fca0000000000 */
[----:B------:R-:W0:Y:S02]  /*20e0*/  ATOMS.CAST.SPIN P1, [R12], R10, R11 ;  /* 0x0000000a0c00758d */ /* 0x000e24000182000b */
[----:B0-----:R-:W-:Y:S05]  /*20f0*/  @!P1 BRA `(.L_x_39) ;  /* 0xfffffffc00f09947 */ /* 0x001fea000383ffff */
[----:B------:R-:W-:Y:S05]  /*2100*/  BRA `(.L_x_37) ;  /* 0x00000000002c7947 */ /* 0x000fea0003800000 */
.L_x_38:
[----:B------:R-:W0:Y:S02]  /*2110*/  QSPC.E.D P1, RZ, [R10] ;  /* 0x000000000aff73aa */ /* 0x000e240000020700 */
[----:B0-----:R-:W-:Y:S05]  /*2120*/  @!P1 BRA `(.L_x_40) ;  /* 0x0000000000189947 */ /* 0x001fea0003800000 */
.L_x_41:
[----:B------:R-:W2:Y:S02]  /*2130*/  LD.E R12, [R10] ;  /* 0x000000000a0c7980 */ /* 0x000ea40000100900 */
[----:B--2---:R-:W-:-:S06]  /*2140*/  FADD R13, R9, R12 ;  /* 0x0000000c090d7221 */ /* 0x004fcc0000000000 */
[----:B------:R-:W2:Y:S02]  /*2150*/  ATOM.E.CAST.SPIN PT, R13, [R10], R12, R13 ;  /* 0x0000000c0a0d738b */ /* 0x000ea400019e010d */
[----:B--2---:R-:W-:-:S13]  /*2160*/  ISETP.EQ.U32.AND P1, PT, R13, 0x1, PT ;  /* 0x000000010d00780c */ /* 0x004fda0003f22070 */
[----:B------:R-:W-:Y:S05]  /*2170*/  @!P1 BRA `(.L_x_41) ;  /* 0xfffffffc00ec9947 */ /* 0x000fea000383ffff */
[----:B------:R-:W-:Y:S05]  /*2180*/  BRA `(.L_x_37) ;  /* 0x00000000000c7947 */ /* 0x000fea0003800000 */
.L_x_40:
[----:B------:R-:W2:Y:S02]  /*2190*/  LD.E R12, desc[UR10][R10.64] ;  /* 0x0000000a0a0c7980 */ /* 0x000ea4000c101900 */
[----:B--2---:R-:W-:-:S05]  /*21a0*/  FADD R9, R9, R12 ;  /* 0x0000000c09097221 */ /* 0x004fca0000000000 */
[----:B------:R4:W-:Y:S02]  /*21b0*/  ST.E desc[UR10][R10.64], R9 ;  /* 0x000000090a007985 */ /* 0x0009e4000c10190a */
.L_x_37:
[----:B------:R-:W-:Y:S05]  /*21c0*/  BSYNC.RECONVERGENT B1 ;  /* 0x0000000000017941 */ /* 0x000fea0003800200 */
.L_x_36:
[----:B------:R-:W-:Y:S04]  /*21d0*/  BSSY.RECONVERGENT B1, `(.L_x_42) ;  /* 0x0000035000017945 */ /* 0x000fe80003800200 */
[----:B------:R-:W-:Y:S05]  /*21e0*/  @P0 BRA `(.L_x_43) ;  /* 0x0000000000cc0947 */ /* 0x000fea0003800000 */
[----:B------:R-:W0:Y:S01]  /*21f0*/  I2F.U32.RP R13, UR18 ;  /* 0x00000012000d7d06 */ /* 0x000e220008209000 */
[----:B------:R-:W0:Y:S01]  /*2200*/  S2R R12, SR_CgaCtaId ;  /* 0x00000000000c7919 */ /* 0x000e220000008800 */
[----:B-1234-:R-:W-:Y:S01]  /*2210*/  IMAD.MOV.U32 R10, RZ, RZ, RZ ;  /* 0x000000ffff0a7224 */ /* 0x01efe200078e00ff */
[----:B------:R-:W-:-:S05]  /*2220*/  ISETP.NE.U32.AND P2, PT, RZ, UR18, PT ;  /* 0x00000012ff007c0c */ /* 0x000fca000bf45070 */
[----:B0-----:R-:W0:Y:S02]  /*2230*/  MUFU.RCP R13, R13 ;  /* 0x0000000d000d7308 */ /* 0x001e240000001000 */
[----:B0-----:R-:W-:-:S06]  /*2240*/  IADD3 R14, PT, PT, R13, 0xffffffe, RZ ;  /* 0x0ffffffe0d0e7810 */ /* 0x001fcc0007ffe0ff */
[----:B------:R0:W1:Y:S02]  /*2250*/  F2I.FTZ.U32.TRUNC.NTZ R11, R14 ;  /* 0x0000000e000b7305 */ /* 0x000064000021f000 */
[----:B0-----:R-:W0:Y:S01]  /*2260*/  S2R R14, SR_SWINHI ;  /* 0x00000000000e7919 */ /* 0x001e220000002f00 */
[----:B-1----:R-:W-:-:S05]  /*2270*/  IADD3 R9, PT, PT, RZ, -R11, RZ ;  /* 0x8000000bff097210 */ /* 0x002fca0007ffe0ff */
[----:B------:R-:W-:-:S04]  /*2280*/  IMAD R9, R9, UR18, RZ ;  /* 0x0000001209097c24 */ /* 0x000fc8000f8e02ff */
[----:B------:R-:W-:Y:S01]  /*2290*/  IMAD.HI.U32 R10, R11, R9, R10 ;  /* 0x000000090b0a7227 */ /* 0x000fe200078e000a */
[----:B------:R-:W-:Y:S02]  /*22a0*/  IADD3 R9, PT, PT, R0, 0x1, RZ ;  /* 0x0000000100097810 */ /* 0x000fe40007ffe0ff */
[----:B------:R-:W-:-:S03]  /*22b0*/  MOV R11, 0x400 ;  /* 0x00000400000b7802 */ /* 0x000fc60000000f00 */
[----:B------:R-:W-:-:S05]  /*22c0*/  IMAD.HI.U32 R10, R10, R9, RZ ;  /* 0x000000090a0a7227 */ /* 0x000fca00078e00ff */
[----:B------:R-:W-:-:S05]  /*22d0*/  IADD3 R10, PT, PT, -R10, RZ, RZ ;  /* 0x000000ff0a0a7210 */ /* 0x000fca0007ffe1ff */
[----:B------:R-:W-:Y:S01]  /*22e0*/  IMAD R13, R10, UR18, R9 ;  /* 0x000000120a0d7c24 */ /* 0x000fe2000f8e0209 */
[C---:B------:R-:W-:Y:S02]  /*22f0*/  LEA R9, R12.reuse, R11, 0x18 ;  /* 0x0000000b0c097211 */ /* 0x040fe400078ec0ff */
[----:B------:R-:W-:Y:S02]  /*2300*/  IADD3 R11, PT, PT, R11, 0x840, RZ ;  /* 0x000008400b0b7810 */ /* 0x000fe40007ffe0ff */
[----:B------:R-:W-:Y:S02]  /*2310*/  ISETP.GE.U32.AND P1, PT, R13, UR18, PT ;  /* 0x000000120d007c0c */ /* 0x000fe4000bf26070 */
[----:B------:R-:W1:Y:S01]  /*2320*/  LDS R9, [R9+0x840] ;  /* 0x0008400009097984 */ /* 0x000e620000000800 */
[----:B------:R-:W-:-:S04]  /*2330*/  LEA R11, R12, R11, 0x18 ;  /* 0x0000000b0c0b7211 */ /* 0x000fc800078ec0ff */
[----:B------:R-:W-:Y:S02]  /*2340*/  MOV R10, R11 ;  /* 0x0000000b000a7202 */ /* 0x000fe40000000f00 */
[----:B0-----:R-:W-:-:S04]  /*2350*/  MOV R11, R14 ;  /* 0x0000000e000b7202 */ /* 0x001fc80000000f00 */
[----:B------:R-:W-:-:S04]  /*2360*/  @P1 IADD3 R13, PT, PT, R13, -UR18, RZ ;  /* 0x800000120d0d1c10 */ /* 0x000fc8000fffe0ff */
[----:B------:R-:W-:-:S13]  /*2370*/  ISETP.GE.U32.AND P1, PT, R13, UR18, PT ;  /* 0x000000120d007c0c */ /* 0x000fda000bf26070 */
[----:B------:R-:W-:Y:S02]  /*2380*/  @P1 IADD3 R13, PT, PT, R13, -UR18, RZ ;  /* 0x800000120d0d1c10 */ /* 0x000fe4000fffe0ff */
[----:B------:R-:W-:-:S04]  /*2390*/  @!P2 LOP3.LUT R13, RZ, UR18, RZ, 0x33, !PT ;  /* 0x00000012ff0dac12 */ /* 0x000fc8000f8e33ff */
[----:B------:R-:W-:Y:S02]  /*23a0*/  PRMT R10, R13, 0x654, R10 ;  /* 0x000006540d0a7816 */ /* 0x000fe4000000000a */
[----:B------:R-:W-:-:S05]  /*23b0*/  MOV R11, R11 ;  /* 0x0000000b000b7202 */ /* 0x000fca0000000f00 */
[----:B-1----:R0:W-:Y:S01]  /*23c0*/  ATOM.E.ADD.F32.FTZ.RN.STRONG.GPU P1, RZ, desc[UR10][R10.64], R9 ;  /* 0x800000090aff79a2 */ /* 0x0021e2000c12f30a */
[----:B------:R-:W-:Y:S01]  /*23d0*/  IMAD.MOV.U32 R122, RZ, RZ, R9 ;  /* 0x000000ffff7a7224 */ /* 0x000fe200078e0009 */
[----:B0-----:R-:W-:Y:S06]  /*23e0*/  @P1 BRA `(.L_x_43) ;  /* 0x00000000004c1947 */ /* 0x001fec0003800000 */
[----:B------:R-:W0:Y:S02]  /*23f0*/  QSPC.E.S P1, RZ, [R10] ;  /* 0x000000000aff73aa */ /* 0x000e240000020500 */
[----:B0-----:R-:W-:Y:S05]  /*2400*/  @!P1 BRA `(.L_x_44) ;  /* 0x0000000000189947 */ /* 0x001fea0003800000 */
[----:B------:R-:W-:-:S07]  /*2410*/  MOV R12, R10 ;  /* 0x0000000a000c7202 */ /* 0x000fce0000000f00 */
.L_x_45:
[----:B------:R-:W0:Y:S02]  /*2420*/  LDS R10, [R12] ;  /* 0x000000000c0a7984 */ /* 0x000e240000000800 */
[----:B0-----:R-:W-:-:S05]  /*2430*/  FADD R11, R9, R10 ;  /* 0x0000000a090b7221 */ /* 0x001fca0000000000 */
[----:B------:R-:W0:Y:S02]  /*2440*/  ATOMS.CAST.SPIN P1, [R12], R10, R11 ;  /* 0x0000000a0c00758d */ /* 0x000e24000182000b */
[----:B0-----:R-:W-:Y:S05]  /*2450*/  @!P1 BRA `(.L_x_45) ;  /* 0xfffffffc00f09947 */ /* 0x001fea000383ffff */
[----:B------:R-:W-:Y:S05]  /*2460*/  BRA `(.L_x_43) ;  /* 0x00000000002c7947 */ /* 0x000fea0003800000 */
.L_x_44:
[----:B------:R-:W0:Y:S02]  /*2470*/  QSPC.E.D P1, RZ, [R10] ;  /* 0x000000000aff73aa */ /* 0x000e240000020700 */
[----:B0-----:R-:W-:Y:S05]  /*2480*/  @!P1 BRA `(.L_x_46) ;  /* 0x0000000000189947 */ /* 0x001fea0003800000 */
.L_x_47:
[----:B------:R-:W2:Y:S02]  /*2490*/  LD.E R12, [R10] ;  /* 0x000000000a0c7980 */ /* 0x000ea40000100900 */
[----:B--2---:R-:W-:-:S06]  /*24a0*/  FADD R13, R9, R12 ;  /* 0x0000000c090d7221 */ /* 0x004fcc0000000000 */
[----:B------:R-:W2:Y:S02]  /*24b0*/  ATOM.E.CAST.SPIN PT, R13, [R10], R12, R13 ;  /* 0x0000000c0a0d738b */ /* 0x000ea400019e010d */
[----:B--2---:R-:W-:-:S13]  /*24c0*/  ISETP.EQ.U32.AND P1, PT, R13, 0x1, PT ;  /* 0x000000010d00780c */ /* 0x004fda0003f22070 */
[----:B------:R-:W-:Y:S05]  /*24d0*/  @!P1 BRA `(.L_x_47) ;  /* 0xfffffffc00ec9947 */ /* 0x000fea000383ffff */
[----:B------:R-:W-:Y:S05]  /*24e0*/  BRA `(.L_x_43) ;  /* 0x00000000000c7947 */ /* 0x000fea0003800000 */
.L_x_46:
[----:B------:R-:W2:Y:S02]  /*24f0*/  LD.E R12, desc[UR10][R10.64] ;  /* 0x0000000a0a0c7980 */ /* 0x000ea4000c101900 */
[----:B--2---:R-:W-:-:S05]  /*2500*/  FADD R9, R9, R12 ;  /* 0x0000000c09097221 */ /* 0x004fca0000000000 */
[----:B------:R0:W-:Y:S02]  /*2510*/  ST.E desc[UR10][R10.64], R9 ;  /* 0x000000090a007985 */ /* 0x0001e4000c10190a */
.L_x_43:
[----:B------:R-:W-:Y:S05]  /*2520*/  BSYNC.RECONVERGENT B1 ;  /* 0x0000000000017941 */ /* 0x000fea0003800200 */
.L_x_42:
[----:B------:R-:W-:Y:S04]  /*2530*/  BSSY.RECONVERGENT B1, `(.L_x_48) ;  /* 0x0000035000017945 */ /* 0x000fe80003800200 */
[----:B------:R-:W-:Y:S05]  /*2540*/  @P0 BRA `(.L_x_49) ;  /* 0x0000000000cc0947 */ /* 0x000fea0003800000 */
[----:B------:R-:W0:Y:S01]  /*2550*/  I2F.U32.RP R13, UR18 ;  /* 0x00000012000d7d06 */ /* 0x000e220008209000 */
[----:B------:R-:W0:Y:S02]  /*2560*/  S2R R12, SR_CgaCtaId ;  /* 0x00000000000c7919 */ /* 0x000e240000008800 */
[----:B01234-:R-:W-:Y:S01]  /*2570*/  HFMA2 R10, -RZ, RZ, 0, 0 ;  /* 0x00000000ff0a7431 */ /* 0x01ffe200000001ff */
[----:B------:R-:W-:-:S04]  /*2580*/  ISETP.NE.U32.AND P2, PT, RZ, UR18, PT ;  /* 0x00000012ff007c0c */ /* 0x000fc8000bf45070 */
[----:B------:R-:W0:Y:S02]  /*2590*/  MUFU.RCP R13, R13 ;  /* 0x0000000d000d7308 */ /* 0x000e240000001000 */
        /* <DEDUP_REMOVED lines=18> */
[----:B------:R-:W-:-:S05]  /*26c0*/  @P1 VIADD R13, R13, -UR18 ;  /* 0x800000120d0d1c36 */ /* 0x000fca0008000000 */
[----:B------:R-:W-:-:S13]  /*26d0*/  ISETP.GE.U32.AND P1, PT, R13, UR18, PT ;  /* 0x000000120d007c0c */ /* 0x000fda000bf26070 */
[----:B------:R-:W-:Y:S02]  /*26e0*/  @P1 IADD3 R13, PT, PT, R13, -UR18, RZ ;  /* 0x800000120d0d1c10 */ /* 0x000fe4000fffe0ff */
[----:B------:R-:W-:-:S04]  /*26f0*/  @!P2 LOP3.LUT R13, RZ, UR18, RZ, 0x33, !PT ;  /* 0x00000012ff0dac12 */ /* 0x000fc8000f8e33ff */
[----:B------:R-:W-:Y:S02]  /*2700*/  PRMT R10, R13, 0x654, R10 ;  /* 0x000006540d0a7816 */ /* 0x000fe4000000000a */
[----:B------:R-:W-:-:S05]  /*2710*/  MOV R11, R11 ;  /* 0x0000000b000b7202 */ /* 0x000fca0000000f00 */
[----:B-1----:R0:W-:Y:S01]  /*2720*/  ATOM.E.ADD.F32.FTZ.RN.STRONG.GPU P1, RZ, desc[UR10][R10.64], R9 ;  /* 0x800000090aff79a2 */ /* 0x0021e2000c12f30a */
[----:B------:R-:W-:Y:S01]  /*2730*/  MOV R122, R9 ;  /* 0x00000009007a7202 */ /* 0x000fe20000000f00 */
[----:B0-----:R-:W-:Y:S06]  /*2740*/  @P1 BRA `(.L_x_49) ;  /* 0x00000000004c1947 */ /* 0x001fec0003800000 */
[----:B------:R-:W0:Y:S02]  /*2750*/  QSPC.E.S P1, RZ, [R10] ;  /* 0x000000000aff73aa */ /* 0x000e240000020500 */
[----:B0-----:R-:W-:Y:S05]  /*2760*/  @!P1 BRA `(.L_x_50) ;  /* 0x0000000000189947 */ /* 0x001fea0003800000 */
[----:B------:R-:W-:-:S07]  /*2770*/  MOV R12, R10 ;  /* 0x0000000a000c7202 */ /* 0x000fce0000000f00 */
.L_x_51:
[----:B------:R-:W0:Y:S02]  /*2780*/  LDS R10, [R12] ;  /* 0x000000000c0a7984 */ /* 0x000e240000000800 */
[----:B0-----:R-:W-:-:S05]  /*2790*/  FADD R11, R9, R10 ;  /* 0x0000000a090b7221 */ /* 0x001fca0000000000 */
[----:B------:R-:W0:Y:S02]  /*27a0*/  ATOMS.CAST.SPIN P1, [R12], R10, R11 ;  /* 0x0000000a0c00758d */ /* 0x000e24000182000b */
[----:B0-----:R-:W-:Y:S05]  /*27b0*/  @!P1 BRA `(.L_x_51) ;  /* 0xfffffffc00f09947 */ /* 0x001fea000383ffff */
[----:B------:R-:W-:Y:S05]  /*27c0*/  BRA `(.L_x_49) ;  /* 0x00000000002c7947 */ /* 0x000fea0003800000 */
.L_x_50:
[----:B------:R-:W0:Y:S02]  /*27d0*/  QSPC.E.D P1, RZ, [R10] ;  /* 0x000000000aff73aa */ /* 0x000e240000020700 */
[----:B0-----:R-:W-:Y:S05]  /*27e0*/  @!P1 BRA `(.L_x_52) ;  /* 0x0000000000189947 */ /* 0x001fea0003800000 */
.L_x_53:
[----:B------:R-:W2:Y:S02]  /*27f0*/  LD.E R12, [R10] ;  /* 0x000000000a0c7980 */ /* 0x000ea40000100900 */
[----:B--2---:R-:W-:-:S06]  /*2800*/  FADD R13, R9, R12 ;  /* 0x0000000c090d7221 */ /* 0x004fcc0000000000 */
[----:B------:R-:W2:Y:S02]  /*2810*/  ATOM.E.CAST.SPIN PT, R13, [R10], R12, R13 ;  /* 0x0000000c0a0d738b */ /* 0x000ea400019e010d */
[----:B--2---:R-:W-:-:S13]  /*2820*/  ISETP.EQ.U32.AND P1, PT, R13, 0x1, PT ;  /* 0x000000010d00780c */ /* 0x004fda0003f22070 */
[----:B------:R-:W-:Y:S05]  /*2830*/  @!P1 BRA `(.L_x_53) ;  /* 0xfffffffc00ec9947 */ /* 0x000fea000383ffff */
[----:B------:R-:W-:Y:S05]  /*2840*/  BRA `(.L_x_49) ;  /* 0x00000000000c7947 */ /* 0x000fea0003800000 */
.L_x_52:
[----:B------:R-:W2:Y:S02]  /*2850*/  LD.E R12, desc[UR10][R10.64] ;  /* 0x0000000a0a0c7980 */ /* 0x000ea4000c101900 */
[----:B--2---:R-:W-:-:S05]  /*2860*/  FADD R9, R9, R12 ;  /* 0x0000000c09097221 */ /* 0x004fca0000000000 */
[----:B------:R0:W-:Y:S02]  /*2870*/  ST.E desc[UR10][R10.64], R9 ;  /* 0x000000090a007985 */ /* 0x0001e4000c10190a */
.L_x_49:
[----:B------:R-:W-:Y:S05]  /*2880*/  BSYNC.RECONVERGENT B1 ;  /* 0x0000000000017941 */ /* 0x000fea0003800200 */
.L_x_48:
[----:B------:R-:W-:Y:S04]  /*2890*/  BSSY.RECONVERGENT B1, `(.L_x_54) ;  /* 0x0000035000017945 */ /* 0x000fe80003800200 */
[----:B------:R-:W-:Y:S05]  /*28a0*/  @P0 BRA `(.L_x_55) ;  /* 0x0000000000cc0947 */ /* 0x000fea0003800000 */
[----:B------:R-:W0:Y:S01]  /*28b0*/  I2F.U32.RP R13, UR18 ;  /* 0x00000012000d7d06 */ /* 0x000e220008209000 */
[----:B------:R-:W0:Y:S02]  /*28c0*/  S2R R12, SR_CgaCtaId ;  /* 0x00000000000c7919 */ /* 0x000e240000008800 */
[----:B01234-:R-:W-:Y:S01]  /*28d0*/  IMAD.MOV.U32 R10, RZ, RZ, RZ ;  /* 0x000000ffff0a7224 */ /* 0x01ffe200078e00ff */
        /* <DEDUP_REMOVED lines=32> */
.L_x_57:
[----:B------:R-:W0:Y:S02]  /*2ae0*/  LDS R10, [R12] ;  /* 0x000000000c0a7984 */ /* 0x000e240000000800 */
[----:B0-----:R-:W-:-:S05]  /*2af0*/  FADD R11, R9, R10 ;  /* 0x0000000a090b7221 */ /* 0x001fca0000000000 */
[----:B------:R-:W0:Y:S02]  /*2b00*/  ATOMS.CAST.SPIN P1, [R12], R10, R11 ;  /* 0x0000000a0c00758d */ /* 0x000e24000182000b */
[----:B0-----:R-:W-:Y:S05]  /*2b10*/  @!P1 BRA `(.L_x_57) ;  /* 0xfffffffc00f09947 */ /* 0x001fea000383ffff */
[----:B------:R-:W-:Y:S05]  /*2b20*/  BRA `(.L_x_55) ;  /* 0x00000000002c7947 */ /* 0x000fea0003800000 */
.L_x_56:
[----:B------:R-:W0:Y:S02]  /*2b30*/  QSPC.E.D P1, RZ, [R10] ;  /* 0x000000000aff73aa */ /* 0x000e240000020700 */
[----:B0-----:R-:W-:Y:S05]  /*2b40*/  @!P1 BRA `(.L_x_58) ;  /* 0x0000000000189947 */ /* 0x001fea0003800000 */
.L_x_59:
[----:B------:R-:W2:Y:S02]  /*2b50*/  LD.E R12, [R10] ;  /* 0x000000000a0c7980 */ /* 0x000ea40000100900 */
[----:B--2---:R-:W-:-:S06]  /*2b60*/  FADD R13, R9, R12 ;  /* 0x0000000c090d7221 */ /* 0x004fcc0000000000 */
[----:B------:R-:W2:Y:S02]  /*2b70*/  ATOM.E.CAST.SPIN PT, R13, [R10], R12, R13 ;  /* 0x0000000c0a0d738b */ /* 0x000ea400019e010d */
[----:B--2---:R-:W-:-:S13]  /*2b80*/  ISETP.EQ.U32.AND P1, PT, R13, 0x1, PT ;  /* 0x000000010d00780c */ /* 0x004fda0003f22070 */
[----:B------:R-:W-:Y:S05]  /*2b90*/  @!P1 BRA `(.L_x_59) ;  /* 0xfffffffc00ec9947 */ /* 0x000fea000383ffff */
[----:B------:R-:W-:Y:S05]  /*2ba0*/  BRA `(.L_x_55) ;  /* 0x00000000000c7947 */ /* 0x000fea0003800000 */
.L_x_58:
[----:B------:R-:W2:Y:S02]  /*2bb0*/  LD.E R12, desc[UR10][R10.64] ;  /* 0x0000000a0a0c7980 */ /* 0x000ea4000c101900 */
[----:B--2---:R-:W-:-:S05]  /*2bc0*/  FADD R9, R9, R12 ;  /* 0x0000000c09097221 */ /* 0x004fca0000000000 */
[----:B------:R0:W-:Y:S02]  /*2bd0*/  ST.E desc[UR10][R10.64], R9 ;  /* 0x000000090a007985 */ /* 0x0001e4000c10190a */
.L_x_55:
[----:B------:R-:W-:Y:S05]  /*2be0*/  BSYNC.RECONVERGENT B1 ;  /* 0x0000000000017941 */ /* 0x000fea0003800200 */
.L_x_54:
        /* <DEDUP_REMOVED lines=36> */
[----:B------:R-:W-:Y:S01]  /*2e30*/  BSSY.RECONVERGENT B2, `(.L_x_63) ;  /* 0x0000006000027945 */ /* 0x000fe20003800200 */
[----:B------:R-:W-:-:S07]  /*2e40*/  MOV R12, R10 ;  /* 0x0000000a000c7202 */ /* 0x000fce0000000f00 */
.L_x_64:
[----:B------:R-:W0:Y:S02]  /*2e50*/  LDS R10, [R12] ;  /* 0x000000000c0a7984 */ /* 0x000e240000000800 */
[----:B0-----:R-:W-:-:S05]  /*2e60*/  FADD R11, R9, R10 ;  /* 0x0000000a090b7221 */ /* 0x001fca0000000000 */
[----:B------:R-:W0:Y:S02]  /*2e70*/  ATOMS.CAST.SPIN P1, [R12], R10, R11 ;  /* 0x0000000a0c00758d */ /* 0x000e24000182000b */
[----:B0-----:R-:W-:Y:S05]  /*2e80*/  @!P1 BRA `(.L_x_64) ;  /* 0xfffffffc00f09947 */ /* 0x001fea000383ffff */
[----:B------:R-:W-:Y:S05]  /*2e90*/  BSYNC.RECONVERGENT B2 ;  /* 0x0000000000027941 */ /* 0x000fea0003800200 */
.L_x_63:
[----:B------:R-:W-:Y:S05]  /*2ea0*/  BRA `(.L_x_61) ;  /* 0x0000000000347947 */ /* 0x000fea0003800000 */
.L_x_62:
[----:B------:R-:W0:Y:S02]  /*2eb0*/  QSPC.E.D P1, RZ, [R10] ;  /* 0x000000000aff73aa */ /* 0x000e240000020700 */
[----:B0-----:R-:W-:Y:S05]  /*2ec0*/  @!P1 BRA `(.L_x_65) ;  /* 0x0000000000209947 */ /* 0x001fea0003800000 */
[----:B------:R-:W-:Y:S01]  /*2ed0*/  BSSY.RECONVERGENT B2, `(.L_x_66) ;  /* 0x0000006000027945 */ /* 0x000fe20003800200 */
.L_x_67:
[----:B------:R-:W2:Y:S02]  /*2ee0*/  LD.E R12, [R10] ;  /* 0x000000000a0c7980 */ /* 0x000ea40000100900 */
[----:B--2---:R-:W-:-:S06]  /*2ef0*/  FADD R13, R9, R12 ;  /* 0x0000000c090d7221 */ /* 0x004fcc0000000000 */
[----:B------:R-:W2:Y:S02]  /*2f00*/  ATOM.E.CAST.SPIN PT, R13, [R10], R12, R13 ;  /* 0x0000000c0a0d738b */ /* 0x000ea400019e010d */
[----:B--2---:R-:W-:-:S13]  /*2f10*/  ISETP.EQ.U32.AND P1, PT, R13, 0x1, PT ;  /* 0x000000010d00780c */ /* 0x004fda0003f22070 */
[----:B------:R-:W-:Y:S05]  /*2f20*/  @!P1 BRA `(.L_x_67) ;  /* 0xfffffffc00ec9947 */ /* 0x000fea000383ffff */
[----:B------:R-:W-:Y:S05]  /*2f30*/  BSYNC.RECONVERGENT B2 ;  /* 0x0000000000027941 */ /* 0x000fea0003800200 */
.L_x_66:
[----:B------:R-:W-:Y:S05]  /*2f40*/  BRA `(.L_x_61) ;  /* 0x00000000000c7947 */ /* 0x000fea0003800000 */
.L_x_65:
[----:B------:R-:W2:Y:S02]  /*2f50*/  LD.E R12, desc[UR10][R10.64] ;  /* 0x0000000a0a0c7980 */ /* 0x000ea4000c101900 */
[----:B--2---:R-:W-:-:S05]  /*2f60*/  FADD R9, R9, R12 ;  /* 0x0000000c09097221 */ /* 0x004fca0000000000 */
[----:B------:R0:W-:Y:S02]  /*2f70*/  ST.E desc[UR10][R10.64], R9 ;  /* 0x000000090a007985 */ /* 0x0001e4000c10190a */
.L_x_61:
[----:B------:R-:W-:Y:S05]  /*2f80*/  BSYNC.RECONVERGENT B1 ;  /* 0x0000000000017941 */ /* 0x000fea0003800200 */
.L_x_60:
[----:B------:R-:W-:Y:S02]  /*2f90*/  IADD3 R0, PT, PT, R0, 0x8, RZ ;  /* 0x0000000800007810 */ /* 0x000fe40007ffe0ff */
[----:B------:R-:W-:Y:S01]  /*2fa0*/  IADD3 R8, PT, PT, R8, 0x8, RZ ;  /* 0x0000000808087810 */ /* 0x000fe20007ffe0ff */
[----:B------:R-:W-:Y:S06]  /*2fb0*/  BRA.U UP0, `(.L_x_68) ;  /* 0xffffffe5001c7547 */ /* 0x000fec000b83ffff */
[----:B------:R-:W-:-:S07]  /*2fc0*/  VIADD R8, R8, 0xfffffffd ;  /* 0xfffffffd08087836 */ /* 0x000fce0000000000 */
.L_x_17:
[----:B------:R-:W-:-:S09]  /*2fd0*/  UISETP.NE.AND UP0, UPT, UR7, URZ, UPT ;  /* 0x000000ff0700728c */ /* 0x000fd2000bf05270 */
[----:B------:R-:W-:Y:S05]  /*2fe0*/  BRA.U !UP0, `(.L_x_16) ;  /* 0x0000001908107547 */ /* 0x000fea000b800000 */
[----:B------:R-:W-:Y:S02]  /*2ff0*/  UISETP.GE.U32.AND UP0, UPT, UR7, 0x4, UPT ;  /* 0x000000040700788c */ /* 0x000fe4000bf06070 */
[----:B------:R-:W-:-:S07]  /*3000*/  ULOP3.LUT UR4, UR4, 0x3, URZ, 0xc0, !UPT ;  /* 0x0000000304047892 */ /* 0x000fce000f8ec0ff */
[----:B------:R-:W-:Y:S05]  /*3010*/  BRA.U !UP0, `(.L_x_69) ;  /* 0x0000000d08647547 */ /* 0x000fea000b800000 */
[----:B------:R-:W-:Y:S04]  /*3020*/  BSSY.RECONVERGENT B1, `(.L_x_70) ;  /* 0x0000035000017945 */ /* 0x000fe80003800200 */
[----:B------:R-:W-:Y:S05]  /*3030*/  @P0 BRA `(.L_x_71) ;  /* 0x0000000000cc0947 */ /* 0x000fea0003800000 */
[----:B------:R-:W0:Y:S01]  /*3040*/  I2F.U32.RP R12, UR18 ;  /* 0x00000012000c7d06 */ /* 0x000e220008209000 */
[----:B------:R-:W0:Y:S02]  /*3050*/  S2R R15, SR_CgaCtaId ;  /* 0x00000000000f7919 */ /* 0x000e240000008800 */
[----:B01234-:R-:W-:Y:S01]  /*3060*/  HFMA2 R10, -RZ, RZ, 0, 0 ;  /* 0x00000000ff0a7431 */ /* 0x01ffe200000001ff */
[----:B------:R-:W-:Y:S01]  /*3070*/  ISETP.NE.U32.AND P2, PT, RZ, UR18, PT ;  /* 0x00000012ff007c0c */ /* 0x000fe2000bf45070 */
[----:B------:R-:W0:Y:S03]  /*3080*/  S2R R17, SR_SWINHI ;  /* 0x0000000000117919 */ /* 0x000e260000002f00 */
[----:B------:R-:W1:Y:S02]  /*3090*/  MUFU.RCP R12, R12 ;  /* 0x0000000c000c7308 */ /* 0x000e640000001000 */
[----:B-1----:R-:W-:-:S02]  /*30a0*/  IADD3 R11, PT, PT, R12, 0xffffffe, RZ ;  /* 0x0ffffffe0c0b7810 */ /* 0x002fc40007ffe0ff */
[----:B------:R-:W-:-:S04]  /*30b0*/  IADD3 R0, PT, PT, R8, R15, RZ ;  /* 0x0000000f08007210 */ /* 0x000fc80007ffe0ff */
[----:B------:R-:W1:Y:S02]  /*30c0*/  F2I.FTZ.U32.TRUNC.NTZ R11, R11 ;  /* 0x0000000b000b7305 */ /* 0x000e64000021f000 */
[----:B-1----:R-:W-:-:S05]  /*30d0*/  IADD3 R9, PT, PT, RZ, -R11, RZ ;  /* 0x8000000bff097210 */ /* 0x002fca0007ffe0ff */
[----:B------:R-:W-:-:S04]  /*30e0*/  IMAD R9, R9, UR18, RZ ;  /* 0x0000001209097c24 */ /* 0x000fc8000f8e02ff */
[----:B------:R-:W-:Y:S01]  /*30f0*/  IMAD.HI.U32 R9, R11, R9, R10 ;  /* 0x000000090b097227 */ /* 0x000fe200078e000a */
[----:B------:R-:W-:-:S05]  /*3100*/  MOV R10, 0x400 ;  /* 0x00000400000a7802 */ /* 0x000fca0000000f00 */
[----:B------:R-:W-:-:S05]  /*3110*/  IMAD.HI.U32 R9, R9, R0, RZ ;  /* 0x0000000009097227 */ /* 0x000fca00078e00ff */
[----:B------:R-:W-:-:S05]  /*3120*/  IADD3 R9, PT, PT, -R9, RZ, RZ ;  /* 0x000000ff09097210 */ /* 0x000fca0007ffe1ff */
[----:B------:R-:W-:Y:S01]  /*3130*/  IMAD R13, R9, UR18, R0 ;  /* 0x00000012090d7c24 */ /* 0x000fe2000f8e0200 */
[----:B------:R-:W-:Y:S02]  /*3140*/  LEA R9, R15, R10, 0x18 ;  /* 0x0000000a0f097211 */ /* 0x000fe400078ec0ff */
        /* <DEDUP_REMOVED lines=18> */
.L_x_73:
[----:B------:R-:W0:Y:S02]  /*3270*/  LDS R10, [R0] ;  /* 0x00000000000a7984 */ /* 0x000e240000000800 */
[----:B0-----:R-:W-:-:S05]  /*3280*/  FADD R11, R9, R10 ;  /* 0x0000000a090b7221 */ /* 0x001fca0000000000 */
[----:B------:R-:W0:Y:S02]  /*3290*/  ATOMS.CAST.SPIN P1, [R0], R10, R11 ;  /* 0x0000000a0000758d */ /* 0x000e24000182000b */
[----:B0-----:R-:W-:Y:S05]  /*32a0*/  @!P1 BRA `(.L_x_73) ;  /* 0xfffffffc00f09947 */ /* 0x001fea000383ffff */
[----:B------:R-:W-:Y:S05]  /*32b0*/  BRA `(.L_x_71) ;  /* 0x00000000002c7947 */ /* 0x000fea0003800000 */
.L_x_72:
[----:B------:R-:W0:Y:S02]  /*32c0*/  QSPC.E.D P1, RZ, [R10] ;  /* 0x000000000aff73aa */ /* 0x000e240000020700 */
[----:B0-----:R-:W-:Y:S05]  /*32d0*/  @!P1 BRA `(.L_x_74) ;  /* 0x0000000000189947 */ /* 0x001fea0003800000 */
.L_x_75:
[----:B------:R-:W2:Y:S02]  /*32e0*/  LD.E R12, [R10] ;  /* 0x000000000a0c7980 */ /* 0x000ea40000100900 */
[----:B--2---:R-:W-:-:S06]  /*32f0*/  FADD R13, R9, R12 ;  /* 0x0000000c090d7221 */ /* 0x004fcc0000000000 */
[----:B------:R-:W2:Y:S02]  /*3300*/  ATOM.E.CAST.SPIN PT, R13, [R10], R12, R13 ;  /* 0x0000000c0a0d738b */ /* 0x000ea400019e010d */
[----:B--2---:R-:W-:-:S13]  /*3310*/  ISETP.EQ.U32.AND P1, PT, R13, 0x1, PT ;  /* 0x000000010d00780c */ /* 0x004fda0003f22070 */
[----:B------:R-:W-:Y:S05]  /*3320*/  @!P1 BRA `(.L_x_75) ;  /* 0xfffffffc00ec9947 */ /* 0x000fea000383ffff */
[----:B------:R-:W-:Y:S05]  /*3330*/  BRA `(.L_x_71) ;  /* 0x00000000000c7947 */ /* 0x000fea0003800000 */
.L_x_74:
[----:B------:R-:W2:Y:S02]  /*3340*/  LD.E R0, desc[UR10][R10.64] ;  /* 0x0000000a0a007980 */ /* 0x000ea4000c101900 */
[----:B--2---:R-:W-:-:S05]  /*3350*/  FADD R9, R9, R0 ;  /* 0x0000000009097221 */ /* 0x004fca0000000000 */
[----:B------:R0:W-:Y:S02]  /*3360*/  ST.E desc[UR10][R10.64], R9 ;  /* 0x000000090a007985 */ /* 0x0001e4000c10190a */
.L_x_71:
[----:B------:R-:W-:Y:S05]  /*3370*/  BSYNC.RECONVERGENT B1 ;  /* 0x0000000000017941 */ /* 0x000fea0003800200 */
.L_x_70:
[----:B------:R-:W-:Y:S04]  /*3380*/  BSSY.RECONVERGENT B1, `(.L_x_76) ;  /* 0x0000035000017945 */ /* 0x000fe80003800200 */
[----:B------:R-:W-:Y:S05]  /*3390*/  @P0 BRA `(.L_x_77) ;  /* 0x0000000000cc0947 */ /* 0x000fea0003800000 */
[----:B------:R-:W0:Y:S01]  /*33a0*/  I2F.U32.RP R12, UR18 ;  /* 0x00000012000c7d06 */ /* 0x000e220008209000 */
[----:B------:R-:W0:Y:S02]  /*33b0*/  S2R R15, SR_CgaCtaId ;  /* 0x00000000000f7919 */ /* 0x000e240000008800 */
[----:B01234-:R-:W-:Y:S01]  /*33c0*/  IMAD.MOV.U32 R10, RZ, RZ, RZ ;  /* 0x000000ffff0a7224 */ /* 0x01ffe200078e00ff */
[----:B------:R-:W-:Y:S01]  /*33d0*/  ISETP.NE.U32.AND P2, PT, RZ, UR18, PT ;  /* 0x00000012ff007c0c */ /* 0x000fe2000bf45070 */
[----:B------:R-:W0:Y:S03]  /*33e0*/  S2R R17, SR_SWINHI ;  /* 0x0000000000117919 */ /* 0x000e260000002f00 */
[----:B------:R-:W1:Y:S02]  /*33f0*/  MUFU.RCP R12, R12 ;  /* 0x0000000c000c7308 */ /* 0x000e640000001000 */
[----:B-1----:R-:W-:-:S02]  /*3400*/  IADD3 R11, PT, PT, R12, 0xffffffe, RZ ;  /* 0x0ffffffe0c0b7810 */ /* 0x002fc40007ffe0ff */
[----:B------:R-:W-:-:S04]  /*3410*/  IADD3 R0, PT, PT, R8, 0x1, R15 ;  /* 0x0000000108007810 */ /* 0x000fc80007ffe00f */
        /* <DEDUP_REMOVED lines=27> */
.L_x_79:
[----:B------:R-:W0:Y:S02]  /*35d0*/  LDS R10, [R0] ;  /* 0x00000000000a7984 */ /* 0x000e240000000800 */
[----:B0-----:R-:W-:-:S05]  /*35e0*/  FADD R11, R9, R10 ;  /* 0x0000000a090b7221 */ /* 0x001fca0000000000 */
[----:B------:R-:W0:Y:S02]  /*35f0*/  ATOMS.CAST.SPIN P1, [R0], R10, R11 ;  /* 0x0000000a0000758d */ /* 0x000e24000182000b */
[----:B0-----:R-:W-:Y:S05]  /*3600*/  @!P1 BRA `(.L_x_79) ;  /* 0xfffffffc00f09947 */ /* 0x001fea000383ffff */
[----:B------:R-:W-:Y:S05]  /*3610*/  BRA `(.L_x_77) ;  /* 0x00000000002c7947 */ /* 0x000fea0003800000 */
.L_x_78:
[----:B------:R-:W0:Y:S02]  /*3620*/  QSPC.E.D P1, RZ, [R10] ;  /* 0x000000000aff73aa */ /* 0x000e240000020700 */
[----:B0-----:R-:W-:Y:S05]  /*3630*/  @!P1 BRA `(.L_x_80) ;  /* 0x0000000000189947 */ /* 0x001fea0003800000 */
.L_x_81:
[----:B------:R-:W2:Y:S02]  /*3640*/  LD.E R12, [R10] ;  /* 0x000000000a0c7980 */ /* 0x000ea40000100900 */
[----:B--2---:R-:W-:-:S06]  /*3650*/  FADD R13, R9, R12 ;  /* 0x0000000c090d7221 */ /* 0x004fcc0000000000 */
[----:B------:R-:W2:Y:S02]  /*3660*/  ATOM.E.CAST.SPIN PT, R13, [R10], R12, R13 ;  /* 0x0000000c0a0d738b */ /* 0x000ea400019e010d */
[----:B--2---:R-:W-:-:S13]  /*3670*/  ISETP.EQ.U32.AND P1, PT, R13, 0x1, PT ;  /* 0x000000010d00780c */ /* 0x004fda0003f22070 */
[----:B------:R-:W-:Y:S05]  /*3680*/  @!P1 BRA `(.L_x_81) ;  /* 0xfffffffc00ec9947 */ /* 0x000fea000383ffff */
[----:B------:R-:W-:Y:S05]  /*3690*/  BRA `(.L_x_77) ;  /* 0x00000000000c7947 */ /* 0x000fea0003800000 */
.L_x_80:
[----:B------:R-:W2:Y:S02]  /*36a0*/  LD.E R0, desc[UR10][R10.64] ;  /* 0x0000000a0a007980 */ /* 0x000ea4000c101900 */
[----:B--2---:R-:W-:-:S05]  /*36b0*/  FADD R9, R9, R0 ;  /* 0x0000000009097221 */ /* 0x004fca0000000000 */
[----:B------:R0:W-:Y:S02]  /*36c0*/  ST.E desc[UR10][R10.64], R9 ;  /* 0x000000090a007985 */ /* 0x0001e4000c10190a */
.L_x_77:
[----:B------:R-:W-:Y:S05]  /*36d0*/  BSYNC.RECONVERGENT B1 ;  /* 0x0000000000017941 */ /* 0x000fea0003800200 */
.L_x_76:
        /* <DEDUP_REMOVED lines=8> */
[----:B-1----:R-:W-:Y:S01]  /*3760*/  VIADD R11, R12, 0xffffffe ;  /* 0x0ffffffe0c0b7836 */ /* 0x002fe20000000000 */
[----:B------:R-:W-:-:S05]  /*3770*/  IADD3 R0, PT, PT, R8, 0x2, R15 ;  /* 0x0000000208007810 */ /* 0x000fca0007ffe00f */
        /* <DEDUP_REMOVED lines=17> */
[----:B------:R-:W-:Y:S01]  /*3890*/  @P1 VIADD R13, R13, -UR18 ;  /* 0x800000120d0d1c36 */ /* 0x000fe20008000000 */
        /* <DEDUP_REMOVED lines=9> */
.L_x_85:
[----:B------:R-:W0:Y:S02]  /*3930*/  LDS R10, [R0] ;  /* 0x00000000000a7984 */ /* 0x000e240000000800 */
[----:B0-----:R-:W-:-:S05]  /*3940*/  FADD R11, R9, R10 ;  /* 0x0000000a090b7221 */ /* 0x001fca0000000000 */
[----:B------:R-:W0:Y:S02]  /*3950*/  ATOMS.CAST.SPIN P1, [R0], R10, R11 ;  /* 0x0000000a0000758d */ /* 0x000e24000182000b */
[----:B0-----:R-:W-:Y:S05]  /*3960*/  @!P1 BRA `(.L_x_85) ;  /* 0xfffffffc00f09947 */ /* 0x001fea000383ffff */
[----:B------:R-:W-:Y:S05]  /*3970*/  BRA `(.L_x_83) ;  /* 0x00000000002c7947 */ /* 0x000fea0003800000 */
.L_x_84:
[----:B------:R-:W0:Y:S02]  /*3980*/  QSPC.E.D P1, RZ, [R10] ;  /* 0x000000000aff73aa */ /* 0x000e240000020700 */
[----:B0-----:R-:W-:Y:S05]  /*3990*/  @!P1 BRA `(.L_x_86) ;  /* 0x0000000000189947 */ /* 0x001fea0003800000 */
.L_x_87:
[----:B------:R-:W2:Y:S02]  /*39a0*/  LD.E R12, [R10] ;  /* 0x000000000a0c7980 */ /* 0x000ea40000100900 */
[----:B--2---:R-:W-:-:S06]  /*39b0*/  FADD R13, R9, R12 ;  /* 0x0000000c090d7221 */ /* 0x004fcc0000000000 */
[----:B------:R-:W2:Y:S02]  /*39c0*/  ATOM.E.CAST.SPIN PT, R13, [R10], R12, R13 ;  /* 0x0000000c0a0d738b */ /* 0x000ea400019e010d */
[----:B--2---:R-:W-:-:S13]  /*39d0*/  ISETP.EQ.U32.AND P1, PT, R13, 0x1, PT ;  /* 0x000000010d00780c */ /* 0x004fda0003f22070 */
[----:B------:R-:W-:Y:S05]  /*39e0*/  @!P1 BRA `(.L_x_87) ;  /* 0xfffffffc00ec9947 */ /* 0x000fea000383ffff */
[----:B------:R-:W-:Y:S05]  /*39f0*/  BRA `(.L_x_83) ;  /* 0x00000000000c7947 */ /* 0x000fea0003800000 */
.L_x_86:
[----:B------:R-:W2:Y:S02]  /*3a00*/  LD.E R0, desc[UR10][R10.64] ;  /* 0x0000000a0a007980 */ /* 0x000ea4000c101900 */
[----:B--2---:R-:W-:-:S05]  /*3a10*/  FADD R9, R9, R0 ;  /* 0x0000000009097221 */ /* 0x004fca0000000000 */
[----:B------:R0:W-:Y:S02]  /*3a20*/  ST.E desc[UR10][R10.64], R9 ;  /* 0x000000090a007985 */ /* 0x0001e4000c10190a */
.L_x_83:
[----:B------:R-:W-:Y:S05]  /*3a30*/  BSYNC.RECONVERGENT B1 ;  /* 0x0000000000017941 */ /* 0x000fea0003800200 */
.L_x_82:
        /* <DEDUP_REMOVED lines=37> */
.L_x_91:
[----:B------:R-:W0:Y:S02]  /*3c90*/  LDS R10, [R0] ;  /* 0x00000000000a7984 */ /* 0x000e240000000800 */
[----:B0-----:R-:W-:-:S05]  /*3ca0*/  FADD R11, R9, R10 ;  /* 0x0000000a090b7221 */ /* 0x001fca0000000000 */
[----:B------:R-:W0:Y:S02]  /*3cb0*/  ATOMS.CAST.SPIN P1, [R0], R10, R11 ;  /* 0x0000000a0000758d */ /* 0x000e24000182000b */
[----:B0-----:R-:W-:Y:S05]  /*3cc0*/  @!P1 BRA `(.L_x_91) ;  /* 0xfffffffc00f09947 */ /* 0x001fea000383ffff */
[----:B------:R-:W-:Y:S05]  /*3cd0*/  BRA `(.L_x_89) ;  /* 0x00000000002c7947 */ /* 0x000fea0003800000 */
.L_x_90:
[----:B------:R-:W0:Y:S02]  /*3ce0*/  QSPC.E.D P1, RZ, [R10] ;  /* 0x000000000aff73aa */ /* 0x000e240000020700 */
[----:B0-----:R-:W-:Y:S05]  /*3cf0*/  @!P1 BRA `(.L_x_92) ;  /* 0x0000000000189947 */ /* 0x001fea0003800000 */
.L_x_93:
[----:B------:R-:W2:Y:S02]  /*3d00*/  LD.E R12, [R10] ;  /* 0x000000000a0c7980 */ /* 0x000ea40000100900 */
[----:B--2---:R-:W-:-:S06]  /*3d10*/  FADD R13, R9, R12 ;  /* 0x0000000c090d7221 */ /* 0x004fcc0000000000 */
[----:B------:R-:W2:Y:S02]  /*3d20*/  ATOM.E.CAST.SPIN PT, R13, [R10], R12, R13 ;  /* 0x0000000c0a0d738b */ /* 0x000ea400019e010d */
[----:B--2---:R-:W-:-:S13]  /*3d30*/  ISETP.EQ.U32.AND P1, PT, R13, 0x1, PT ;  /* 0x000000010d00780c */ /* 0x004fda0003f22070 */
[----:B------:R-:W-:Y:S05]  /*3d40*/  @!P1 BRA `(.L_x_93) ;  /* 0xfffffffc00ec9947 */ /* 0x000fea000383ffff */
[----:B------:R-:W-:Y:S05]  /*3d50*/  BRA `(.L_x_89) ;  /* 0x00000000000c7947 */ /* 0x000fea0003800000 */
.L_x_92:
[----:B------:R-:W2:Y:S02]  /*3d60*/  LD.E R0, desc[UR10][R10.64] ;  /* 0x0000000a0a007980 */ /* 0x000ea4000c101900 */
[----:B--2---:R-:W-:-:S05]  /*3d70*/  FADD R9, R9, R0 ;  /* 0x0000000009097221 */ /* 0x004fca0000000000 */
[----:B------:R0:W-:Y:S02]  /*3d80*/  ST.E desc[UR10][R10.64], R9 ;  /* 0x000000090a007985 */ /* 0x0001e4000c10190a */
.L_x_89:
[----:B------:R-:W-:Y:S05]  /*3d90*/  BSYNC.RECONVERGENT B1 ;  /* 0x0000000000017941 */ /* 0x000fea0003800200 */
.L_x_88:
[----:B------:R-:W-:-:S07]  /*3da0*/  IADD3 R8, PT, PT, R8, 0x4, RZ ;  /* 0x0000000408087810 */ /* 0x000fce0007ffe0ff */
.L_x_69:
[----:B------:R-:W-:-:S09]  /*3db0*/  UISETP.NE.AND UP0, UPT, UR4, URZ, UPT ;  /* 0x000000ff0400728c */ /* 0x000fd2000bf05270 */
[----:B------:R-:W-:Y:S05]  /*3dc0*/  BRA.U !UP0, `(.L_x_16) ;  /* 0x0000000908987547 */ /* 0x000fea000b800000 */
[----:B------:R-:W-:-:S09]  /*3dd0*/  UISETP.NE.AND UP0, UPT, UR4, 0x1, UPT ;  /* 0x000000010400788c */ /* 0x000fd2000bf05270 */
[----:B------:R-:W-:Y:S05]  /*3de0*/  BRA.U !UP0, `(.L_x_94) ;  /* 0x0000000508b47547 */ /* 0x000fea000b800000 */
[----:B------:R-:W-:Y:S04]  /*3df0*/  BSSY.RECONVERGENT B1, `(.L_x_95) ;  /* 0x0000035000017945 */ /* 0x000fe80003800200 */
[----:B------:R-:W-:Y:S05]  /*3e00*/  @P0 BRA `(.L_x_96) ;  /* 0x0000000000cc0947 */ /* 0x000fea0003800000 */
[----:B------:R-:W0:Y:S01]  /*3e10*/  I2F.U32.RP R0, UR18 ;  /* 0x0000001200007d06 */ /* 0x000e220008209000 */
[----:B------:R-:W1:Y:S01]  /*3e20*/  S2R R13, SR_CgaCtaId ;  /* 0x00000000000d7919 */ /* 0x000e620000008800 */
[----:B------:R-:W-:Y:S01]  /*3e30*/  ISETP.NE.U32.AND P2, PT, RZ, UR18, PT ;  /* 0x00000012ff007c0c */ /* 0x000fe2000bf45070 */
[----:B------:R-:W1:Y:S05]  /*3e40*/  S2R R17, SR_SWINHI ;  /* 0x0000000000117919 */ /* 0x000e6a0000002f00 */
[----:B0-----:R-:W1:Y:S02]  /*3e50*/  MUFU.RCP R0, R0 ;  /* 0x0000000000007308 */ /* 0x001e640000001000 */
[----:B-1234-:R-:W-:-:S02]  /*3e60*/  IADD3 R10, PT, PT, R0, 0xffffffe, RZ ;  /* 0x0ffffffe000a7810 */ /* 0x01efc40007ffe0ff */
[----:B------:R-:W-:-:S04]  /*3e70*/  MOV R0, 0x400 ;  /* 0x0000040000007802 */ /* 0x000fc80000000f00 */
[----:B------:R0:W1:Y:S02]  /*3e80*/  F2I.FTZ.U32.TRUNC.NTZ R11, R10 ;  /* 0x0000000a000b7305 */ /* 0x000064000021f000 */
[----:B0-----:R-:W-:Y:S02]  /*3e90*/  HFMA2 R10, -RZ, RZ, 0, 0 ;  /* 0x00000000ff0a7431 */ /* 0x001fe400000001ff */
[----:B-1----:R-:W-:-:S04]  /*3ea0*/  IMAD.MOV R9, RZ, RZ, -R11 ;  /* 0x000000ffff097224 */ /* 0x002fc800078e0a0b */
[----:B------:R-:W-:-:S04]  /*3eb0*/  IMAD R9, R9, UR18, RZ ;  /* 0x0000001209097c24 */ /* 0x000fc8000f8e02ff */
[----:B------:R-:W-:Y:S01]  /*3ec0*/  IMAD.HI.U32 R12, R11, R9, R10 ;  /* 0x000000090b0c7227 */ /* 0x000fe200078e000a */
[----:B------:R-:W-:-:S05]  /*3ed0*/  IADD3 R9, PT, PT, R8, R13, RZ ;  /* 0x0000000d08097210 */ /* 0x000fca0007ffe0ff */
[----:B------:R-:W-:-:S05]  /*3ee0*/  IMAD.HI.U32 R12, R12, R9, RZ ;  /* 0x000000090c0c7227 */ /* 0x000fca00078e00ff */
[----:B------:R-:W-:-:S05]  /*3ef0*/  IADD3 R12, PT, PT, -R12, RZ, RZ ;  /* 0x000000ff0c0c7210 */ /* 0x000fca0007ffe1ff */
[----:B------:R-:W-:Y:S01]  /*3f00*/  IMAD R15, R12, UR18, R9 ;  /* 0x000000120c0f7c24 */ /* 0x000fe2000f8e0209 */
[----:B------:R-:W-:Y:S02]  /*3f10*/  LEA R9, R13, R0, 0x18 ;  /* 0x000000000d097211 */ /* 0x000fe400078ec0ff */
[----:B------:R-:W-:Y:S02]  /*3f20*/  IADD3 R0, PT, PT, R0, 0x840, RZ ;  /* 0x0000084000007810 */ /* 0x000fe40007ffe0ff */
[----:B------:R-:W-:Y:S02]  /*3f30*/  ISETP.GE.U32.AND P1, PT, R15, UR18, PT ;  /* 0x000000120f007c0c */ /* 0x000fe4000bf26070 */
[----:B------:R-:W0:Y:S01]  /*3f40*/  LDS R9, [R9+0x840] ;  /* 0x0008400009097984 */ /* 0x000e220000000800 */
[----:B------:R-:W-:-:S04]  /*3f50*/  LEA R0, R13, R0, 0x18 ;  /* 0x000000000d007211 */ /* 0x000fc800078ec0ff */
[----:B------:R-:W-:Y:S02]  /*3f60*/  MOV R10, R0 ;  /* 0x00000000000a7202 */ /* 0x000fe40000000f00 */
[----:B------:R-:W-:-:S04]  /*3f70*/  MOV R11, R17 ;  /* 0x00000011000b7202 */ /* 0x000fc80000000f00 */
[----:B------:R-:W-:-:S04]  /*3f80*/  @P1 IADD3 R15, PT, PT, R15, -UR18, RZ ;  /* 0x800000120f0f1c10 */ /* 0x000fc8000fffe0ff */
[----:B------:R-:W-:-:S13]  /*3f90*/  ISETP.GE.U32.AND P1, PT, R15, UR18, PT ;  /* 0x000000120f007c0c */ /* 0x000fda000bf26070 */
[----:B------:R-:W-:Y:S01]  /*3fa0*/  @P1 VIADD R15, R15, -UR18 ;  /* 0x800000120f0f1c36 */ /* 0x000fe20008000000 */
        /* <DEDUP_REMOVED lines=9> */
.L_x_98:
[----:B------:R-:W0:Y:S02]  /*4040*/  LDS R10, [R0] ;  /* 0x00000000000a7984 */ /* 0x000e240000000800 */
[----:B0-----:R-:W-:-:S05]  /*4050*/  FADD R11, R9, R10 ;  /* 0x0000000a090b7221 */ /* 0x001fca0000000000 */
[----:B------:R-:W0:Y:S02]  /*4060*/  ATOMS.CAST.SPIN P1, [R0], R10, R11 ;  /* 0x0000000a0000758d */ /* 0x000e24000182000b */
[----:B0-----:R-:W-:Y:S05]  /*4070*/  @!P1 BRA `(.L_x_98) ;  /* 0xfffffffc00f09947 */ /* 0x001fea000383ffff */
[----:B------:R-:W-:Y:S05]  /*4080*/  BRA `(.L_x_96) ;  /* 0x00000000002c7947 */ /* 0x000fea0003800000 */
.L_x_97:
[----:B------:R-:W0:Y:S02]  /*4090*/  QSPC.E.D P1, RZ, [R10] ;  /* 0x000000000aff73aa */ /* 0x000e240000020700 */
[----:B0-----:R-:W-:Y:S05]  /*40a0*/  @!P1 BRA `(.L_x_99) ;  /* 0x0000000000189947 */ /* 0x001fea0003800000 */
.L_x_100:
[----:B------:R-:W2:Y:S02]  /*40b0*/  LD.E R12, [R10] ;  /* 0x000000000a0c7980 */ /* 0x000ea40000100900 */
[----:B--2---:R-:W-:-:S06]  /*40c0*/  FADD R13, R9, R12 ;  /* 0x0000000c090d7221 */ /* 0x004fcc0000000000 */
[----:B------:R-:W2:Y:S02]  /*40d0*/  ATOM.E.CAST.SPIN PT, R13, [R10], R12, R13 ;  /* 0x0000000c0a0d738b */ /* 0x000ea400019e010d */
[----:B--2---:R-:W-:-:S13]  /*40e0*/  ISETP.EQ.U32.AND P1, PT, R13, 0x1, PT ;  /* 0x000000010d00780c */ /* 0x004fda0003f22070 */
[----:B------:R-:W-:Y:S05]  /*40f0*/  @!P1 BRA `(.L_x_100) ;  /* 0xfffffffc00ec9947 */ /* 0x000fea000383ffff */
[----:B------:R-:W-:Y:S05]  /*4100*/  BRA `(.L_x_96) ;  /* 0x00000000000c7947 */ /* 0x000fea0003800000 */
.L_x_99:
[----:B------:R-:W2:Y:S02]  /*4110*/  LD.E R0, desc[UR10][R10.64] ;  /* 0x0000000a0a007980 */ /* 0x000ea4000c101900 */
[----:B--2---:R-:W-:-:S05]  /*4120*/  FADD R9, R9, R0 ;  /* 0x0000000009097221 */ /* 0x004fca0000000000 */
[----:B------:R0:W-:Y:S02]  /*4130*/  ST.E desc[UR10][R10.64], R9 ;  /* 0x000000090a007985 */ /* 0x0001e4000c10190a */
.L_x_96:
[----:B------:R-:W-:Y:S05]  /*4140*/  BSYNC.RECONVERGENT B1 ;  /* 0x0000000000017941 */ /* 0x000fea0003800200 */
.L_x_95:
        /* <DEDUP_REMOVED lines=10> */
[----:B0-----:R-:W-:Y:S01]  /*41f0*/  HFMA2 R10, -RZ, RZ, 0, 0 ;  /* 0x00000000ff0a7431 */ /* 0x001fe200000001ff */
[----:B-1----:R-:W-:-:S05]  /*4200*/  IADD3 R9, PT, PT, RZ, -R11, RZ ;  /* 0x8000000bff097210 */ /* 0x002fca0007ffe0ff */
[----:B------:R-:W-:-:S04]  /*4210*/  IMAD R9, R9, UR18, RZ ;  /* 0x0000001209097c24 */ /* 0x000fc8000f8e02ff */
[----:B------:R-:W-:Y:S01]  /*4220*/  IMAD.HI.U32 R12, R11, R9, R10 ;  /* 0x000000090b0c7227 */ /* 0x000fe200078e000a */
[----:B------:R-:W-:-:S05]  /*4230*/  IADD3 R9, PT, PT, R8, 0x1, R13 ;  /* 0x0000000108097810 */ /* 0x000fca0007ffe00d */
        /* <DEDUP_REMOVED lines=22> */
.L_x_104:
[----:B------:R-:W0:Y:S02]  /*43a0*/  LDS R10, [R0] ;  /* 0x00000000000a7984 */ /* 0x000e240000000800 */
[----:B0-----:R-:W-:-:S05]  /*43b0*/  FADD R11, R9, R10 ;  /* 0x0000000a090b7221 */ /* 0x001fca0000000000 */
[----:B------:R-:W0:Y:S02]  /*43c0*/  ATOMS.CAST.SPIN P1, [R0], R10, R11 ;  /* 0x0000000a0000758d */ /* 0x000e24000182000b */
[----:B0-----:R-:W-:Y:S05]  /*43d0*/  @!P1 BRA `(.L_x_104) ;  /* 0xfffffffc00f09947 */ /* 0x001fea000383ffff */
[----:B------:R-:W-:Y:S05]  /*43e0*/  BRA `(.L_x_102) ;  /* 0x00000000002c7947 */ /* 0x000fea0003800000 */
.L_x_103:
[----:B------:R-:W0:Y:S02]  /*43f0*/  QSPC.E.D P1, RZ, [R10] ;  /* 0x000000000aff73aa */ /* 0x000e240000020700 */
[----:B0-----:R-:W-:Y:S05]  /*4400*/  @!P1 BRA `(.L_x_105) ;  /* 0x0000000000189947 */ /* 0x001fea0003800000 */
.L_x_106:
[----:B------:R-:W2:Y:S02]  /*4410*/  LD.E R12, [R10] ;  /* 0x000000000a0c7980 */ /* 0x000ea40000100900 */
[----:B--2---:R-:W-:-:S06]  /*4420*/  FADD R13, R9, R12 ;  /* 0x0000000c090d7221 */ /* 0x004fcc0000000000 */
[----:B------:R-:W2:Y:S02]  /*4430*/  ATOM.E.CAST.SPIN PT, R13, [R10], R12, R13 ;  /* 0x0000000c0a0d738b */ /* 0x000ea400019e010d */
[----:B--2---:R-:W-:-:S13]  /*4440*/  ISETP.EQ.U32.AND P1, PT, R13, 0x1, PT ;  /* 0x000000010d00780c */ /* 0x004fda0003f22070 */
[----:B------:R-:W-:Y:S05]  /*4450*/  @!P1 BRA `(.L_x_106) ;  /* 0xfffffffc00ec9947 */ /* 0x000fea000383ffff */
[----:B------:R-:W-:Y:S05]  /*4460*/  BRA `(.L_x_102) ;  /* 0x00000000000c7947 */ /* 0x000fea0003800000 */
.L_x_105:
[----:B------:R-:W2:Y:S02]  /*4470*/  LD.E R0, desc[UR10][R10.64] ;  /* 0x0000000a0a007980 */ /* 0x000ea4000c101900 */
[----:B--2---:R-:W-:-:S05]  /*4480*/  FADD R9, R9, R0 ;  /* 0x0000000009097221 */ /* 0x004fca0000000000 */
[----:B------:R0:W-:Y:S02]  /*4490*/  ST.E desc[UR10][R10.64], R9 ;  /* 0x000000090a007985 */ /* 0x0001e4000c10190a */
.L_x_102:
[----:B------:R-:W-:Y:S05]  /*44a0*/  BSYNC.RECONVERGENT B1 ;  /* 0x0000000000017941 */ /* 0x000fea0003800200 */
.L_x_101:
[----:B------:R-:W-:-:S07]  /*44b0*/  IADD3 R8, PT, PT, R8, 0x2, RZ ;  /* 0x0000000208087810 */ /* 0x000fce0007ffe0ff */
.L_x_94:
[----:B------:R-:W-:-:S06]  /*44c0*/  ULOP3.LUT UR4, UR18, 0x1, URZ, 0xc0, !UPT ;  /* 0x0000000112047892 */ /* 0x000fcc000f8ec0ff */
[----:B------:R-:W-:-:S04]  /*44d0*/  MOV R0, UR4 ;  /* 0x0000000400007c02 */ /* 0x000fc80008000f00 */
[----:B------:R-:W-:-:S13]  /*44e0*/  ISETP.NE.U32.OR P0, PT, R0, 0x1, P0 ;  /* 0x000000010000780c */ /* 0x000fda0000705470 */
[----:B------:R-:W-:Y:S05]  /*44f0*/  @P0 BRA `(.L_x_16) ;  /* 0x0000000000cc0947 */ /* 0x000fea0003800000 */
[----:B------:R-:W0:Y:S02]  /*4500*/  I2F.U32.RP R12, UR18 ;  /* 0x00000012000c7d06 */ /* 0x000e240008209000 */
[----:B01234-:R-:W0:Y:S01]  /*4510*/  S2R R9, SR_CgaCtaId ;  /* 0x0000000000097919 */ /* 0x01fe220000008800 */
[----:B------:R-:W-:-:S05]  /*4520*/  ISETP.NE.U32.AND P1, PT, RZ, UR18, PT ;  /* 0x00000012ff007c0c */ /* 0x000fca000bf25070 */
[----:B------:R-:W1:Y:S02]  /*4530*/  MUFU.RCP R12, R12 ;  /* 0x0000000c000c7308 */ /* 0x000e640000001000 */
[----:B-1----:R-:W-:Y:S01]  /*4540*/  VIADD R10, R12, 0xffffffe ;  /* 0x0ffffffe0c0a7836 */ /* 0x002fe20000000000 */
[----:B0-----:R-:W-:-:S05]  /*4550*/  IADD3 R8, PT, PT, R9, R8, RZ ;  /* 0x0000000809087210 */ /* 0x001fca0007ffe0ff */
[----:B------:R0:W1:Y:S02]  /*4560*/  F2I.FTZ.U32.TRUNC.NTZ R11, R10 ;  /* 0x0000000a000b7305 */ /* 0x000064000021f000 */
[----:B0-----:R-:W-:Y:S01]  /*4570*/  HFMA2 R10, -RZ, RZ, 0, 0 ;  /* 0x00000000ff0a7431 */ /* 0x001fe200000001ff */
[----:B-1----:R-:W-:-:S05]  /*4580*/  IADD3 R13, PT, PT, RZ, -R11, RZ ;  /* 0x8000000bff0d7210 */ /* 0x002fca0007ffe0ff */
[----:B------:R-:W-:-:S04]  /*4590*/  IMAD R13, R13, UR18, RZ ;  /* 0x000000120d0d7c24 */ /* 0x000fc8000f8e02ff */
[----:B------:R-:W-:Y:S02]  /*45a0*/  IMAD.HI.U32 R13, R11, R13, R10 ;  /* 0x0000000d0b0d7227 */ /* 0x000fe400078e000a */
[----:B------:R-:W0:Y:S04]  /*45b0*/  S2R R10, SR_SWINHI ;  /* 0x00000000000a7919 */ /* 0x000e280000002f00 */
[----:B------:R-:W-:-:S05]  /*45c0*/  IMAD.HI.U32 R0, R13, R8, RZ ;  /* 0x000000080d007227 */ /* 0x000fca00078e00ff */
[----:B------:R-:W-:Y:S02]  /*45d0*/  IADD3 R13, PT, PT, -R0, RZ, RZ ;  /* 0x000000ff000d7210 */ /* 0x000fe40007ffe1ff */
[----:B------:R-:W-:-:S03]  /*45e0*/  MOV R0, 0x400 ;  /* 0x0000040000007802 */ /* 0x000fc60000000f00 */
[----:B------:R-:W-:Y:S01]  /*45f0*/  IMAD R13, R13, UR18, R8 ;  /* 0x000000120d0d7c24 */ /* 0x000fe2000f8e0208 */
[----:B------:R-:W-:Y:S01]  /*4600*/  LEA R11, R9, R0, 0x18 ;  /* 0x00000000090b7211 */ /* 0x000fe200078ec0ff */
[----:B------:R-:W-:-:S03]  /*4610*/  VIADD R0, R0, 0x840 ;  /* 0x0000084000007836 */ /* 0x000fc60000000000 */
[----:B------:R-:W-:Y:S02]  /*4620*/  ISETP.GE.U32.AND P0, PT, R13, UR18, PT ;  /* 0x000000120d007c0c */ /* 0x000fe4000bf06070 */
[----:B------:R-:W1:Y:S01]  /*4630*/  LDS R11, [R11+0x840] ;  /* 0x000840000b0b7984 */ /* 0x000e620000000800 */
[----:B------:R-:W-:-:S10]  /*4640*/  LEA R9, R9, R0, 0x18 ;  /* 0x0000000009097211 */ /* 0x000fd400078ec0ff */
[----:B------:R-:W-:Y:S02]  /*4650*/  @P0 IADD3 R13, PT, PT, R13, -UR18, RZ ;  /* 0x800000120d0d0c10 */ /* 0x000fe4000fffe0ff */
[----:B------:R-:W-:Y:S02]  /*4660*/  MOV R8, R9 ;  /* 0x0000000900087202 */ /* 0x000fe40000000f00 */
[----:B0-----:R-:W-:Y:S02]  /*4670*/  MOV R9, R10 ;  /* 0x0000000a00097202 */ /* 0x001fe40000000f00 */
        /* <DEDUP_REMOVED lines=11> */
.L_x_108:
[----:B------:R-:W0:Y:S02]  /*4730*/  LDS R8, [R0] ;  /* 0x0000000000087984 */ /* 0x000e240000000800 */
[----:B0-----:R-:W-:-:S05]  /*4740*/  FADD R9, R11, R8 ;  /* 0x000000080b097221 */ /* 0x001fca0000000000 */
[----:B------:R-:W0:Y:S02]  /*4750*/  ATOMS.CAST.SPIN P0, [R0], R8, R9 ;  /* 0x000000080000758d */ /* 0x000e240001800009 */
[----:B0-----:R-:W-:Y:S05]  /*4760*/  @!P0 BRA `(.L_x_108) ;  /* 0xfffffffc00f08947 */ /* 0x001fea000383ffff */
[----:B------:R-:W-:Y:S05]  /*4770*/  BRA `(.L_x_16) ;  /* 0x00000000002c7947 */ /* 0x000fea0003800000 */
.L_x_107:
[----:B------:R-:W0:Y:S02]  /*4780*/  QSPC.E.D P0, RZ, [R8] ;  /* 0x0000000008ff73aa */ /* 0x000e240000000700 */
[----:B0-----:R-:W-:Y:S05]  /*4790*/  @!P0 BRA `(.L_x_109) ;  /* 0x0000000000188947 */ /* 0x001fea0003800000 */
.L_x_110:
[----:B------:R-:W2:Y:S02]  /*47a0*/  LD.E R12, [R8] ;  /* 0x00000000080c7980 */ /* 0x000ea40000100900 */
[----:B--2---:R-:W-:-:S06]  /*47b0*/  FADD R13, R11, R12 ;  /* 0x0000000c0b0d7221 */ /* 0x004fcc0000000000 */
[----:B------:R-:W2:Y:S02]  /*47c0*/  ATOM.E.CAST.SPIN PT, R13, [R8], R12, R13 ;  /* 0x0000000c080d738b */ /* 0x000ea400019e010d */
[----:B--2---:R-:W-:-:S13]  /*47d0*/  ISETP.EQ.U32.AND P0, PT, R13, 0x1, PT ;  /* 0x000000010d00780c */ /* 0x004fda0003f02070 */
[----:B------:R-:W-:Y:S05]  /*47e0*/  @!P0 BRA `(.L_x_110) ;  /* 0xfffffffc00ec8947 */ /* 0x000fea000383ffff */
[----:B------:R-:W-:Y:S05]  /*47f0*/  BRA `(.L_x_16) ;  /* 0x00000000000c7947 */ /* 0x000fea0003800000 */
.L_x_109:
[----:B------:R-:W2:Y:S02]  /*4800*/  LD.E R0, desc[UR10][R8.64] ;  /* 0x0000000a08007980 */ /* 0x000ea4000c101900 */
[----:B--2---:R-:W-:-:S05]  /*4810*/  FADD R11, R11, R0 ;  /* 0x000000000b0b7221 */ /* 0x004fca0000000000 */
[----:B------:R0:W-:Y:S02]  /*4820*/  ST.E desc[UR10][R8.64], R11 ;  /* 0x0000000b08007985 */ /* 0x0001e4000c10190a */
.L_x_16:
[----:B------:R-:W-:Y:S05]  /*4830*/  BSYNC.RECONVERGENT B0 ;  /* 0x0000000000007941 */ /* 0x000fea0003800200 */
.L_x_15:
[----:B0-----:R-:W1:Y:S01]  /*4840*/  S2R R19, SR_CgaCtaId ;  /* 0x0000000000137919 */ /* 0x001e620000008800 */
[----:B------:R-:W-:Y:S01]  /*4850*/  MOV R0, 0x400 ;  /* 0x0000040000007802 */ /* 0x000fe20000000f00 */
[----:B------:R-:W-:-:S00]  /*4860*/  MEMBAR.ALL.CTA ;  /* 0x0000000000007992 */ /* 0x000fc00000008000 */
[----:B------:R-:W-:Y:S06]  /*4870*/  MEMBAR.ALL.GPU ;  /* 0x0000000000007992 */ /* 0x000fec000000a000 */
[----:B------:R-:W-:-:S00]  /*4880*/  ERRBAR ;  /* 0x00000000000079ab */ /* 0x000fc00000000000 */
[----:B------:R-:W-:Y:S08]  /*4890*/  CGAERRBAR ;  /* 0x00000000000075ab */ /* 0x000ff00000000000 */
[----:B------:R-:W-:Y:S01]  /*48a0*/  UCGABAR_ARV ;  /* 0x00000000000079c7 */ /* 0x000fe20008000000 */
[----:B------:R-:W-:-:S05]  /*48b0*/  ISETP.GT.U32.AND P3, PT, R124, 0x1ff, PT ;  /* 0x000001ff7c00780c */ /* 0x000fca0003f64070 */
[----:B------:R-:W-:Y:S01]  /*48c0*/  UCGABAR_WAIT ;  /* 0x0000000000007dc7 */ /* 0x000fe20008000000 */
[----:B------:R-:W-:Y:S01]  /*48d0*/  CCTL.IVALL ;  /* 0x00000000ff00798f */ /* 0x000fe20002000000 */
[----:B-1234-:R-:W-:-:S05]  /*48e0*/  LEA R10, R19, R0, 0x18 ;  /* 0x00000000130a7211 */ /* 0x01efca00078ec0ff */
[----:B------:R-:W0:Y:S02]  /*48f0*/  LDS R0, [R10+0x840] ;  /* 0x000840000a007984 */ /* 0x000e240000000800 */
[----:B0-----:R-:W-:-:S04]  /*4900*/  FMUL R0, R0, 0.000244140625 ;  /* 0x3980000000007820 */ /* 0x001fc80000400000 */
[----:B------:R0:W1:Y:S01]  /*4910*/  MUFU.RSQ R9, R0 ;  /* 0x0000000000097308 */ /* 0x0000620000001400 */
[----:B------:R-:W-:-:S04]  /*4920*/  IADD3 R8, PT, PT, R0, -0xd000000, RZ ;  /* 0xf300000000087810 */ /* 0x000fc80007ffe0ff */
[----:B------:R-:W-:-:S13]  /*4930*/  ISETP.GT.U32.AND P0, PT, R8, 0x727fffff, PT ;  /* 0x727fffff0800780c */ /* 0x000fda0003f04070 */
[----:B01----:R-:W-:Y:S05]  /*4940*/  @!P0 BRA `(.L_x_111) ;  /* 0x00000000000c8947 */ /* 0x003fea0003800000 */
[----:B------:R-:W-:-:S07]  /*4950*/  MOV R9, 0x4970 ;  /* 0x0000497000097802 */ /* 0x000fce0000000f00 */
[----:B-----5:R-:W-:Y:S05]  /*4960*/  CALL.REL.NOINC `($__internal_1_$__cuda_sm20_sqrt_rn_f32_slowpath) ;  /* 0x0000016400447944 */ /* 0x020fea0003c00000 */
[----:B------:R-:W-:Y:S05]  /*4970*/  BRA `(.L_x_112) ;  /* 0x0000000000107947 */ /* 0x000fea0003800000 */
.L_x_111:
[----:B------:R-:W-:Y:S01]  /*4980*/  FMUL.FTZ R11, R0, R9 ;  /* 0x00000009000b7220 */ /* 0x000fe20000410000 */
[----:B------:R-:W-:-:S03]  /*4990*/  FMUL.FTZ R9, R9, 0.5 ;  /* 0x3f00000009097820 */ /* 0x000fc60000410000 */
[----:B------:R-:W-:-:S04]  /*49a0*/  FFMA R0, -R11, R11, R0 ;  /* 0x0000000b0b007223 */ /* 0x000fc80000000100 */
[----:B------:R-:W-:-:S07]  /*49b0*/  FFMA R0, R0, R9, R11 ;  /* 0x0000000900007223 */ /* 0x000fce000000000b */
.L_x_112:
[----:B------:R-:W-:-:S05]  /*49c0*/  FADD R11, R0, 9.9999997473787516356e-06 ;  /* 0x3727c5ac000b7421 */ /* 0x000fca0000000000 */
[----:B------:R-:W-:-:S04]  /*49d0*/  IADD3 R0, PT, PT, R11, 0x1800000, RZ ;  /* 0x018000000b007810 */ /* 0x000fc80007ffe0ff */
[----:B------:R-:W-:-:S04]  /*49e0*/  LOP3.LUT R0, R0, 0x7f800000, RZ, 0xc0, !PT ;  /* 0x7f80000000007812 */ /* 0x000fc800078ec0ff */
[----:B------:R-:W-:-:S13]  /*49f0*/  ISETP.GT.U32.AND P0, PT, R0, 0x1ffffff, PT ;  /* 0x01ffffff0000780c */ /* 0x000fda0003f04070 */
[----:B------:R-:W-:Y:S05]  /*4a00*/  @P0 BRA `(.L_x_113) ;  /* 0x0000000000100947 */ /* 0x000fea0003800000 */
[----:B------:R-:W-:Y:S02]  /*4a10*/  MOV R0, R11 ;  /* 0x0000000b00007202 */ /* 0x000fe40000000f00 */
[----:B------:R-:W-:-:S07]  /*4a20*/  MOV R9, 0x4a40 ;  /* 0x00004a4000097802 */ /* 0x000fce0000000f00 */
[----:B-----5:R-:W-:Y:S05]  /*4a30*/  CALL.REL.NOINC `($__internal_0_$__cuda_sm20_rcp_rn_f32_slowpath) ;  /* 0x00000160003c7944 */ /* 0x020fea0003c00000 */
[----:B------:R-:W-:Y:S05]  /*4a40*/  BRA `(.L_x_114) ;  /* 0x0000000000107947 */ /* 0x000fea0003800000 */
.L_x_113:
[----:B------:R-:W0:Y:S02]  /*4a50*/  MUFU.RCP R0, R11 ;  /* 0x0000000b00007308 */ /* 0x000e240000001000 */
[----:B0-----:R-:W-:-:S04]  /*4a60*/  FFMA R8, R11, R0, -1 ;  /* 0xbf8000000b087423 */ /* 0x001fc80000000000 */
[----:B------:R-:W-:-:S04]  /*4a70*/  FADD.FTZ R9, -R8, -RZ ;  /* 0x800000ff08097221 */ /* 0x000fc80000010100 */
[----:B------:R-:W-:-:S07]  /*4a80*/  FFMA R0, R0, R9, R0 ;  /* 0x0000000900007223 */ /* 0x000fce0000000000 */
.L_x_114:
[----:B------:R-:W-:Y:S04]  /*4a90*/  BSSY.RECONVERGENT B0, `(.L_x_115) ;  /* 0x000003f000007945 */ /* 0x000fe80003800200 */
[----:B------:R-:W-:Y:S05]  /*4aa0*/  @P3 BRA `(.L_x_116) ;  /* 0x0000000000f43947 */ /* 0x000fea0003800000 */
[----:B------:R-:W0:Y:S01]  /*4ab0*/  LDC R9, c[0x0][0x368] ;  /* 0x0000da00ff097b82 */ /* 0x000e220000000800 */
[----:B------:R-:W-:Y:S01]  /*4ac0*/  UIMAD UR4, UR9, UR8, URZ ;  /* 0x00000008090472a4 */ /* 0x000fe2000f8e02ff */
[----:B------:R-:W-:Y:S05]  /*4ad0*/  BSSY.RECONVERGENT B1, `(.L_x_117) ;  /* 0x000002c000017945 */ /* 0x000fea0003800200 */
[----:B0-----:R-:W-:Y:S01]  /*4ae0*/  IMAD R10, R9, UR4, RZ ;  /* 0x00000004090a7c24 */ /* 0x001fe2000f8e02ff */
[----:B------:R-:W-:-:S03]  /*4af0*/  IADD3 R6, PT, PT, R6, R9, RZ ;  /* 0x0000000906067210 */ /* 0x000fc60007ffe0ff */
[----:B------:R-:W0:Y:S01]  /*4b00*/  I2F.U32.RP R11, R10 ;  /* 0x0000000a000b7306 */ /* 0x000e220000209000 */
[----:B------:R-:W-:Y:S01]  /*4b10*/  IADD3 R13, PT, PT, RZ, -R10, RZ ;  /* 0x8000000aff0d7210 */ /* 0x000fe20007ffe0ff */
[----:B------:R-:W-:Y:S01]  /*4b20*/  IMAD R6, R6, UR8, R5 ;  /* 0x0000000806067c24 */ /* 0x000fe2000f8e0205 */
[----:B------:R-:W-:-:S03]  /*4b30*/  ISETP.NE.U32.AND P2, PT, R10, RZ, PT ;  /* 0x000000ff0a00720c */ /* 0x000fc60003f45070 */
[----:B------:R-:W-:-:S05]  /*4b40*/  IMAD R6, R6, UR9, R7 ;  /* 0x0000000906067c24 */ /* 0x000fca000f8e0207 */
[C---:B------:R-:W-:Y:S02]  /*4b50*/  ISETP.GE.U32.AND P0, PT, R6.reuse, 0x200, PT ;  /* 0x000002000600780c */ /* 0x040fe40003f06070 */
[----:B------:R-:W-:Y:S01]  /*4b60*/  VIMNMX.U32 R5, PT, PT, R6, 0x200, !PT ;  /* 0x0000020006057848 */ /* 0x000fe20007fe0000 */
[----:B0-----:R-:W0:Y:S01]  /*4b70*/  MUFU.RCP R11, R11 ;  /* 0x0000000b000b7308 */ /* 0x001e220000001000 */
[----:B------:R-:W-:-:S04]  /*4b80*/  SEL R7, RZ, 0x1, P0 ;  /* 0x00000001ff077807 */ /* 0x000fc80000000000 */
[----:B------:R-:W-:Y:S01]  /*4b90*/  IADD3 R5, PT, PT, R5, -R6, -R7 ;  /* 0x8000000605057210 */ /* 0x000fe20007ffe807 */
[----:B0-----:R-:W-:-:S04]  /*4ba0*/  VIADD R8, R11, 0xffffffe ;  /* 0x0ffffffe0b087836 */ /* 0x001fc80000000000 */
[----:B------:R0:W1:Y:S02]  /*4bb0*/  F2I.FTZ.U32.TRUNC.NTZ R9, R8 ;  /* 0x0000000800097305 */ /* 0x000064000021f000 */
[----:B0-----:R-:W-:Y:S02]  /*4bc0*/  HFMA2 R8, -RZ, RZ, 0, 0 ;  /* 0x00000000ff087431 */ /* 0x001fe400000001ff */
[----:B-1----:R-:W-:-:S04]  /*4bd0*/  IMAD R13, R13, R9, RZ ;  /* 0x000000090d0d7224 */ /* 0x002fc800078e02ff */
[----:B------:R-:W-:-:S06]  /*4be0*/  IMAD.HI.U32 R12, R9, R13, R8 ;  /* 0x0000000d090c7227 */ /* 0x000fcc00078e0008 */
[----:B------:R-:W-:-:S05]  /*4bf0*/  IMAD.HI.U32 R12, R12, R5, RZ ;  /* 0x000000050c0c7227 */ /* 0x000fca00078e00ff */
[----:B------:R-:W-:-:S05]  /*4c00*/  IADD3 R6, PT, PT, -R12, RZ, RZ ;  /* 0x000000ff0c067210 */ /* 0x000fca0007ffe1ff */
[----:B------:R-:W-:Y:S01]  /*4c10*/  IMAD R5, R10, R6, R5 ;  /* 0x000000060a057224 */ /* 0x000fe200078e0205 */
[----:B------:R-:W-:-:S04]  /*4c20*/  F2FP.F16.F32.PACK_AB R6, RZ, R0 ;  /* 0x00000000ff06723e */ /* 0x000fc800000000ff */
[----:B------:R-:W-:-:S13]  /*4c30*/  ISETP.GE.U32.AND P0, PT, R5, R10, PT ;  /* 0x0000000a0500720c */ /* 0x000fda0003f06070 */
[----:B------:R-:W-:Y:S01]  /*4c40*/  @P0 IADD3 R5, PT, PT, -R10, R5, RZ ;  /* 0x000000050a050210 */ /* 0x000fe20007ffe1ff */
[----:B------:R-:W-:-:S03]  /*4c50*/  @P0 VIADD R12, R12, 0x1 ;  /* 0x000000010c0c0836 */ /* 0x000fc60000000000 */
[----:B------:R-:W-:-:S13]  /*4c60*/  ISETP.GE.U32.AND P1, PT, R5, R10, PT ;  /* 0x0000000a0500720c */ /* 0x000fda0003f26070 */
[----:B------:R-:W-:Y:S02]  /*4c70*/  @P1 IADD3 R12, PT, PT, R12, 0x1, RZ ;  /* 0x000000010c0c1810 */ /* 0x000fe40007ffe0ff */
[----:B------:R-:W-:-:S04]  /*4c80*/  @!P2 LOP3.LUT R12, RZ, R10, RZ, 0x33, !PT ;  /* 0x0000000aff0ca212 */ /* 0x000fc800078e33ff */
[----:B------:R-:W-:-:S04]  /*4c90*/  IADD3 R7, PT, PT, R7, R12, RZ ;  /* 0x0000000c07077210 */ /* 0x000fc80007ffe0ff */
[C---:B------:R-:W-:Y:S02]  /*4ca0*/  LOP3.LUT R5, R7.reuse, 0x3, RZ, 0xc0, !PT ;  /* 0x0000000307057812 */ /* 0x040fe400078ec0ff */
[----:B------:R-:W-:Y:S02]  /*4cb0*/  ISETP.GE.U32.AND P1, PT, R7, 0x3, PT ;  /* 0x000000030700780c */ /* 0x000fe40003f26070 */
[----:B------:R-:W-:Y:S02]  /*4cc0*/  ISETP.NE.AND P0, PT, R5, 0x3, PT ;  /* 0x000000030500780c */ /* 0x000fe40003f05270 */
[----:B------:R-:W-:-:S11]  /*4cd0*/  MOV R5, R124 ;  /* 0x0000007c00057202 */ /* 0x000fd60000000f00 */
[----:B------:R-:W-:Y:S05]  /*4ce0*/  @!P0 BRA `(.L_x_118) ;  /* 0x0000000000288947 */ /* 0x000fea0003800000 */
[----:B------:R-:W-:Y:S02]  /*4cf0*/  IADD3 R7, PT, PT, R7, 0x1, RZ ;  /* 0x0000000107077810 */ /* 0x000fe40007ffe0ff */
[----:B------:R-:W-:Y:S02]  /*4d00*/  MOV R5, R124 ;  /* 0x0000007c00057202 */ /* 0x000fe40000000f00 */
[----:B------:R-:W-:-:S05]  /*4d10*/  LOP3.LUT R7, R7, 0x3, RZ, 0xc0, !PT ;  /* 0x0000000307077812 */ /* 0x000fca00078ec0ff */
[----:B------:R-:W-:-:S07]  /*4d20*/  IMAD.MOV R7, RZ, RZ, -R7 ;  /* 0x000000ffff077224 */ /* 0x000fce00078e0a07 */
.L_x_119:
[----:B------:R-:W-:Y:S01]  /*4d30*/  IADD3 R7, PT, PT, R7, 0x1, RZ ;  /* 0x0000000107077810 */ /* 0x000fe20007ffe0ff */
[----:B------:R-:W-:Y:S01]  /*4d40*/  HMUL2 R127, R127, R6.H0_H0 ;  /* 0x200000067f7f7232 */ /* 0x000fe20000000000 */
[----:B------:R-:W-:Y:S02]  /*4d50*/  IADD3 R5, PT, PT, R10, R5, RZ ;  /* 0x000000050a057210 */ /* 0x000fe40007ffe0ff */
[----:B------:R-:W-:Y:S01]  /*4d60*/  ISETP.NE.AND P0, PT, R7, RZ, PT ;  /* 0x000000ff0700720c */ /* 0x000fe20003f05270 */
[----:B-----5:R-:W-:-:S12]  /*4d70*/  HFMA2 R127, R127, R123, -RZ ;  /* 0x0000007b7f7f7231 */ /* 0x020fd800001000ff */
[----:B------:R-:W-:Y:S05]  /*4d80*/  @P0 BRA `(.L_x_119) ;  /* 0xfffffffc00e80947 */ /* 0x000fea000383ffff */
.L_x_118:
[----:B------:R-:W-:Y:S05]  /*4d90*/  BSYNC.RECONVERGENT B1 ;  /* 0x0000000000017941 */ /* 0x000fea0003800200 */
.L_x_117:
[----:B------:R-:W-:Y:S04]  /*4da0*/  BSSY.RECONVERGENT B1, `(.L_x_116) ;  /* 0x000000d000017945 */ /* 0x000fe80003800200 */
[----:B------:R-:W-:Y:S05]  /*4db0*/  @!P1 BRA `(.L_x_120) ;  /* 0x00000000002c9947 */ /* 0x000fea0003800000 */
.L_x_121:
[----:B------:R-:W-:Y:S01]  /*4dc0*/  HMUL2 R127, R127, R6.H0_H0 ;  /* 0x200000067f7f7232 */ /* 0x000fe20000000000 */
[----:B------:R-:W-:-:S04]  /*4dd0*/  LEA R5, R10, R5, 0x2 ;  /* 0x000000050a057211 */ /* 0x000fc800078e10ff */
[----:B------:R-:W-:Y:S01]  /*4de0*/  ISETP.GE.U32.AND P0, PT, R5, 0x200, PT ;  /* 0x000002000500780c */ /* 0x000fe20003f06070 */
[----:B-----5:R-:W-:-:S04]  /*4df0*/  HFMA2 R0, R127, R123, -RZ ;  /* 0x0000007b7f007231 */ /* 0x020fc800001000ff */
[----:B------:R-:W-:-:S04]  /*4e00*/  HMUL2 R0, R0, R6.H0_H0 ;  /* 0x2000000600007232 */ /* 0x000fc80000000000 */
[----:B------:R-:W-:-:S04]  /*4e10*/  HFMA2 R0, R0, R123, -RZ ;  /* 0x0000007b00007231 */ /* 0x000fc800001000ff */
[----:B------:R-:W-:-:S04]  /*4e20*/  HMUL2 R0, R0, R6.H0_H0 ;  /* 0x2000000600007232 */ /* 0x000fc80000000000 */
[----:B------:R-:W-:-:S04]  /*4e30*/  HFMA2 R0, R0, R123, -RZ ;  /* 0x0000007b00007231 */ /* 0x000fc800001000ff */
[----:B------:R-:W-:-:S04]  /*4e40*/  HMUL2 R0, R0, R6.H0_H0 ;  /* 0x2000000600007232 */ /* 0x000fc80000000000 */
[----:B------:R-:W-:Y:S01]  /*4e50*/  HFMA2 R127, R0, R123, -RZ ;  /* 0x0000007b007f7231 */ /* 0x000fe200001000ff */
[----:B------:R-:W-:Y:S06]  /*4e60*/  @!P0 BRA `(.L_x_121) ;  /* 0xfffffffc00d48947 */ /* 0x000fec000383ffff */
.L_x_120:
[----:B------:R-:W-:Y:S05]  /*4e70*/  BSYNC.RECONVERGENT B1 ;  /* 0x0000000000017941 */ /* 0x000fea0003800200 */
.L_x_116:
[----:B------:R-:W-:Y:S05]  /*4e80*/  BSYNC.RECONVERGENT B0 ;  /* 0x0000000000007941 */ /* 0x000fea0003800200 */
.L_x_115:
[----:B------:R-:W-:Y:S01]  /*4e90*/  LEA R0, R3, R19, 0x7 ;  /* 0x0000001303007211 */ /* 0x000fe200078e38ff */
[----:B------:R-:W0:Y:S01]  /*4ea0*/  S2UR UR5, SR_CgaCtaId ;  /* 0x00000000000579c3 */ /* 0x000e220000008800 */
[----:B------:R-:W-:Y:S01]  /*4eb0*/  MOV R3, UR6 ;  /* 0x0000000600037c02 */ /* 0x000fe20008000f00 */
[----:B------:R-:W1:Y:S01]  /*4ec0*/  LDCU.64 UR8, c[0x0][0x390] ;  /* 0x00007200ff0877ac */ /* 0x000e620008000a00 */
[C-C-:B------:R-:W-:Y:S02]  /*4ed0*/  PRMT R10, R127.reuse, 0x5410, R127.reuse ;  /* 0x000054107f0a7816 */ /* 0x140fe4000000007f */
[----:B------:R-:W-:Y:S01]  /*4ee0*/  PRMT R9, R127, 0x7632, R127 ;  /* 0x000076327f097816 */ /* 0x000fe2000000007f */
[----:B------:R-:W-:Y:S01]  /*4ef0*/  IMAD R5, R3, 0x4, R0 ;  /* 0x0000000403057824 */ /* 0x000fe200078e0200 */
[----:B------:R-:W-:Y:S02]  /*4f00*/  UMOV UR4, 0x400 ;  /* 0x0000040000047882 */ /* 0x000fe40000000000 */
[----:B------:R-:W-:-:S02]  /*4f10*/  UIADD3 UR13, UPT, UPT, UR4, 0x950, URZ ;  /* 0x00000950040d7890 */ /* 0x000fc4000fffe0ff */
[----:B------:R-:W-:Y:S01]  /*4f20*/  LEA R5, R5, R124, 0x9 ;  /* 0x0000007c05057211 */ /* 0x000fe200078e48ff */
[----:B------:R-:W-:-:S03]  /*4f30*/  UIADD3 UR4, UPT, UPT, UR4, 0x850, URZ ;  /* 0x0000085004047890 */ /* 0x000fc6000fffe0ff */
[----:B------:R-:W-:-:S05]  /*4f40*/  SHF.L.U32 R6, R5, 0x8, RZ ;  /* 0x0000000805067819 */ /* 0x000fca00000006ff */
[----:B------:R-:W-:Y:S01]  /*4f50*/  IMAD.WIDE.U32 R6, R6, 0x2, RZ ;  /* 0x0000000206067825 */ /* 0x000fe200078e00ff */
[----:B0-----:R-:W-:Y:S02]  /*4f60*/  ULEA UR4, UR5, UR4, 0x18 ;  /* 0x0000000405047291 */ /* 0x001fe4000f8ec0ff */
[----:B------:R-:W-:Y:S01]  /*4f70*/  LOP3.LUT R11, R6, 0x100, RZ, 0xfc, !PT ;  /* 0x00000100060b7812 */ /* 0x000fe200078efcff */
[----:B------:R-:W-:Y:S01]  /*4f80*/  ULEA UR13, UR5, UR13, 0x18 ;  /* 0x0000000d050d7291 */ /* 0x000fe2000f8ec0ff */
[----:B------:R-:W-:Y:S02]  /*4f90*/  BAR.SYNC.DEFER_BLOCKING 0x0 ;  /* 0x0000000000007b1d */ /* 0x000fe40000010000 */
[----:B-1----:R-:W-:Y:S01]  /*4fa0*/  IADD3 R12, P0, PT, R11, UR8, RZ ;  /* 0x000000080b0c7c10 */ /* 0x002fe2000ff1e0ff */
[----:B------:R-:W-:Y:S01]  /*4fb0*/  UIADD3 UR7, UPT, UPT, UR13, 0x10, URZ ;  /* 0x000000100d077890 */ /* 0x000fe2000fffe0ff */
[----:B------:R-:W-:Y:S02]  /*4fc0*/  LEA R0, R4, UR4, 0x4 ;  /* 0x0000000404007c11 */ /* 0x000fe4000f8e20ff */
[----:B------:R-:W-:-:S02]  /*4fd0*/  IADD3.X R5, PT, PT, R7, UR9, RZ, P0, !PT ;  /* 0x0000000907057c10 */ /* 0x000fc400087fe4ff */
[----:B------:R-:W-:Y:S01]  /*4fe0*/  LEA R8, R124, UR4, 0x4 ;  /* 0x000000047c087c11 */ /* 0x000fe2000f8e20ff */
[----:B------:R-:W-:-:S06]  /*4ff0*/  UMOV UR4, URZ ;  /* 0x000000ff00047c82 */ /* 0x000fcc0008000000 */
.L_x_122:
[----:B------:R-:W-:-:S05]  /*5000*/  MOV R4, R12 ;  /* 0x0000000c00047202 */ /* 0x000fca0000000f00 */
[----:B------:R-:W2:Y:S04]  /*5010*/  LDG.E.128 R12, desc[UR10][R4.64+-0x100] ;  /* 0xffff000a040c7981 */ /* 0x000ea8000c1e1d00 */
[----:B------:R-:W3:Y:S01]  /*5020*/  LDG.E.128 R16, desc[UR10][R4.64] ;  /* 0x0000000a04107981 */ /* 0x000ee2000c1e1d00 */
[----:B------:R-:W-:Y:S01]  /*5030*/  ISETP.NE.AND P0, PT, R2, RZ, PT ;  /* 0x000000ff0200720c */ /* 0x000fe20003f05270 */
[C---:B--2---:R-:W-:Y:S02]  /*5040*/  HFMA2 R12, R10.reuse, R12, RZ ;  /* 0x0000000c0a0c7231 */ /* 0x044fe400000000ff */
[C---:B------:R-:W-:Y:S02]  /*5050*/  HFMA2 R13, R10.reuse, R13, RZ.H0_H0 ;  /* 0x0000000d0a0d7231 */ /* 0x040fe400000400ff */
[----:B------:R-:W-:-:S02]  /*5060*/  HFMA2 R14, R10, R14, RZ ;  /* 0x0000000e0a0e7231 */ /* 0x000fc400000000ff */
[----:B------:R-:W-:Y:S02]  /*5070*/  HFMA2 R15, R10, R15, RZ.H0_H0 ;  /* 0x0000000f0a0f7231 */ /* 0x000fe400000400ff */
[C---:B---3--:R-:W-:Y:S02]  /*5080*/  HFMA2 R13, R9.reuse, R17, R13 ;  /* 0x00000011090d7231 */ /* 0x048fe4000000000d */
[C---:B------:R-:W-:Y:S02]  /*5090*/  HFMA2 R15, R9.reuse, R19, R15 ;  /* 0x00000013090f7231 */ /* 0x040fe4000000000f */
[C---:B------:R-:W-:Y:S02]  /*50a0*/  HFMA2 R12, R9.reuse, R16, R12 ;  /* 0x00000010090c7231 */ /* 0x040fe4000000000c */
[----:B------:R-:W-:Y:S01]  /*50b0*/  HFMA2 R14, R9, R18, R14 ;  /* 0x00000012090e7231 */ /* 0x000fe2000000000e */
[----:B0-----:R-:W0:Y:S04]  /*50c0*/  SHFL.DOWN PT, R16, R13, 0x10, 0x1f ;  /* 0x0a001f000d107f89 */ /* 0x001e2800000e0000 */
[----:B------:R-:W1:Y:S04]  /*50d0*/  SHFL.DOWN PT, R18, R15, 0x10, 0x1f ;  /* 0x0a001f000f127f89 */ /* 0x000e6800000e0000 */
[----:B------:R-:W2:Y:S04]  /*50e0*/  SHFL.DOWN PT, R17, R12, 0x10, 0x1f ;  /* 0x0a001f000c117f89 */ /* 0x000ea800000e0000 */
[----:B------:R-:W3:Y:S01]  /*50f0*/  SHFL.DOWN PT, R19, R14, 0x10, 0x1f ;  /* 0x0a001f000e137f89 */ /* 0x000ee200000e0000 */
[----:B0-----:R-:W-:-:S02]  /*5100*/  HFMA2 R16, R13, 1, 1, R16 ;  /* 0x3c003c000d107831 */ /* 0x001fc40000000010 */
[----:B-1----:R-:W-:-:S03]  /*5110*/  HFMA2 R18, R15, 1, 1, R18 ;  /* 0x3c003c000f127831 */ /* 0x002fc60000000012 */
[----:B------:R-:W0:Y:S01]  /*5120*/  SHFL.DOWN PT, R13, R16, 0x8, 0x1f ;  /* 0x09001f00100d7f89 */ /* 0x000e2200000e0000 */
[----:B--2---:R-:W-:-:S03]  /*5130*/  HADD2 R17, R12, R17 ;  /* 0x000000110c117230 */ /* 0x004fc60000000000 */
[----:B------:R-:W1:Y:S01]  /*5140*/  SHFL.DOWN PT, R15, R18, 0x8, 0x1f ;  /* 0x09001f00120f7f89 */ /* 0x000e6200000e0000 */
[----:B---3--:R-:W-:-:S03]  /*5150*/  HADD2 R19, R14, R19 ;  /* 0x000000130e137230 */ /* 0x008fc60000000000 */
[----:B------:R-:W2:Y:S04]  /*5160*/  SHFL.DOWN PT, R12, R17, 0x8, 0x1f ;  /* 0x09001f00110c7f89 */ /* 0x000ea800000e0000 */
[----:B------:R-:W3:Y:S01]  /*5170*/  SHFL.DOWN PT, R14, R19, 0x8, 0x1f ;  /* 0x09001f00130e7f89 */ /* 0x000ee200000e0000 */
[----:B0-----:R-:W-:Y:S02]  /*5180*/  HFMA2 R13, R16, 1, 1, R13 ;  /* 0x3c003c00100d7831 */ /* 0x001fe4000000000d */
        /* <DEDUP_REMOVED lines=24> */
[----:B-1----:R-:W-:Y:S02]  /*5310*/  HFMA2 R15, R15, 1, 1, R18 ;  /* 0x3c003c000f0f7831 */ /* 0x002fe40000000012 */
[----:B--2---:R-:W-:Y:S02]  /*5320*/  HADD2 R12, R12, R17 ;  /* 0x000000110c0c7230 */ /* 0x004fe40000000000 */
[----:B---3--:R-:W-:-:S05]  /*5330*/  HADD2 R14, R14, R19 ;  /* 0x000000130e0e7230 */ /* 0x008fca0000000000 */
[----:B------:R-:W-:Y:S01]  /*5340*/  @!P0 STS.128 [R0], R12 ;  /* 0x0000000c00008388 */ /* 0x000fe20000000c00 */
[----:B------:R-:W-:Y:S06]  /*5350*/  BAR.SYNC.DEFER_BLOCKING 0x0 ;  /* 0x0000000000007b1d */ /* 0x000fec0000010000 */
[----:B------:R-:W2:Y:S04]  /*5360*/  LDG.E.128 R16, desc[UR10][R4.64+-0xf0] ;  /* 0xffff100a04107981 */ /* 0x000ea8000c1e1d00 */
[----:B------:R-:W3:Y:S01]  /*5370*/  LDG.E.128 R20, desc[UR10][R4.64+0x10] ;  /* 0x0000100a04147981 */ /* 0x000ee2000c1e1d00 */
[C---:B------:R-:W-:Y:S01]  /*5380*/  ISETP.GT.U32.AND P1, PT, R124.reuse, 0xf, PT ;  /* 0x0000000f7c00780c */ /* 0x040fe20003f24070 */
[----:B------:R-:W-:Y:S01]  /*5390*/  UMOV UR5, UR4 ;  /* 0x0000000400057c82 */ /* 0x000fe20008000000 */
[----:B------:R-:W-:Y:S01]  /*53a0*/  ISETP.NE.AND P2, PT, R124, RZ, PT ;  /* 0x000000ff7c00720c */ /* 0x000fe20003f45270 */
[----:B------:R-:W-:-:S02]  /*53b0*/  UISETP.GE.U32.AND UP0, UPT, UR5, 0x70, UPT ;  /* 0x000000700500788c */ /* 0x000fc4000bf06070 */
[----:B------:R-:W-:-:S08]  /*53c0*/  UIADD3 UR4, UPT, UPT, UR4, 0x10, URZ ;  /* 0x0000001004047890 */ /* 0x000fd0000fffe0ff */
[----:B------:R-:W-:Y:S01]  /*53d0*/  @!P1 LDS.128 R12, [R8] ;  /* 0x00000000080c9984 */ /* 0x000fe20000000c00 */
[C---:B--2---:R-:W-:Y:S02]  /*53e0*/  HFMA2 R16, R10.reuse, R16, RZ ;  /* 0x000000100a107231 */ /* 0x044fe400000000ff */
[C---:B------:R-:W-:Y:S02]  /*53f0*/  HFMA2 R17, R10.reuse, R17, RZ.H0_H0 ;  /* 0x000000110a117231 */ /* 0x040fe400000400ff */
[C---:B------:R-:W-:Y:S02]  /*5400*/  HFMA2 R18, R10.reuse, R18, RZ ;  /* 0x000000120a127231 */ /* 0x040fe400000000ff */
[----:B------:R-:W-:Y:S02]  /*5410*/  HFMA2 R19, R10, R19, RZ.H0_H0 ;  /* 0x000000130a137231 */ /* 0x000fe400000400ff */
[C---:B---3--:R-:W-:Y:S02]  /*5420*/  HFMA2 R17, R9.reuse, R21, R17 ;  /* 0x0000001509117231 */ /* 0x048fe40000000011 */
[----:B------:R-:W-:-:S02]  /*5430*/  HFMA2 R19, R9, R23, R19 ;  /* 0x0000001709137231 */ /* 0x000fc40000000013 */
[C---:B------:R-:W-:Y:S02]  /*5440*/  HFMA2 R16, R9.reuse, R20, R16 ;  /* 0x0000001409107231 */ /* 0x040fe40000000010 */
[----:B------:R-:W-:Y:S01]  /*5450*/  HFMA2 R18, R9, R22, R18 ;  /* 0x0000001609127231 */ /* 0x000fe20000000012 */
[----:B------:R-:W0:Y:S04]  /*5460*/  SHFL.DOWN PT, R20, R17, 0x10, 0x1f ;  /* 0x0a001f0011147f89 */ /* 0x000e2800000e0000 */
[----:B------:R-:W1:Y:S04]  /*5470*/  SHFL.DOWN PT, R22, R19, 0x10, 0x1f ;  /* 0x0a001f0013167f89 */ /* 0x000e6800000e0000 */
[----:B------:R-:W2:Y:S04]  /*5480*/  SHFL.DOWN PT, R21, R16, 0x10, 0x1f ;  /* 0x0a001f0010157f89 */ /* 0x000ea800000e0000 */
[----:B------:R-:W3:Y:S01]  /*5490*/  SHFL.DOWN PT, R23, R18, 0x10, 0x1f ;  /* 0x0a001f0012177f89 */ /* 0x000ee200000e0000 */
[----:B0-----:R-:W-:-:S03]  /*54a0*/  HFMA2 R20, R17, 1, 1, R20 ;  /* 0x3c003c0011147831 */ /* 0x001fc60000000014 */
[----:B------:R-:W0:Y:S01]  /*54b0*/  SHFL.DOWN PT, R17, R12, 0x8, 0x1f ;  /* 0x09001f000c117f89 */ /* 0x000e2200000e0000 */
[----:B-1----:R-:W-:-:S03]  /*54c0*/  HFMA2 R22, R19, 1, 1, R22 ;  /* 0x3c003c0013167831 */ /* 0x002fc60000000016 */
[----:B------:R-:W1:Y:S01]  /*54d0*/  SHFL.DOWN PT, R19, R14, 0x8, 0x1f ;  /* 0x09001f000e137f89 */ /* 0x000e6200000e0000 */
[----:B--2---:R-:W-:-:S03]  /*54e0*/  HADD2 R21, R16, R21 ;  /* 0x0000001510157230 */ /* 0x004fc60000000000 */
[----:B------:R-:W2:Y:S01]  /*54f0*/  SHFL.DOWN PT, R16, R13, 0x8, 0x1f ;  /* 0x09001f000d107f89 */ /* 0x000ea200000e0000 */
[----:B---3--:R-:W-:-:S03]  /*5500*/  HADD2 R23, R18, R23 ;  /* 0x0000001712177230 */ /* 0x008fc60000000000 */
[----:B------:R-:W3:Y:S04]  /*5510*/  SHFL.DOWN PT, R18, R15, 0x8, 0x1f ;  /* 0x09001f000f127f89 */ /* 0x000ee800000e0000 */
[----:B------:R-:W4:Y:S04]  /*5520*/  SHFL.DOWN PT, R25, R20, 0x8, 0x1f ;  /* 0x09001f0014197f89 */ /* 0x000f2800000e0000 */
[----:B------:R-:W4:Y:S04]  /*5530*/  SHFL.DOWN PT, R27, R22, 0x8, 0x1f ;  /* 0x09001f00161b7f89 */ /* 0x000f2800000e0000 */
[----:B------:R-:W4:Y:S01]  /*5540*/  SHFL.DOWN PT, R24, R21, 0x8, 0x1f ;  /* 0x09001f0015187f89 */ /* 0x000f2200000e0000 */
[----:B0-----:R-:W-:-:S03]  /*5550*/  HADD2 R12, R12, R17 ;  /* 0x000000110c0c7230 */ /* 0x001fc60000000000 */
[----:B------:R-:W0:Y:S01]  /*5560*/  SHFL.DOWN PT, R26, R23, 0x8, 0x1f ;  /* 0x09001f00171a7f89 */ /* 0x000e2200000e0000 */
[----:B-1----:R-:W-:Y:S02]  /*5570*/  HADD2 R14, R14, R19 ;  /* 0x000000130e0e7230 */ /* 0x002fe40000000000 */
[----:B--2---:R-:W-:Y:S01]  /*5580*/  HFMA2 R13, R13, 1, 1, R16 ;  /* 0x3c003c000d0d7831 */ /* 0x004fe20000000010 */
[----:B------:R-:W1:Y:S01]  /*5590*/  SHFL.DOWN PT, R17, R12, 0x4, 0x1f ;  /* 0x08801f000c117f89 */ /* 0x000e6200000e0000 */
[----:B---3--:R-:W-:-:S03]  /*55a0*/  HFMA2 R15, R15, 1, 1, R18 ;  /* 0x3c003c000f0f7831 */ /* 0x008fc60000000012 */
[----:B------:R-:W2:Y:S01]  /*55b0*/  SHFL.DOWN PT, R19, R14, 0x4, 0x1f ;  /* 0x08801f000e137f89 */ /* 0x000ea200000e0000 */
[----:B----4-:R-:W-:-:S03]  /*55c0*/  HFMA2 R25, R20, 1, 1, R25 ;  /* 0x3c003c0014197831 */ /* 0x010fc60000000019 */
[----:B------:R-:W3:Y:S01]  /*55d0*/  SHFL.DOWN PT, R16, R13, 0x4, 0x1f ;  /* 0x08801f000d107f89 */ /* 0x000ee200000e0000 */
[----:B------:R-:W-:-:S03]  /*55e0*/  HFMA2 R27, R22, 1, 1, R27 ;  /* 0x3c003c00161b7831 */ /* 0x000fc6000000001b */
[----:B------:R-:W4:Y:S01]  /*55f0*/  SHFL.DOWN PT, R18, R15, 0x4, 0x1f ;  /* 0x08801f000f127f89 */ /* 0x000f2200000e0000 */
[----:B------:R-:W-:-:S03]  /*5600*/  HADD2 R24, R21, R24 ;  /* 0x0000001815187230 */ /* 0x000fc60000000000 */
[----:B------:R-:W4:Y:S01]  /*5610*/  SHFL.DOWN PT, R20, R25, 0x4, 0x1f ;  /* 0x08801f0019147f89 */ /* 0x000f2200000e0000 */
[----:B0-----:R-:W-:-:S03]  /*5620*/  HADD2 R26, R23, R26 ;  /* 0x0000001a171a7230 */ /* 0x001fc60000000000 */
[----:B------:R-:W0:Y:S04]  /*5630*/  SHFL.DOWN PT, R22, R27, 0x4, 0x1f ;  /* 0x08801f001b167f89 */ /* 0x000e2800000e0000 */
[----:B------:R-:W0:Y:S01]  /*5640*/  SHFL.DOWN PT, R21, R24, 0x4, 0x1f ;  /* 0x08801f0018157f89 */ /* 0x000e2200000e0000 */
[----:B-1----:R-:W-:-:S03]  /*5650*/  HADD2 R12, R12, R17 ;  /* 0x000000110c0c7230 */ /* 0x002fc60000000000 */
[----:B------:R-:W1:Y:S01]  /*5660*/  SHFL.DOWN PT, R23, R26, 0x4, 0x1f ;  /* 0x08801f001a177f89 */ /* 0x000e6200000e0000 */
[----:B--2---:R-:W-:Y:S02]  /*5670*/  HADD2 R14, R14, R19 ;  /* 0x000000130e0e7230 */ /* 0x004fe40000000000 */
[----:B---3--:R-:W-:Y:S01]  /*5680*/  HFMA2 R13, R13, 1, 1, R16 ;  /* 0x3c003c000d0d7831 */ /* 0x008fe20000000010 */
[----:B------:R-:W2:Y:S01]  /*5690*/  SHFL.DOWN PT, R17, R12, 0x2, 0x1f ;  /* 0x08401f000c117f89 */ /* 0x000ea200000e0000 */
[----:B----4-:R-:W-:-:S03]  /*56a0*/  HFMA2 R15, R15, 1, 1, R18 ;  /* 0x3c003c000f0f7831 */ /* 0x010fc60000000012 */
[----:B------:R-:W3:Y:S01]  /*56b0*/  SHFL.DOWN PT, R19, R14, 0x2, 0x1f ;  /* 0x08401f000e137f89 */ /* 0x000ee200000e0000 */
[----:B------:R-:W-:-:S03]  /*56c0*/  HFMA2 R20, R25, 1, 1, R20 ;  /* 0x3c003c0019147831 */ /* 0x000fc60000000014 */
[----:B------:R-:W4:Y:S01]  /*56d0*/  SHFL.DOWN PT, R16, R13, 0x2, 0x1f ;  /* 0x08401f000d107f89 */ /* 0x000f2200000e0000 */
[----:B0-----:R-:W-:-:S03]  /*56e0*/  HFMA2 R22, R27, 1, 1, R22 ;  /* 0x3c003c001b167831 */ /* 0x001fc60000000016 */
[----:B------:R-:W0:Y:S01]  /*56f0*/  SHFL.DOWN PT, R18, R15, 0x2, 0x1f ;  /* 0x08401f000f127f89 */ /* 0x000e2200000e0000 */
[----:B------:R-:W-:-:S03]  /*5700*/  HADD2 R21, R24, R21 ;  /* 0x0000001518157230 */ /* 0x000fc60000000000 */
[----:B------:R-:W0:Y:S01]  /*5710*/  SHFL.DOWN PT, R25, R20, 0x2, 0x1f ;  /* 0x08401f0014197f89 */ /* 0x000e2200000e0000 */
[----:B-1----:R-:W-:-:S03]  /*5720*/  HADD2 R23, R26, R23 ;  /* 0x000000171a177230 */ /* 0x002fc60000000000 */
[----:B------:R-:W1:Y:S04]  /*5730*/  SHFL.DOWN PT, R27, R22, 0x2, 0x1f ;  /* 0x08401f00161b7f89 */ /* 0x000e6800000e0000 */
[----:B------:R-:W1:Y:S01]  /*5740*/  SHFL.DOWN PT, R24, R21, 0x2, 0x1f ;  /* 0x08401f0015187f89 */ /* 0x000e6200000e0000 */
[----:B--2---:R-:W-:-:S03]  /*5750*/  HADD2 R12, R12, R17 ;  /* 0x000000110c0c7230 */ /* 0x004fc60000000000 */
[----:B------:R-:W2:Y:S01]  /*5760*/  SHFL.DOWN PT, R26, R23, 0x2, 0x1f ;  /* 0x08401f00171a7f89 */ /* 0x000ea200000e0000 */
[----:B---3--:R-:W-:Y:S02]  /*5770*/  HADD2 R14, R14, R19 ;  /* 0x000000130e0e7230 */ /* 0x008fe40000000000 */
[----:B----4-:R-:W-:Y:S01]  /*5780*/  HFMA2 R13, R13, 1, 1, R16 ;  /* 0x3c003c000d0d7831 */ /* 0x010fe20000000010 */
[----:B------:R-:W3:Y:S01]  /*5790*/  SHFL.DOWN PT, R17, R12, 0x1, 0x1f ;  /* 0x08201f000c117f89 */ /* 0x000ee200000e0000 */
[----:B0-----:R-:W-:-:S03]  /*57a0*/  HFMA2 R15, R15, 1, 1, R18 ;  /* 0x3c003c000f0f7831 */ /* 0x001fc60000000012 */
[----:B------:R-:W0:Y:S01]  /*57b0*/  SHFL.DOWN PT, R19, R14, 0x1, 0x1f ;  /* 0x08201f000e137f89 */ /* 0x000e2200000e0000 */
[----:B------:R-:W-:-:S03]  /*57c0*/  HFMA2 R25, R20, 1, 1, R25 ;  /* 0x3c003c0014197831 */ /* 0x000fc60000000019 */
[----:B------:R-:W4:Y:S01]  /*57d0*/  SHFL.DOWN PT, R16, R13, 0x1, 0x1f ;  /* 0x08201f000d107f89 */ /* 0x000f2200000e0000 */
[----:B-1----:R-:W-:-:S03]  /*57e0*/  HFMA2 R27, R22, 1, 1, R27 ;  /* 0x3c003c00161b7831 */ /* 0x002fc6000000001b */
[----:B------:R-:W1:Y:S01]  /*57f0*/  SHFL.DOWN PT, R18, R15, 0x1, 0x1f ;  /* 0x08201f000f127f89 */ /* 0x000e6200000e0000 */
[----:B------:R-:W-:-:S03]  /*5800*/  HADD2 R24, R21, R24 ;  /* 0x0000001815187230 */ /* 0x000fc60000000000 */
[----:B------:R-:W1:Y:S01]  /*5810*/  SHFL.DOWN PT, R20, R25, 0x1, 0x1f ;  /* 0x08201f0019147f89 */ /* 0x000e6200000e0000 */
[----:B--2---:R-:W-:-:S03]  /*5820*/  HADD2 R26, R23, R26 ;  /* 0x0000001a171a7230 */ /* 0x004fc60000000000 */
[----:B------:R-:W2:Y:S04]  /*5830*/  SHFL.DOWN PT, R22, R27, 0x1, 0x1f ;  /* 0x08201f001b167f89 */ /* 0x000ea800000e0000 */
[----:B------:R-:W2:Y:S01]  /*5840*/  SHFL.DOWN PT, R21, R24, 0x1, 0x1f ;  /* 0x08201f0018157f89 */ /* 0x000ea200000e0000 */
[----:B---3--:R-:W-:-:S03]  /*5850*/  HADD2 R28, R12, R17 ;  /* 0x000000110c1c7230 */ /* 0x008fc60000000000 */
[----:B------:R-:W3:Y:S01]  /*5860*/  SHFL.DOWN PT, R23, R26, 0x1, 0x1f ;  /* 0x08201f001a177f89 */ /* 0x000ee200000e0000 */
[----:B0-----:R-:W-:Y:S02]  /*5870*/  HADD2 R30, R14, R19 ;  /* 0x000000130e1e7230 */ /* 0x001fe40000000000 */
[----:B----4-:R-:W-:Y:S02]  /*5880*/  HFMA2 R29, R13, 1, 1, R16 ;  /* 0x3c003c000d1d7831 */ /* 0x010fe40000000010 */
[----:B-1----:R-:W-:Y:S02]  /*5890*/  HFMA2 R31, R15, 1, 1, R18 ;  /* 0x3c003c000f1f7831 */ /* 0x002fe40000000012 */
[----:B------:R-:W-:-:S03]  /*58a0*/  HFMA2 R13, R25, 1, 1, R20 ;  /* 0x3c003c00190d7831 */ /* 0x000fc60000000014 */
[----:B------:R-:W-:Y:S01]  /*58b0*/  @!P2 STS.128 [UR7+-0x10], R28 ;  /* 0xfffff01cff00a988 */ /* 0x000fe20008000c07 */
[----:B--2---:R-:W-:Y:S02]  /*58c0*/  HFMA2 R15, R27, 1, 1, R22 ;  /* 0x3c003c001b0f7831 */ /* 0x004fe40000000016 */
[----:B------:R-:W-:Y:S02]  /*58d0*/  HADD2 R12, R24, R21 ;  /* 0x00000015180c7230 */ /* 0x000fe40000000000 */
[----:B---3--:R-:W-:-:S05]  /*58e0*/  HADD2 R14, R26, R23 ;  /* 0x000000171a0e7230 */ /* 0x008fca0000000000 */
[----:B------:R-:W-:Y:S01]  /*58f0*/  @!P0 STS.128 [R0], R12 ;  /* 0x0000000c00008388 */ /* 0x000fe20000000c00 */
[----:B------:R-:W-:Y:S06]  /*5900*/  BAR.SYNC.DEFER_BLOCKING 0x0 ;  /* 0x0000000000007b1d */ /* 0x000fec0000010000 */
[----:B------:R-:W0:Y:S04]  /*5910*/  @!P1 LDS.128 R12, [R8] ;  /* 0x00000000080c9984 */ /* 0x000e280000000c00 */
        /* <DEDUP_REMOVED lines=30> */
[----:B--2---:R-:W-:Y:S01]  /*5b00*/  HADD2 R20, R17, R12 ;  /* 0x0000000c11147230 */ /* 0x004fe20000000000 */
[----:B------:R-:W-:Y:S01]  /*5b10*/  IADD3 R12, P0, PT, R4, 0x20, RZ ;  /* 0x00000020040c7810 */ /* 0x000fe20007f1e0ff */
[----:B---3--:R-:W-:-:S03]  /*5b20*/  HADD2 R22, R19, R14 ;  /* 0x0000000e13167230 */ /* 0x008fc60000000000 */
[----:B------:R-:W-:Y:S02]  /*5b30*/  IADD3.X R5, PT, PT, RZ, R5, RZ, P0, !PT ;  /* 0x00000005ff057210 */ /* 0x000fe400007fe4ff */
[----:B------:R0:W-:Y:S01]  /*5b40*/  @!P2 STS.128 [UR7], R20 ;  /* 0x00000014ff00a988 */ /* 0x0001e20008000c07 */
[----:B------:R-:W-:Y:S01]  /*5b50*/  UIADD3 UR7, UPT, UPT, UR7, 0x20, URZ ;  /* 0x0000002007077890 */ /* 0x000fe2000fffe0ff */
[----:B------:R-:W-:Y:S11]  /*5b60*/  BRA.U !UP0, `(.L_x_122) ;  /* 0xfffffff508247547 */ /* 0x000ff6000b83ffff */
[----:B------:R-:W1:Y:S01]  /*5b70*/  S2UR UR4, SR_CgaCtaId ;  /* 0x00000000000479c3 */ /* 0x000e620000008800 */
[----:B------:R-:W2:Y:S01]  /*5b80*/  LDCU.64 UR8, c[0x0][0x398] ;  /* 0x00007300ff0877ac */ /* 0x000ea20008000a00 */
[----:B------:R-:W-:Y:S02]  /*5b90*/  UMOV UR7, 0x400 ;  /* 0x0000040000077882 */ /* 0x000fe40000000000 */
[----:B------:R-:W-:-:S04]  /*5ba0*/  UIADD3 UR7, UPT, UPT, UR7, 0xb50, URZ ;  /* 0x00000b5007077890 */ /* 0x000fc8000fffe0ff */
[----:B------:R-:W-:Y:S01]  /*5bb0*/  BAR.SYNC.DEFER_BLOCKING 0x0 ;  /* 0x0000000000007b1d */ /* 0x000fe20000010000 */
[----:B--2---:R-:W-:-:S04]  /*5bc0*/  IADD3 R4, P0, PT, R11, UR8, RZ ;  /* 0x000000080b047c10 */ /* 0x004fc8000ff1e0ff */
[----:B------:R-:W-:Y:S01]  /*5bd0*/  IADD3.X R5, PT, PT, R7, UR9, RZ, P0, !PT ;  /* 0x0000000907057c10 */ /* 0x000fe200087fe4ff */
[----:B-1----:R-:W-:-:S03]  /*5be0*/  ULEA UR7, UR4, UR7, 0x18 ;  /* 0x0000000704077291 */ /* 0x002fc6000f8ec0ff */
[----:B------:R-:W-:Y:S01]  /*5bf0*/  UMOV UR4, URZ ;  /* 0x000000ff00047c82 */ /* 0x000fe20008000000 */
[----:B------:R-:W-:-:S12]  /*5c00*/  UIADD3 UR8, UPT, UPT, UR7, 0x10, URZ ;  /* 0x0000001007087890 */ /* 0x000fd8000fffe0ff */
.L_x_123:
[----:B-1----:R-:W2:Y:S04]  /*5c10*/  LDG.E.128 R12, desc[UR10][R4.64+-0x100] ;  /* 0xffff000a040c7981 */ /* 0x002ea8000c1e1d00 */
[----:B------:R-:W3:Y:S01]  /*5c20*/  LDG.E.128 R16, desc[UR10][R4.64] ;  /* 0x0000000a04107981 */ /* 0x000ee2000c1e1d00 */
[----:B------:R-:W-:Y:S01]  /*5c30*/  ISETP.NE.AND P0, PT, R2, RZ, PT ;  /* 0x000000ff0200720c */ /* 0x000fe20003f05270 */
[C---:B--2---:R-:W-:Y:S02]  /*5c40*/  HFMA2 R13, R10.reuse, R13, RZ.H0_H0 ;  /* 0x0000000d0a0d7231 */ /* 0x044fe400000400ff */
[C---:B------:R-:W-:Y:S02]  /*5c50*/  HFMA2 R14, R10.reuse, R14, RZ ;  /* 0x0000000e0a0e7231 */ /* 0x040fe400000000ff */
[----:B------:R-:W-:-:S02]  /*5c60*/  HFMA2 R15, R10, R15, RZ.H0_H0 ;  /* 0x0000000f0a0f7231 */ /* 0x000fc400000400ff */
[----:B------:R-:W-:Y:S02]  /*5c70*/  HFMA2 R12, R10, R12, RZ ;  /* 0x0000000c0a0c7231 */ /* 0x000fe400000000ff */
[C---:B---3--:R-:W-:Y:S02]  /*5c80*/  HFMA2 R13, R9.reuse, R17, R13 ;  /* 0x00000011090d7231 */ /* 0x048fe4000000000d */
[----:B------:R-:W-:-:S03]  /*5c90*/  HFMA2 R15, R9, R19, R15 ;  /* 0x00000013090f7231 */ /* 0x000fc6000000000f */
[----:B------:R-:W1:Y:S01]  /*5ca0*/  SHFL.DOWN PT, R6, R13, 0x10, 0x1f ;  /* 0x0a001f000d067f89 */ /* 0x000e6200000e0000 */
[C---:B------:R-:W-:Y:S02]  /*5cb0*/  HFMA2 R14, R9.reuse, R18, R14 ;  /* 0x00000012090e7231 */ /* 0x040fe4000000000e */
[----:B------:R-:W-:Y:S02]  /*5cc0*/  HFMA2 R12, R9, R16, R12 ;  /* 0x00000010090c7231 */ /* 0x000fe4000000000c */
[----:B------:R-:W2:Y:S04]  /*5cd0*/  SHFL.DOWN PT, R16, R15, 0x10, 0x1f ;  /* 0x0a001f000f107f89 */ /* 0x000ea800000e0000 */
[----:B------:R-:W3:Y:S04]  /*5ce0*/  SHFL.DOWN PT, R11, R14, 0x10, 0x1f ;  /* 0x0a001f000e0b7f89 */ /* 0x000ee800000e0000 */
[----:B------:R-:W4:Y:S01]  /*5cf0*/  SHFL.DOWN PT, R7, R12, 0x10, 0x1f ;  /* 0x0a001f000c077f89 */ /* 0x000f2200000e0000 */
[----:B-1----:R-:W-:-:S02]  /*5d00*/  HFMA2 R6, R13, 1, 1, R6 ;  /* 0x3c003c000d067831 */ /* 0x002fc40000000006 */
[----:B--2---:R-:W-:-:S03]  /*5d10*/  HFMA2 R16, R15, 1, 1, R16 ;  /* 0x3c003c000f107831 */ /* 0x004fc60000000010 */
[----:B------:R-:W1:Y:S01]  /*5d20*/  SHFL.DOWN PT, R13, R6, 0x8, 0x1f ;  /* 0x09001f00060d7f89 */ /* 0x000e6200000e0000 */
[----:B---3--:R-:W-:-:S03]  /*5d30*/  HADD2 R11, R14, R11 ;  /* 0x0000000b0e0b7230 */ /* 0x008fc60000000000 */
[----:B------:R-:W2:Y:S01]  /*5d40*/  SHFL.DOWN PT, R15, R16, 0x8, 0x1f ;  /* 0x09001f00100f7f89 */ /* 0x000ea200000e0000 */
[----:B----4-:R-:W-:-:S03]  /*5d50*/  HADD2 R7, R12, R7 ;  /* 0x000000070c077230 */ /* 0x010fc60000000000 */
[----:B------:R-:W3:Y:S04]  /*5d60*/  SHFL.DOWN PT, R14, R11, 0x8, 0x1f ;  /* 0x09001f000b0e7f89 */ /* 0x000ee800000e0000 */
[----:B------:R-:W4:Y:S01]  /*5d70*/  SHFL.DOWN PT, R12, R7, 0x8, 0x1f ;  /* 0x09001f00070c7f89 */ /* 0x000f2200000e0000 */
[----:B-1----:R-:W-:Y:S02]  /*5d80*/  HFMA2 R13, R6, 1, 1, R13 ;  /* 0x3c003c00060d7831 */ /* 0x002fe4000000000d */
        /* <DEDUP_REMOVED lines=16> */
[----:B--2---:R-:W-:Y:S02]  /*5e90*/  HFMA2 R15, R16, 1, 1, R15 ;  /* 0x3c003c00100f7831 */ /* 0x004fe4000000000f */
[----:B---3--:R-:W-:-:S03]  /*5ea0*/  HADD2 R14, R11, R14 ;  /* 0x0000000e0b0e7230 */ /* 0x008fc60000000000 */
[----:B------:R-:W1:Y:S01]  /*5eb0*/  SHFL.DOWN PT, R16, R15, 0x1, 0x1f ;  /* 0x08201f000f107f89 */ /* 0x000e6200000e0000 */
[----:B----4-:R-:W-:Y:S02]  /*5ec0*/  HADD2 R12, R7, R12 ;  /* 0x0000000c070c7230 */ /* 0x010fe40000000000 */
[----:B------:R-:W-:Y:S01]  /*5ed0*/  IMAD.MOV.U32 R7, RZ, RZ, R13 ;  /* 0x000000ffff077224 */ /* 0x000fe200078e000d */
[----:B------:R-:W-:Y:S02]  /*5ee0*/  MOV R11, R14 ;  /* 0x0000000e000b7202 */ /* 0x000fe40000000f00 */
[----:B------:R-:W-:Y:S02]  /*5ef0*/  MOV R6, R12 ;  /* 0x0000000c00067202 */ /* 0x000fe40000000f00 */
[----:B------:R-:W2:Y:S04]  /*5f00*/  SHFL.DOWN PT, R18, R7, 0x1, 0x1f ;  /* 0x08201f0007127f89 */ /* 0x000ea800000e0000 */
[----:B------:R-:W3:Y:S04]  /*5f10*/  SHFL.DOWN PT, R17, R6, 0x1, 0x1f ;  /* 0x08201f0006117f89 */ /* 0x000ee800000e0000 */
[----:B------:R-:W4:Y:S01]  /*5f20*/  SHFL.DOWN PT, R11, R11, 0x1, 0x1f ;  /* 0x08201f000b0b7f89 */ /* 0x000f2200000e0000 */
[----:B-1----:R-:W-:-:S02]  /*5f30*/  HFMA2 R15, R15, 1, 1, R16 ;  /* 0x3c003c000f0f7831 */ /* 0x002fc40000000010 */
[----:B--2---:R-:W-:Y:S02]  /*5f40*/  HFMA2 R13, R13, 1, 1, R18 ;  /* 0x3c003c000d0d7831 */ /* 0x004fe40000000012 */
[----:B---3--:R-:W-:Y:S02]  /*5f50*/  HADD2 R12, R12, R17 ;  /* 0x000000110c0c7230 */ /* 0x008fe40000000000 */
[----:B----4-:R-:W-:-:S05]  /*5f60*/  HADD2 R14, R14, R11 ;  /* 0x0000000b0e0e7230 */ /* 0x010fca0000000000 */
[----:B------:R-:W-:Y:S01]  /*5f70*/  @!P0 STS.128 [R0], R12 ;  /* 0x0000000c00008388 */ /* 0x000fe20000000c00 */
[----:B------:R-:W-:Y:S06]  /*5f80*/  BAR.SYNC.DEFER_BLOCKING 0x0 ;  /* 0x0000000000007b1d */ /* 0x000fec0000010000 */
[----:B------:R-:W2:Y:S04]  /*5f90*/  LDG.E.128 R16, desc[UR10][R4.64+-0xf0] ;  /* 0xffff100a04107981 */ /* 0x000ea8000c1e1d00 */
[----:B0-----:R-:W3:Y:S01]  /*5fa0*/  LDG.E.128 R20, desc[UR10][R4.64+0x10] ;  /* 0x0000100a04147981 */ /* 0x001ee2000c1e1d00 */
        /* <DEDUP_REMOVED lines=20> */
[----:B-1----:R-:W-:Y:S02]  /*60f0*/  HFMA2 R24, R19, 1, 1, R24 ;  /* 0x3c003c0013187831 */ /* 0x002fe40000000018 */
[----:B--2---:R-:W-:Y:S02]  /*6100*/  HADD2 R20, R16, R7 ;  /* 0x0000000710147230 */ /* 0x004fe40000000000 */
[----:B------:R-:W1:Y:S01]  /*6110*/  SHFL.DOWN PT, R16, R15, 0x8, 0x1f ;  /* 0x09001f000f107f89 */ /* 0x000e6200000e0000 */
[----:B---3--:R-:W-:-:S03]  /*6120*/  HADD2 R22, R18, R11 ;  /* 0x0000000b12167230 */ /* 0x008fc60000000000 */
[----:B------:R-:W2:Y:S04]  /*6130*/  SHFL.DOWN PT, R18, R21, 0x8, 0x1f ;  /* 0x09001f0015127f89 */ /* 0x000ea800000e0000 */
[----:B------:R-:W3:Y:S04]  /*6140*/  SHFL.DOWN PT, R23, R24, 0x8, 0x1f ;  /* 0x09001f0018177f89 */ /* 0x000ee800000e0000 */
[----:B------:R-:W4:Y:S04]  /*6150*/  SHFL.DOWN PT, R7, R12, 0x8, 0x1f ;  /* 0x09001f000c077f89 */ /* 0x000f2800000e0000 */
[----:B------:R-:W4:Y:S01]  /*6160*/  SHFL.DOWN PT, R11, R14, 0x8, 0x1f ;  /* 0x09001f000e0b7f89 */ /* 0x000f2200000e0000 */
[----:B0-----:R-:W-:-:S03]  /*6170*/  HFMA2 R6, R13, 1, 1, R6 ;  /* 0x3c003c000d067831 */ /* 0x001fc60000000006 */
[----:B------:R-:W0:Y:S04]  /*6180*/  SHFL.DOWN PT, R17, R20, 0x8, 0x1f ;  /* 0x09001f0014117f89 */ /* 0x000e2800000e0000 */
[----:B------:R-:W0:Y:S01]  /*6190*/  SHFL.DOWN PT, R19, R22, 0x8, 0x1f ;  /* 0x09001f0016137f89 */ /* 0x000e2200000e0000 */
[----:B-1----:R-:W-:Y:S02]  /*61a0*/  HFMA2 R15, R15, 1, 1, R16 ;  /* 0x3c003c000f0f7831 */ /* 0x002fe40000000010 */
[----:B--2---:R-:W-:Y:S01]  /*61b0*/  HFMA2 R18, R21, 1, 1, R18 ;  /* 0x3c003c0015127831 */ /* 0x004fe20000000012 */
[----:B------:R-:W1:Y:S01]  /*61c0*/  SHFL.DOWN PT, R13, R6, 0x4, 0x1f ;  /* 0x08801f00060d7f89 */ /* 0x000e6200000e0000 */
[----:B---3--:R-:W-:-:S03]  /*61d0*/  HFMA2 R23, R24, 1, 1, R23 ;  /* 0x3c003c0018177831 */ /* 0x008fc60000000017 */
[----:B------:R-:W2:Y:S01]  /*61e0*/  SHFL.DOWN PT, R16, R15, 0x4, 0x1f ;  /* 0x08801f000f107f89 */ /* 0x000ea200000e0000 */
[----:B----4-:R-:W-:-:S03]  /*61f0*/  HADD2 R7, R12, R7 ;  /* 0x000000070c077230 */ /* 0x010fc60000000000 */
[----:B------:R-:W3:Y:S01]  /*6200*/  SHFL.DOWN PT, R21, R18, 0x4, 0x1f ;  /* 0x08801f0012157f89 */ /* 0x000ee200000e0000 */
[----:B------:R-:W-:-:S03]  /*6210*/  HADD2 R11, R14, R11 ;  /* 0x0000000b0e0b7230 */ /* 0x000fc60000000000 */
[----:B------:R-:W4:Y:S01]  /*6220*/  SHFL.DOWN PT, R24, R23, 0x4, 0x1f ;  /* 0x08801f0017187f89 */ /* 0x000f2200000e0000 */
[----:B0-----:R-:W-:-:S03]  /*6230*/  HADD2 R17, R20, R17 ;  /* 0x0000001114117230 */ /* 0x001fc60000000000 */
[----:B------:R-:W0:Y:S01]  /*6240*/  SHFL.DOWN PT, R12, R7, 0x4, 0x1f ;  /* 0x08801f00070c7f89 */ /* 0x000e2200000e0000 */
[----:B------:R-:W-:-:S03]  /*6250*/  HADD2 R19, R22, R19 ;  /* 0x0000001316137230 */ /* 0x000fc60000000000 */
[----:B------:R-:W0:Y:S04]  /*6260*/  SHFL.DOWN PT, R14, R11, 0x4, 0x1f ;  /* 0x08801f000b0e7f89 */ /* 0x000e2800000e0000 */
[----:B------:R-:W0:Y:S01]  /*6270*/  SHFL.DOWN PT, R20, R17, 0x4, 0x1f ;  /* 0x08801f0011147f89 */ /* 0x000e2200000e0000 */
[----:B-1----:R-:W-:-:S03]  /*6280*/  HFMA2 R6, R6, 1, 1, R13 ;  /* 0x3c003c0006067831 */ /* 0x002fc6000000000d */
[----:B------:R-:W1:Y:S01]  /*6290*/  SHFL.DOWN PT, R22, R19, 0x4, 0x1f ;  /* 0x08801f0013167f89 */ /* 0x000e6200000e0000 */
[----:B--2---:R-:W-:Y:S02]  /*62a0*/  HFMA2 R15, R15, 1, 1, R16 ;  /* 0x3c003c000f0f7831 */ /* 0x004fe40000000010 */
[----:B---3--:R-:W-:Y:S01]  /*62b0*/  HFMA2 R21, R18, 1, 1, R21 ;  /* 0x3c003c0012157831 */ /* 0x008fe20000000015 */
[----:B------:R-:W2:Y:S01]  /*62c0*/  SHFL.DOWN PT, R13, R6, 0x2, 0x1f ;  /* 0x08401f00060d7f89 */ /* 0x000ea200000e0000 */
[----:B----4-:R-:W-:-:S03]  /*62d0*/  HFMA2 R24, R23, 1, 1, R24 ;  /* 0x3c003c0017187831 */ /* 0x010fc60000000018 */
[----:B------:R-:W3:Y:S01]  /*62e0*/  SHFL.DOWN PT, R16, R15, 0x2, 0x1f ;  /* 0x08401f000f107f89 */ /* 0x000ee200000e0000 */
[----:B0-----:R-:W-:-:S03]  /*62f0*/  HADD2 R7, R7, R12 ;  /* 0x0000000c07077230 */ /* 0x001fc60000000000 */
[----:B------:R-:W0:Y:S01]  /*6300*/  SHFL.DOWN PT, R18, R21, 0x2, 0x1f ;  /* 0x08401f0015127f89 */ /* 0x000e2200000e0000 */
[----:B------:R-:W-:-:S03]  /*6310*/  HADD2 R11, R11, R14 ;  /* 0x0000000e0b0b7230 */ /* 0x000fc60000000000 */
[----:B------:R-:W4:Y:S01]  /*6320*/  SHFL.DOWN PT, R23, R24, 0x2, 0x1f ;  /* 0x08401f0018177f89 */ /* 0x000f2200000e0000 */
[----:B------:R-:W-:-:S03]  /*6330*/  HADD2 R20, R17, R20 ;  /* 0x0000001411147230 */ /* 0x000fc60000000000 */
[----:B------:R-:W4:Y:S01]  /*6340*/  SHFL.DOWN PT, R12, R7, 0x2, 0x1f ;  /* 0x08401f00070c7f89 */ /* 0x000f2200000e0000 */
[----:B-1----:R-:W-:-:S03]  /*6350*/  HADD2 R22, R19, R22 ;  /* 0x0000001613167230 */ /* 0x002fc60000000000 */
[----:B------:R-:W1:Y:S04]  /*6360*/  SHFL.DOWN PT, R14, R11, 0x2, 0x1f ;  /* 0x08401f000b0e7f89 */ /* 0x000e6800000e0000 */
[----:B------:R-:W1:Y:S01]  /*6370*/  SHFL.DOWN PT, R17, R20, 0x2, 0x1f ;  /* 0x08401f0014117f89 */ /* 0x000e6200000e0000 */
[----:B--2---:R-:W-:-:S03]  /*6380*/  HFMA2 R6, R6, 1, 1, R13 ;  /* 0x3c003c0006067831 */ /* 0x004fc6000000000d */
[----:B------:R-:W2:Y:S01]  /*6390*/  SHFL.DOWN PT, R19, R22, 0x2, 0x1f ;  /* 0x08401f0016137f89 */ /* 0x000ea200000e0000 */
[----:B---3--:R-:W-:Y:S02]  /*63a0*/  HFMA2 R15, R15, 1, 1, R16 ;  /* 0x3c003c000f0f7831 */ /* 0x008fe40000000010 */
[----:B0-----:R-:W-:Y:S01]  /*63b0*/  HFMA2 R18, R21, 1, 1, R18 ;  /* 0x3c003c0015127831 */ /* 0x001fe20000000012 */
[----:B------:R-:W0:Y:S01]  /*63c0*/  SHFL.DOWN PT, R13, R6, 0x1, 0x1f ;  /* 0x08201f00060d7f89 */ /* 0x000e2200000e0000 */
[----:B----4-:R-:W-:-:S03]  /*63d0*/  HFMA2 R23, R24, 1, 1, R23 ;  /* 0x3c003c0018177831 */ /* 0x010fc60000000017 */
[----:B------:R-:W3:Y:S01]  /*63e0*/  SHFL.DOWN PT, R16, R15, 0x1, 0x1f ;  /* 0x08201f000f107f89 */ /* 0x000ee200000e0000 */
[----:B------:R-:W-:-:S03]  /*63f0*/  HADD2 R7, R7, R12 ;  /* 0x0000000c07077230 */ /* 0x000fc60000000000 */
[----:B------:R-:W4:Y:S01]  /*6400*/  SHFL.DOWN PT, R21, R18, 0x1, 0x1f ;  /* 0x08201f0012157f89 */ /* 0x000f2200000e0000 */
[----:B-1----:R-:W-:-:S03]  /*6410*/  HADD2 R11, R11, R14 ;  /* 0x0000000e0b0b7230 */ /* 0x002fc60000000000 */
[----:B------:R-:W1:Y:S01]  /*6420*/  SHFL.DOWN PT, R24, R23, 0x1, 0x1f ;  /* 0x08201f0017187f89 */ /* 0x000e6200000e0000 */
[----:B------:R-:W-:-:S03]  /*6430*/  HADD2 R17, R20, R17 ;  /* 0x0000001114117230 */ /* 0x000fc60000000000 */
[----:B------:R-:W1:Y:S01]  /*6440*/  SHFL.DOWN PT, R12, R7, 0x1, 0x1f ;  /* 0x08201f00070c7f89 */ /* 0x000e6200000e0000 */
[----:B--2---:R-:W-:-:S03]  /*6450*/  HADD2 R19, R22, R19 ;  /* 0x0000001316137230 */ /* 0x004fc60000000000 */
[----:B------:R-:W2:Y:S04]  /*6460*/  SHFL.DOWN PT, R14, R11, 0x1, 0x1f ;  /* 0x08201f000b0e7f89 */ /* 0x000ea800000e0000 */
[----:B------:R-:W2:Y:S01]  /*6470*/  SHFL.DOWN PT, R20, R17, 0x1, 0x1f ;  /* 0x08201f0011147f89 */ /* 0x000ea200000e0000 */
[----:B0-----:R-:W-:-:S03]  /*6480*/  HFMA2 R29, R6, 1, 1, R13 ;  /* 0x3c003c00061d7831 */ /* 0x001fc6000000000d */
[----:B------:R-:W0:Y:S01]  /*6490*/  SHFL.DOWN PT, R22, R19, 0x1, 0x1f ;  /* 0x08201f0013167f89 */ /* 0x000e2200000e0000 */
[----:B---3--:R-:W-:Y:S02]  /*64a0*/  HFMA2 R31, R15, 1, 1, R16 ;  /* 0x3c003c000f1f7831 */ /* 0x008fe40000000010 */
[----:B----4-:R-:W-:Y:S02]  /*64b0*/  HFMA2 R13, R18, 1, 1, R21 ;  /* 0x3c003c00120d7831 */ /* 0x010fe40000000015 */
[----:B-1----:R-:W-:Y:S02]  /*64c0*/  HFMA2 R15, R23, 1, 1, R24 ;  /* 0x3c003c00170f7831 */ /* 0x002fe40000000018 */
[----:B------:R-:W-:Y:S02]  /*64d0*/  HADD2 R28, R7, R12 ;  /* 0x0000000c071c7230 */ /* 0x000fe40000000000 */
[----:B--2---:R-:W-:Y:S02]  /*64e0*/  HADD2 R30, R11, R14 ;  /* 0x0000000e0b1e7230 */ /* 0x004fe40000000000 */
[----:B------:R-:W-:-:S03]  /*64f0*/  HADD2 R12, R17, R20 ;  /* 0x00000014110c7230 */ /* 0x000fc60000000000 */
[----:B------:R-:W-:Y:S01]  /*6500*/  @!P2 STS.128 [UR8+-0x10], R28 ;  /* 0xfffff01cff00a988 */ /* 0x000fe20008000c08 */
[----:B0-----:R-:W-:-:S05]  /*6510*/  HADD2 R14, R19, R22 ;  /* 0x00000016130e7230 */ /* 0x001fca0000000000 */
[----:B------:R-:W-:Y:S01]  /*6520*/  @!P0 STS.128 [R0], R12 ;  /* 0x0000000c00008388 */ /* 0x000fe20000000c00 */
[----:B------:R-:W-:Y:S01]  /*6530*/  BAR.SYNC.DEFER_BLOCKING 0x0 ;  /* 0x0000000000007b1d */ /* 0x000fe20000010000 */
[----:B------:R-:W-:-:S04]  /*6540*/  IADD3 R4, P0, PT, R4, 0x20, RZ ;  /* 0x0000002004047810 */ /* 0x000fc80007f1e0ff */
[----:B------:R-:W-:Y:S01]  /*6550*/  IADD3.X R5, PT, PT, RZ, R5, RZ, P0, !PT ;  /* 0x00000005ff057210 */ /* 0x000fe200007fe4ff */
        /* <DEDUP_REMOVED lines=33> */
[----:B------:R1:W-:Y:S01]  /*6770*/  @!P2 STS.128 [UR8], R12 ;  /* 0x0000000cff00a988 */ /* 0x0003e20008000c08 */
[----:B------:R-:W-:Y:S01]  /*6780*/  UIADD3 UR8, UPT, UPT, UR8, 0x20, URZ ;  /* 0x0000002008087890 */ /* 0x000fe2000fffe0ff */
[----:B------:R-:W-:Y:S11]  /*6790*/  BRA.U !UP0, `(.L_x_123) ;  /* 0xfffffff5081c7547 */ /* 0x000ff6000b83ffff */
[----:B------:R-:W-:Y:S01]  /*67a0*/  BAR.SYNC.DEFER_BLOCKING 0x0 ;  /* 0x0000000000007b1d */ /* 0x000fe20000010000 */
[----:B------:R-:W-:-:S05]  /*67b0*/  ISETP.GT.U32.AND P0, PT, R124, 0x3f, PT ;  /* 0x0000003f7c00780c */ /* 0x000fca0003f04070 */
[----:B------:R-:W-:Y:S08]  /*67c0*/  BSSY.RECONVERGENT B0, `(.L_x_124) ;  /* 0x0000022000007945 */ /* 0x000ff00003800200 */
[----:B------:R-:W-:Y:S05]  /*67d0*/  @P0 BRA `(.L_x_125) ;  /* 0x0000000000800947 */ /* 0x000fea0003800000 */
[----:B------:R-:W0:Y:S01]  /*67e0*/  LDC.64 R8, c[0x0][0x3f8] ;  /* 0x0000fe00ff087b82 */ /* 0x000e220000000a00 */
[C---:B------:R-:W-:Y:S02]  /*67f0*/  ISETP.GT.U32.AND P0, PT, R124.reuse, 0x1f, PT ;  /* 0x0000001f7c00780c */ /* 0x040fe40003f04070 */
[----:B------:R-:W-:-:S05]  /*6800*/  SHF.L.U32 R11, R124, 0x1, RZ ;  /* 0x000000017c0b7819 */ /* 0x000fca00000006ff */
[----:B------:R-:W2:Y:S06]  /*6810*/  LDC.64 R4, c[0x0][0x3f0] ;  /* 0x0000fc00ff047b82 */ /* 0x000eac0000000a00 */
[----:B0-----:R-:W-:-:S05]  /*6820*/  @!P0 IMAD.WIDE.U32 R6, R11, 0x4, R8 ;  /* 0x000000040b068825 */ /* 0x001fca00078e0008 */
[----:B------:R-:W3:Y:S04]  /*6830*/  @!P0 LDG.E R0, desc[UR10][R6.64+0x100] ;  /* 0x0001000a06008981 */ /* 0x000ee8000c1e1900 */
[----:B------:R0:W4:Y:S01]  /*6840*/  @!P0 LDG.E R2, desc[UR10][R6.64+0x104] ;  /* 0x0001040a06028981 */ /* 0x000122000c1e1900 */
[C---:B-1----:R-:W-:Y:S01]  /*6850*/  @P0 IADD3 R13, PT, PT, R11.reuse, -0x40, RZ ;  /* 0xffffffc00b0d0810 */ /* 0x042fe20007ffe0ff */
[----:B--2---:R-:W-:-:S04]  /*6860*/  IMAD.WIDE.U32 R4, R11, 0x4, R4 ;  /* 0x000000040b047825 */ /* 0x004fc800078e0004 */
[----:B------:R-:W-:Y:S01]  /*6870*/  @P0 IMAD.WIDE.U32 R8, R13, 0x4, R8 ;  /* 0x000000040d080825 */ /* 0x000fe200078e0008 */
[----:B------:R-:W2:Y:S04]  /*6880*/  LDG.E R10, desc[UR10][R4.64] ;  /* 0x0000000a040a7981 */ /* 0x000ea8000c1e1900 */
[----:B------:R1:W2:Y:S01]  /*6890*/  LDG.E R11, desc[UR10][R4.64+0x4] ;  /* 0x0000040a040b7981 */ /* 0x0002a2000c1e1900 */
[----:B0-----:R-:W-:-:S05]  /*68a0*/  LEA R6, R124, UR7, 0x2 ;  /* 0x000000077c067c11 */ /* 0x001fca000f8e10ff */
[----:B------:R-:W-:Y:S04]  /*68b0*/  @!P0 LDS R12, [R6+0x80] ;  /* 0x00008000060c8984 */ /* 0x000fe80000000800 */
[----:B------:R-:W-:Y:S04]  /*68c0*/  @P0 LDS R12, [R6+-0x80] ;  /* 0xffff8000060c0984 */ /* 0x000fe80000000800 */
[----:B-1----:R-:W-:Y:S01]  /*68d0*/  LDS R4, [R6] ;  /* 0x0000000006047984 */ /* 0x002fe20000000800 */
[----:B---3--:R-:W-:Y:S01]  /*68e0*/  @!P0 FADD R13, -R0, -RZ ;  /* 0x800000ff000d8221 */ /* 0x008fe20000000100 */
[----:B----4-:R-:W-:-:S05]  /*68f0*/  @!P0 FADD R14, -R2, -RZ ;  /* 0x800000ff020e8221 */ /* 0x010fca0000000100 */
[----:B------:R-:W3:Y:S04]  /*6900*/  @P0 LDG.E R13, desc[UR10][R8.64] ;  /* 0x0000000a080d0981 */ /* 0x000ee8000c1e1900 */
[----:B------:R-:W3:Y:S01]  /*6910*/  @P0 LDG.E R14, desc[UR10][R8.64+0x4] ;  /* 0x0000040a080e0981 */ /* 0x000ee2000c1e1900 */
[----:B------:R-:W-:Y:S02]  /*6920*/  LEA R0, R124, UR13, 0x2 ;  /* 0x0000000d7c007c11 */ /* 0x000fe4000f8e10ff */
[----:B--2---:R-:W-:-:S03]  /*6930*/  F2FP.F16.F32.PACK_AB R10, R11, R10 ;  /* 0x0000000a0b0a723e */ /* 0x004fc600000000ff */
[----:B------:R-:W-:Y:S04]  /*6940*/  @!P0 LDS R7, [R0+0x80] ;  /* 0x0000800000078984 */ /* 0x000fe80000000800 */
[----:B------:R-:W0:Y:S04]  /*6950*/  @P0 LDS R7, [R0+-0x80] ;  /* 0xffff800000070984 */ /* 0x000e280000000800 */
[----:B------:R-:W1:Y:S01]  /*6960*/  LDS R2, [R0] ;  /* 0x0000000000027984 */ /* 0x000e620000000800 */
[----:B---3--:R-:W-:-:S05]  /*6970*/  F2FP.F16.F32.PACK_AB R13, R14, R13 ;  /* 0x0000000d0e0d723e */ /* 0x008fca00000000ff */
[-C--:B0-----:R-:W-:Y:S02]  /*6980*/  HMUL2 R5, R7, R13.reuse ;  /* 0x0000000d07057232 */ /* 0x081fe40000000000 */
[----:B------:R-:W-:Y:S02]  /*6990*/  HFMA2 R12, R12, R13, -RZ ;  /* 0x0000000d0c0c7231 */ /* 0x000fe400001000ff */
[-C--:B-1----:R-:W-:Y:S02]  /*69a0*/  HFMA2 R5, R2, R10.reuse, R5 ;  /* 0x0000000a02057231 */ /* 0x082fe40000000005 */
[----:B------:R-:W-:-:S03]  /*69b0*/  HFMA2 R7, R4, R10, R12 ;  /* 0x0000000a04077231 */ /* 0x000fc6000000000c */
[----:B------:R0:W-:Y:S04]  /*69c0*/  STS [R0], R5 ;  /* 0x0000000500007388 */ /* 0x0001e80000000800 */
[----:B------:R0:W-:Y:S02]  /*69d0*/  STS [R6], R7 ;  /* 0x0000000706007388 */ /* 0x0001e40000000800 */
.L_x_125:
[----:B------:R-:W-:Y:S05]  /*69e0*/  BSYNC.RECONVERGENT B0 ;  /* 0x0000000000007941 */ /* 0x000fea0003800200 */
.L_x_124:
[----:B------:R-:W-:-:S09]  /*69f0*/  UISETP.GT.U32.AND UP0, UPT, UR20, -0x3, UPT ;  /* 0xfffffffd1400788c */ /* 0x000fd2000bf04070 */
[----:B------:R-:W-:Y:S05]  /*6a00*/  BRA.U UP0, `(.L_x_126) ;  /* 0x00000029002c7547 */ /* 0x000fea000b800000 */
[----:B------:R-:W2:Y:S01]  /*6a10*/  S2UR UR9, SR_CgaCtaId ;  /* 0x00000000000979c3 */ /* 0x000ea20000008800 */
[----:B------:R-:W-:Y:S01]  /*6a20*/  UMOV UR8, 0x400 ;  /* 0x0000040000087882 */ /* 0x000fe20000000000 */
[----:B------:R-:W-:Y:S01]  /*6a30*/  UISETP.GE.U32.AND UP0, UPT, UR20, 0x3, UPT ;  /* 0x000000031400788c */ /* 0x000fe2000bf06070 */
[----:B0-----:R-:W-:Y:S01]  /*6a40*/  LEA R7, R124, UR13, 0x2 ;  /* 0x0000000d7c077c11 */ /* 0x001fe2000f8e10ff */
[----:B------:R-:W-:Y:S02]  /*6a50*/  UIADD3 UR8, UPT, UPT, UR8, 0xa50, URZ ;  /* 0x00000a5008087890 */ /* 0x000fe4000fffe0ff */
[----:B------:R-:W-:Y:S01]  /*6a60*/  UIADD3 UR14, UPT, UPT, UR18, -0x2, URZ ;  /* 0xfffffffe120e7890 */ /* 0x000fe2000fffe0ff */
[----:B------:R-:W-:-:S03]  /*6a70*/  UMOV UR17, 0x1 ;  /* 0x0000000100117882 */ /* 0x000fc60000000000 */
[----:B------:R-:W-:Y:S02]  /*6a80*/  ULOP3.LUT UR12, UR14, 0x3, URZ, 0xc0, !UPT ;  /* 0x000000030e0c7892 */ /* 0x000fe4000f8ec0ff */
[----:B--2---:R-:W-:-:S06]  /*6a90*/  ULEA UR8, UR9, UR8, 0x18 ;  /* 0x0000000809087291 */ /* 0x004fcc000f8ec0ff */
[----:B------:R-:W-:Y:S01]  /*6aa0*/  LEA R0, R124, UR8, 0x2 ;  /* 0x000000087c007c11 */ /* 0x000fe2000f8e10ff */
[----:B------:R-:W-:Y:S06]  /*6ab0*/  BRA.U !UP0, `(.L_x_127) ;  /* 0x0000000d08c47547 */ /* 0x000fec000b800000 */
[----:B------:R-:W-:Y:S02]  /*6ac0*/  ULOP3.LUT UR16, UR14, 0xfffffffc, URZ, 0xc0, !UPT ;  /* 0xfffffffc0e107892 */ /* 0x000fe4000f8ec0ff */
[----:B------:R-:W-:Y:S02]  /*6ad0*/  UIADD3 UR15, UPT, UPT, UR9, 0x2, URZ ;  /* 0x00000002090f7890 */ /* 0x000fe4000fffe0ff */
[----:B------:R-:W-:Y:S01]  /*6ae0*/  UIADD3 UR16, UPT, UPT, -UR16, URZ, URZ ;  /* 0x000000ff10107290 */ /* 0x000fe2000fffe1ff */
[----:B------:R-:W-:-:S11]  /*6af0*/  UMOV UR17, 0x2 ;  /* 0x0000000200117882 */ /* 0x000fd60000000000 */
.L_x_144:
[----:B------:R-:W-:Y:S01]  /*6b00*/  ISETP.NE.AND P1, PT, R124, RZ, PT ;  /* 0x000000ff7c00720c */ /* 0x000fe20003f25270 */
[----:B------:R-:W-:Y:S01]  /*6b10*/  UMOV UR4, 0x1 ;  /* 0x0000000100047882 */ /* 0x000fe20000000000 */
[----:B------:R-:W-:Y:S01]  /*6b20*/  UIADD3 UR16, UPT, UPT, UR16, 0x4, URZ ;  /* 0x0000000410107890 */ /* 0x000fe2000fffe0ff */
[----:B------:R-:W-:Y:S01]  /*6b30*/  S2UR UR9, SR_CgaCtaId ;  /* 0x00000000000979c3 */ /* 0x000fe20000008800 */
[----:B------:R-:W-:Y:S02]  /*6b40*/  BSSY.RECONVERGENT B0, `(.L_x_128) ;  /* 0x0000037000007945 */ /* 0x000fe40003800200 */
[----:B------:R-:W-:-:S07]  /*6b50*/  UISETP.NE.AND UP1, UPT, UR16, URZ, UPT ;  /* 0x000000ff1000728c */ /* 0x000fce000bf25270 */
[----:B------:R-:W-:Y:S01]  /*6b60*/  VOTEU.ALL UP0, P1 ;  /* 0x0000000000ff7886 */ /* 0x000fe20000800000 */
[----:B------:R-:W-:Y:S01]  /*6b70*/  VOTEU.ALL UP2, P1 ;  /* 0x0000000000ff7886 */ /* 0x000fe20000840000 */
[----:B0-----:R-:W-:-:S03]  /*6b80*/  @!P1 MOV R2, 0x100 ;  /* 0x0000010000029802 */ /* 0x001fc60000000f00 */
[----:B------:R-:W0:Y:S01]  /*6b90*/  @!UP0 S2UR UR21, SR_CgaCtaId ;  /* 0x00000000001589c3 */ /* 0x000e220000008800 */
[----:B------:R-:W-:Y:S01]  /*6ba0*/  @!UP0 UMOV UR19, 0x400 ;  /* 0x0000040000138882 */ /* 0x000fe20000000000 */
[----:B------:R-:W-:-:S04]  /*6bb0*/  @!UP0 UIADD3 UR4, UPT, UPT, -UR4, 0x100000, URZ ;  /* 0x0010000004048890 */ /* 0x000fc8000fffe1ff */
[----:B------:R-:W-:Y:S02]  /*6bc0*/  @!UP0 USHF.L.U32 UR5, UR4, 0xb, URZ ;  /* 0x0000000b04058899 */ /* 0x000fe400080006ff */
[----:B------:R-:W-:Y:S02]  /*6bd0*/  @!UP0 USHF.L.U32 UR4, UR4, 0x1, URZ ;  /* 0x0000000104048899 */ /* 0x000fe400080006ff */
[----:B------:R-:W-:-:S04]  /*6be0*/  @!UP0 UIADD3 UR19, UPT, UPT, UR19, 0x16a0, URZ ;  /* 0x000016a013138890 */ /* 0x000fc8000fffe0ff */
[----:B0-----:R-:W-:Y:S01]  /*6bf0*/  @!UP0 ULEA UR19, UR21, UR19, 0x18 ;  /* 0x0000001315138291 */ /* 0x001fe2000f8ec0ff */
[----:B------:R-:W0:Y:S11]  /*6c00*/  FENCE.VIEW.ASYNC.S ;  /* 0x00000000000073c6 */ /* 0x000e360000000000 */
[----:B0-----:R0:W2:Y:S02]  /*6c10*/  @!UP2 SYNCS.EXCH.64 URZ, [UR19], UR4 ;  /* 0x0000000413ffa5b2 */ /* 0x0010a40008000100 */
[----:B--2---:R0:W-:Y:S01]  /*6c20*/  @!P1 SYNCS.ARRIVE.TRANS64 RZ, [UR19], R2 ;  /* 0x00000002ffff99a7 */ /* 0x0041e20008000013 */
[----:B------:R-:W-:-:S00]  /*6c30*/  MEMBAR.ALL.CTA ;  /* 0x0000000000007992 */ /* 0x000fc00000008000 */
[----:B------:R-:W-:Y:S06]  /*6c40*/  MEMBAR.ALL.GPU ;  /* 0x0000000000007992 */ /* 0x000fec000000a000 */
[----:B------:R-:W-:-:S00]  /*6c50*/  ERRBAR ;  /* 0x00000000000079ab */ /* 0x000fc00000000000 */
[----:B------:R-:W-:Y:S08]  /*6c60*/  CGAERRBAR ;  /* 0x00000000000075ab */ /* 0x000ff00000000000 */
[----:B------:R-:W-:Y:S06]  /*6c70*/  UCGABAR_ARV ;  /* 0x00000000000079c7 */ /* 0x000fec0008000000 */
[----:B------:R-:W-:Y:S01]  /*6c80*/  UCGABAR_WAIT ;  /* 0x0000000000007dc7 */ /* 0x000fe20008000000 */
[----:B------:R-:W-:Y:S01]  /*6c90*/  CCTL.IVALL ;  /* 0x00000000ff00798f */ /* 0x000fe20002000000 */
[----:B0-----:R-:W-:Y:S05]  /*6ca0*/  @P1 BRA `(.L_x_129) ;  /* 0x0000000000801947 */ /* 0x001fea0003800000 */
[----:B------:R-:W0:Y:S01]  /*6cb0*/  I2F.U32.RP R2, UR18 ;  /* 0x0000001200027d06 */ /* 0x000e220008209000 */
[----:B------:R-:W-:Y:S01]  /*6cc0*/  UMOV UR4, URZ ;  /* 0x000000ff00047c82 */ /* 0x000fe20008000000 */
[----:B------:R-:W-:Y:S01]  /*6cd0*/  UISETP.NE.U32.AND UP3, UPT, UR18, URZ, UPT ;  /* 0x000000ff1200728c */ /* 0x000fe2000bf65070 */
[----:B------:R-:W-:-:S05]  /*6ce0*/  PLOP3.LUT P0, PT, PT, PT, PT, 0x80, 0x8 ;  /* 0x000000000008781c */ /* 0x000fca0003f0f070 */
[----:B0-----:R-:W0:Y:S02]  /*6cf0*/  MUFU.RCP R2, R2 ;  /* 0x0000000200027308 */ /* 0x001e240000001000 */
[----:B0-----:R-:W-:-:S06]  /*6d00*/  VIADD R4, R2, 0xffffffe ;  /* 0x0ffffffe02047836 */ /* 0x001fcc0000000000 */
[----:B------:R-:W0:Y:S02]  /*6d10*/  F2I.FTZ.U32.TRUNC.NTZ R4, R4 ;  /* 0x0000000400047305 */ /* 0x000e24000021f000 */
[----:B0-----:R-:W-:-:S13]  /*6d20*/  R2UR UR5, R4 ;  /* 0x00000000040572ca */ /* 0x001fda00000e0000 */
[----:B------:R-:W-:-:S04]  /*6d30*/  UIADD3 UR19, UPT, UPT, URZ, -UR5, URZ ;  /* 0x80000005ff137290 */ /* 0x000fc8000fffe0ff */
[----:B------:R-:W-:-:S04]  /*6d40*/  UIMAD UR19, UR19, UR18, URZ ;  /* 0x00000012131372a4 */ /* 0x000fc8000f8e02ff */
[----:B------:R-:W-:Y:S02]  /*6d50*/  UIMAD.WIDE.U32 UR4, UR5, UR19, UR4 ;  /* 0x00000013050472a5 */ /* 0x000fe4000f8e0004 */
[----:B------:R-:W-:-:S04]  /*6d60*/  UIADD3 UR19, UPT, UPT, UR15, -0x1, URZ ;  /* 0xffffffff0f137890 */ /* 0x000fc8000fffe0ff */
[----:B------:R-:W-:-:S04]  /*6d70*/  UIMAD.WIDE.U32 UR4, UR5, UR19, URZ ;  /* 0x00000013050472a5 */ /* 0x000fc8000f8e00ff */
[----:B------:R-:W-:-:S03]  /*6d80*/  UIADD3 UR5, UPT, UPT, -UR5, URZ, URZ ;  /* 0x000000ff05057290 */ /* 0x000fc6000fffe1ff */
[----:B------:R-:W-:Y:S01]  /*6d90*/  UMOV UR4, 0x400 ;  /* 0x0000040000047882 */ /* 0x000fe20000000000 */
[----:B------:R-:W-:Y:S02]  /*6da0*/  UIMAD UR19, UR18, UR5, UR19 ;  /* 0x00000005121372a4 */ /* 0x000fe4000f8e0213 */
[----:B------:R-:W-:Y:S02]  /*6db0*/  UIADD3 UR4, UPT, UPT, UR4, 0x16a0, URZ ;  /* 0x000016a004047890 */ /* 0x000fe4000fffe0ff */
[----:B------:R-:W-:-:S03]  /*6dc0*/  UISETP.GE.U32.AND UP2, UPT, UR19, UR18, UPT ;  /* 0x000000121300728c */ /* 0x000fc6000bf46070 */
[----:B------:R-:W0:Y:S08]  /*6dd0*/  S2UR UR5, SR_CgaCtaId ;  /* 0x00000000000579c3 */ /* 0x000e300000008800 */
[----:B------:R-:W-:-:S04]  /*6de0*/  @UP2 UIADD3 UR19, UPT, UPT, UR19, -UR18, URZ ;  /* 0x8000001213132290 */ /* 0x000fc8000fffe0ff */
[----:B------:R-:W-:-:S11]  /*6df0*/  UISETP.GE.U32.AND UP2, UPT, UR19, UR18, UPT ;  /* 0x000000121300728c */ /* 0x000fd6000bf46070 */
[----:B------:R-:W-:Y:S02]  /*6e00*/  @UP2 UIADD3 UR19, UPT, UPT, UR19, -UR18, URZ ;  /* 0x8000001213132290 */ /* 0x000fe4000fffe0ff */
[----:B0-----:R-:W-:Y:S02]  /*6e10*/  ULEA UR4, UR5, UR4, 0x18 ;  /* 0x0000000405047291 */ /* 0x001fe4000f8ec0ff */
[----:B------:R-:W-:-:S04]  /*6e20*/  @!UP3 ULOP3.LUT UR19, URZ, UR18, URZ, 0x33, !UPT ;  /* 0x00000012ff13b292 */ /* 0x000fc8000f8e33ff */
[----:B------:R-:W-:Y:S02]  /*6e30*/  UPRMT UR23, UR19, 0x654, UR4 ;  /* 0x0000065413177896 */ /* 0x000fe40008000004 */
[----:B------:R-:W-:Y:S01]  /*6e40*/  UPRMT UR22, UR19, 0x654, UR8 ;  /* 0x0000065413167896 */ /* 0x000fe20008000008 */
[----:B------:R-:W-:-:S11]  /*6e50*/  UMOV UR4, 0x10 ;  /* 0x0000001000047882 */ /* 0x000fd60000000000 */
.L_x_130:
[----:B------:R-:W-:Y:S01]  /*6e60*/  @P0 ELECT P2, URZ, PT ;  /* 0x0000000000ff082f */ /* 0x000fe20003840000 */
[----:B------:R0:W-:-:S12]  /*6e70*/  UBLKCP.S.S [UR22], [UR13], UR4 ;  /* 0x000000160d0073ba */ /* 0x0001d80008000604 */
[----:B------:R-:W-:Y:S02]  /*6e80*/  @P2 PLOP3.LUT P0, PT, P2, PT, PT, 0x8, 0x80 ;  /* 0x000000000080281c */ /* 0x000fe4000170e170 */
[----:B------:R-:W-:-:S11]  /*6e90*/  PLOP3.LUT P2, PT, PT, PT, PT, 0x8, 0x80 ;  /* 0x000000000080781c */ /* 0x000fd60003f4e170 */
[----:B0-----:R-:W-:Y:S05]  /*6ea0*/  @P0 BRA.U.ANY `(.L_x_130) ;  /* 0xfffffffd00ec0947 */ /* 0x001fea000393ffff */
.L_x_129:
[----:B------:R-:W-:Y:S05]  /*6eb0*/  BSYNC.RECONVERGENT B0 ;  /* 0x0000000000007941 */ /* 0x000fea0003800200 */
.L_x_128:
[----:B------:R-:W-:Y:S01]  /*6ec0*/  UMOV UR4, 0x400 ;  /* 0x0000040000047882 */ /* 0x000fe20000000000 */
[----:B------:R-:W-:Y:S01]  /*6ed0*/  SHF.L.U32 R6, RZ, 0x1f, RZ ;  /* 0x0000001fff067819 */ /* 0x000fe200000006ff */
[----:B------:R-:W-:Y:S01]  /*6ee0*/  UIADD3 UR4, UPT, UPT, UR4, 0x16a0, URZ ;  /* 0x000016a004047890 */ /* 0x000fe2000fffe0ff */
[----:B------:R-:W-:-:S03]  /*6ef0*/  ISETP.GT.U32.AND P2, PT, R124, 0x3f, PT ;  /* 0x0000003f7c00780c */ /* 0x000fc60003f44070 */
[----:B------:R-:W-:-:S09]  /*6f00*/  ULEA UR21, UR9, UR4, 0x18 ;  /* 0x0000000409157291 */ /* 0x000fd2000f8ec0ff */
[----:B------:R-:W0:Y:S02]  /*6f10*/  SYNCS.PHASECHK.TRANS64.TRYWAIT P0, [UR21], R6 ;  /* 0x00000006ff0075a7 */ /* 0x000e240008001115 */
[----:B0-----:R-:W-:Y:S05]  /*6f20*/  @!P0 BRA `(.L_x_131) ;  /* 0x0000013400d48947 */ /* 0x001fea0003800000 */
.L_x_491:
[----:B------:R-:W-:Y:S01]  /*6f30*/  @!P2 LDS R2, [R0] ;  /* 0x000000000002a984 */ /* 0x000fe20000000800 */
[----:B------:R-:W-:Y:S01]  /*6f40*/  UMOV UR4, 0x1 ;  /* 0x0000000100047882 */ /* 0x000fe20000000000 */
[----:B------:R-:W-:Y:S01]  /*6f50*/  VOTEU.ALL UP2, P1 ;  /* 0x0000000000ff7886 */ /* 0x000fe20000840000 */
[----:B------:R-:W-:-:S04]  /*6f60*/  @!UP0 UIADD3 UR4, UPT, UPT, -UR4, 0x100000, URZ ;  /* 0x0010000004048890 */ /* 0x000fc8000fffe1ff */
[----:B------:R-:W-:Y:S02]  /*6f70*/  @!UP0 USHF.L.U32 UR5, UR4, 0xb, URZ ;  /* 0x0000000b04058899 */ /* 0x000fe400080006ff */
[----:B------:R-:W-:Y:S01]  /*6f80*/  @!UP0 USHF.L.U32 UR4, UR4, 0x1, URZ ;  /* 0x0000000104048899 */ /* 0x000fe200080006ff */
[----:B------:R-:W0:Y:S01]  /*6f90*/  @!P2 LDS R5, [R7] ;  /* 0x000000000705a984 */ /* 0x000e220000000800 */
[----:B------:R-:W-:Y:S01]  /*6fa0*/  @!P1 MOV R4, 0x100 ;  /* 0x0000010000049802 */ /* 0x000fe20000000f00 */
[----:B------:R-:W-:Y:S01]  /*6fb0*/  BSSY.RECONVERGENT B0, `(.L_x_132) ;  /* 0x000002a000007945 */ /* 0x000fe20003800200 */
[----:B0-----:R-:W-:-:S05]  /*6fc0*/  @!P2 HFMA2 R2, R5, 1, 1, R2 ;  /* 0x3c003c000502a831 */ /* 0x001fca0000000002 */
[----:B------:R0:W-:Y:S01]  /*6fd0*/  @!P2 STS [R7], R2 ;  /* 0x000000020700a388 */ /* 0x0001e20000000800 */
[----:B------:R-:W-:Y:S06]  /*6fe0*/  BAR.SYNC.DEFER_BLOCKING 0x0 ;  /* 0x0000000000007b1d */ /* 0x000fec0000010000 */
[----:B------:R-:W2:Y:S02]  /*6ff0*/  FENCE.VIEW.ASYNC.S ;  /* 0x00000000000073c6 */ /* 0x000ea40000000000 */
[----:B--2---:R0:W2:Y:S02]  /*7000*/  @!UP2 SYNCS.EXCH.64 URZ, [UR21], UR4 ;  /* 0x0000000415ffa5b2 */ /* 0x0040a40008000100 */
        /* <DEDUP_REMOVED lines=14> */
[----:B0-----:R-:W-:-:S06]  /*70f0*/  IADD3 R4, PT, PT, R2, 0xffffffe, RZ ;  /* 0x0ffffffe02047810 */ /* 0x001fcc0007ffe0ff */
[----:B------:R-:W0:Y:S02]  /*7100*/  F2I.FTZ.U32.TRUNC.NTZ R4, R4 ;  /* 0x0000000400047305 */ /* 0x000e24000021f000 */
[----:B0-----:R-:W-:-:S13]  /*7110*/  R2UR UR5, R4 ;  /* 0x00000000040572ca */ /* 0x001fda00000e0000 */
[----:B------:R-:W-:-:S04]  /*7120*/  UIADD3 UR19, UPT, UPT, URZ, -UR5, URZ ;  /* 0x80000005ff137290 */ /* 0x000fc8000fffe0ff */
[----:B------:R-:W-:-:S04]  /*7130*/  UIMAD UR19, UR19, UR18, URZ ;  /* 0x00000012131372a4 */ /* 0x000fc8000f8e02ff */
[----:B------:R-:W-:-:S04]  /*7140*/  UIMAD.WIDE.U32 UR4, UR5, UR19, UR4 ;  /* 0x00000013050472a5 */ /* 0x000fc8000f8e0004 */
[----:B------:R-:W-:-:S04]  /*7150*/  UIMAD.WIDE.U32 UR4, UR5, UR15, URZ ;  /* 0x0000000f050472a5 */ /* 0x000fc8000f8e00ff */
[----:B------:R-:W-:-:S04]  /*7160*/  UIADD3 UR5, UPT, UPT, -UR5, URZ, URZ ;  /* 0x000000ff05057290 */ /* 0x000fc8000fffe1ff */
[----:B------:R-:W-:-:S04]  /*7170*/  UIMAD UR4, UR18, UR5, UR15 ;  /* 0x00000005120472a4 */ /* 0x000fc8000f8e020f */
[----:B------:R-:W-:-:S11]  /*7180*/  UISETP.GE.U32.AND UP2, UPT, UR4, UR18, UPT ;  /* 0x000000120400728c */ /* 0x000fd6000bf46070 */
[----:B------:R-:W-:-:S04]  /*7190*/  @UP2 UIADD3 UR4, UPT, UPT, UR4, -UR18, URZ ;  /* 0x8000001204042290 */ /* 0x000fc8000fffe0ff */
[----:B------:R-:W-:-:S11]  /*71a0*/  UISETP.GE.U32.AND UP2, UPT, UR4, UR18, UPT ;  /* 0x000000120400728c */ /* 0x000fd6000bf46070 */
[----:B------:R-:W-:Y:S02]  /*71b0*/  @UP2 UIADD3 UR4, UPT, UPT, UR4, -UR18, URZ ;  /* 0x8000001204042290 */ /* 0x000fe4000fffe0ff */
[----:B------:R-:W-:-:S04]  /*71c0*/  @!UP3 ULOP3.LUT UR4, URZ, UR18, URZ, 0x33, !UPT ;  /* 0x00000012ff04b292 */ /* 0x000fc8000f8e33ff */
[----:B------:R-:W-:Y:S02]  /*71d0*/  UPRMT UR22, UR4, 0x654, UR8 ;  /* 0x0000065404167896 */ /* 0x000fe40008000008 */
[----:B------:R-:W-:-:S03]  /*71e0*/  UPRMT UR23, UR4, 0x654, UR21 ;  /* 0x0000065404177896 */ /* 0x000fc60008000015 */
[----:B------:R-:W-:-:S09]  /*71f0*/  UMOV UR4, 0x10 ;  /* 0x0000001000047882 */ /* 0x000fd20000000000 */
.L_x_134:
[----:B------:R-:W-:Y:S01]  /*7200*/  @P0 ELECT P3, URZ, PT ;  /* 0x0000000000ff082f */ /* 0x000fe20003860000 */
[----:B------:R0:W-:-:S12]  /*7210*/  UBLKCP.S.S [UR22], [UR13], UR4 ;  /* 0x000000160d0073ba */ /* 0x0001d80008000604 */
[----:B------:R-:W-:Y:S02]  /*7220*/  @P3 PLOP3.LUT P0, PT, P3, PT, PT, 0x8, 0x80 ;  /* 0x000000000080381c */ /* 0x000fe40001f0e170 */
[----:B------:R-:W-:-:S11]  /*7230*/  PLOP3.LUT P3, PT, PT, PT, PT, 0x8, 0x80 ;  /* 0x000000000080781c */ /* 0x000fd60003f6e170 */
[----:B0-----:R-:W-:Y:S05]  /*7240*/  @P0 BRA.U.ANY `(.L_x_134) ;  /* 0xfffffffd00ec0947 */ /* 0x001fea000393ffff */
.L_x_133:
[----:B------:R-:W-:Y:S05]  /*7250*/  BSYNC.RECONVERGENT B0 ;  /* 0x0000000000007941 */ /* 0x000fea0003800200 */
.L_x_132:
[----:B------:R-:W0:Y:S02]  /*7260*/  SYNCS.PHASECHK.TRANS64.TRYWAIT P0, [UR21], R6 ;  /* 0x00000006ff0075a7 */ /* 0x000e240008001115 */
[----:B0-----:R-:W-:Y:S05]  /*7270*/  @!P0 BRA `(.L_x_135) ;  /* 0x00000134000c8947 */ /* 0x001fea0003800000 */
.L_x_492:
        /* <DEDUP_REMOVED lines=9> */
[----:B0-----:R-:W-:-:S05]  /*7310*/  @!P2 HADD2 R2, R5, R2 ;  /* 0x000000020502a230 */ /* 0x001fca0000000000 */
        /* <DEDUP_REMOVED lines=23> */
[----:B------:R-:W-:Y:S02]  /*7490*/  UIMAD.WIDE.U32 UR4, UR5, UR19, UR4 ;  /* 0x00000013050472a5 */ /* 0x000fe4000f8e0004 */
[----:B------:R-:W-:-:S04]  /*74a0*/  UIADD3 UR19, UPT, UPT, UR15, 0x1, URZ ;  /* 0x000000010f137890 */ /* 0x000fc8000fffe0ff */
        /* <DEDUP_REMOVED lines=11> */
.L_x_138:
[----:B------:R-:W-:Y:S01]  /*7560*/  @P0 ELECT P3, URZ, PT ;  /* 0x0000000000ff082f */ /* 0x000fe20003860000 */
[----:B------:R0:W-:-:S12]  /*7570*/  UBLKCP.S.S [UR4], [UR13], UR19 ;  /* 0x000000040d0073ba */ /* 0x0001d80008000613 */
[----:B------:R-:W-:Y:S02]  /*7580*/  @P3 PLOP3.LUT P0, PT, P3, PT, PT, 0x8, 0x80 ;  /* 0x000000000080381c */ /* 0x000fe40001f0e170 */
[----:B------:R-:W-:-:S11]  /*7590*/  PLOP3.LUT P3, PT, PT, PT, PT, 0x8, 0x80 ;  /* 0x000000000080781c */ /* 0x000fd60003f6e170 */
[----:B0-----:R-:W-:Y:S05]  /*75a0*/  @P0 BRA.U.ANY `(.L_x_138) ;  /* 0xfffffffd00ec0947 */ /* 0x001fea000393ffff */
.L_x_137:
[----:B------:R-:W-:Y:S05]  /*75b0*/  BSYNC.RECONVERGENT B0 ;  /* 0x0000000000007941 */ /* 0x000fea0003800200 */
.L_x_136:
[----:B------:R-:W0:Y:S02]  /*75c0*/  SYNCS.PHASECHK.TRANS64.TRYWAIT P0, [UR21], R6 ;  /* 0x00000006ff0075a7 */ /* 0x000e240008001115 */
[----:B0-----:R-:W-:Y:S05]  /*75d0*/  @!P0 BRA `(.L_x_139) ;  /* 0x0000013000408947 */ /* 0x001fea0003800000 */
.L_x_493:
[----:B------:R-:W-:Y:S01]  /*75e0*/  @!P2 LDS R2, [R0] ;  /* 0x000000000002a984 */ /* 0x000fe20000000800 */
[----:B------:R-:W-:Y:S01]  /*75f0*/  UMOV UR4, 0x1 ;  /* 0x0000000100047882 */ /* 0x000fe20000000000 */
[----:B------:R-:W-:Y:S01]  /*7600*/  @!P1 MOV R4, 0x100 ;  /* 0x0000010000049802 */ /* 0x000fe20000000f00 */
[----:B------:R-:W-:-:S04]  /*7610*/  @!UP0 UIADD3 UR4, UPT, UPT, -UR4, 0x100000, URZ ;  /* 0x0010000004048890 */ /* 0x000fc8000fffe1ff */
[----:B------:R-:W-:Y:S02]  /*7620*/  @!UP0 USHF.L.U32 UR5, UR4, 0xb, URZ ;  /* 0x0000000b04058899 */ /* 0x000fe400080006ff */
[----:B------:R-:W-:Y:S01]  /*7630*/  @!UP0 USHF.L.U32 UR4, UR4, 0x1, URZ ;  /* 0x0000000104048899 */ /* 0x000fe200080006ff */
[----:B------:R-:W0:Y:S01]  /*7640*/  @!P2 LDS R5, [R7] ;  /* 0x000000000705a984 */ /* 0x000e220000000800 */
[----:B------:R-:W-:Y:S01]  /*7650*/  VOTEU.ALL UP0, P1 ;  /* 0x0000000000ff7886 */ /* 0x000fe20000800000 */
        /* <DEDUP_REMOVED lines=38> */
.L_x_142:
[----:B------:R-:W-:Y:S01]  /*78c0*/  @P0 ELECT P1, URZ, PT ;  /* 0x0000000000ff082f */ /* 0x000fe20003820000 */
[----:B------:R0:W-:-:S12]  /*78d0*/  UBLKCP.S.S [UR4], [UR13], UR19 ;  /* 0x000000040d0073ba */ /* 0x0001d80008000613 */
[----:B------:R-:W-:Y:S02]  /*78e0*/  @P1 PLOP3.LUT P0, PT, P1, PT, PT, 0x8, 0x80 ;  /* 0x000000000080181c */ /* 0x000fe40000f0e170 */
[----:B------:R-:W-:-:S11]  /*78f0*/  PLOP3.LUT P1, PT, PT, PT, PT, 0x8, 0x80 ;  /* 0x000000000080781c */ /* 0x000fd60003f2e170 */
[----:B0-----:R-:W-:Y:S05]  /*7900*/  @P0 BRA.U.ANY `(.L_x_142) ;  /* 0xfffffffd00ec0947 */ /* 0x001fea000393ffff */
.L_x_141:
[----:B------:R-:W-:Y:S05]  /*7910*/  BSYNC.RECONVERGENT B0 ;  /* 0x0000000000007941 */ /* 0x000fea0003800200 */
.L_x_140:
[----:B------:R-:W0:Y:S02]  /*7920*/  SYNCS.PHASECHK.TRANS64.TRYWAIT P0, [UR21], R6 ;  /* 0x00000006ff0075a7 */ /* 0x000e240008001115 */
[----:B0-----:R-:W-:Y:S05]  /*7930*/  @!P0 BRA `(.L_x_143) ;  /* 0x0000012c00748947 */ /* 0x001fea0003800000 */
.L_x_494:
[----:B------:R-:W-:Y:S01]  /*7940*/  @!P2 LDS R2, [R0] ;  /* 0x000000000002a984 */ /* 0x000fe20000000800 */
[----:B------:R-:W-:Y:S02]  /*7950*/  UIADD3 UR15, UPT, UPT, UR15, 0x4, URZ ;  /* 0x000000040f0f7890 */ /* 0x000fe4000fffe0ff */
[----:B------:R-:W-:Y:S01]  /*7960*/  UIADD3 UR17, UPT, UPT, UR17, 0x4, URZ ;  /* 0x0000000411117890 */ /* 0x000fe2000fffe0ff */
[----:B------:R-:W0:Y:S02]  /*7970*/  @!P2 LDS R5, [R7] ;  /* 0x000000000705a984 */ /* 0x000e240000000800 */
[----:B0-----:R-:W-:-:S05]  /*7980*/  @!P2 HFMA2 R2, R5, 1, 1, R2 ;  /* 0x3c003c000502a831 */ /* 0x001fca0000000002 */
[----:B------:R0:W-:Y:S01]  /*7990*/  @!P2 STS [R7], R2 ;  /* 0x000000020700a388 */ /* 0x0001e20000000800 */
[----:B------:R-:W-:Y:S06]  /*79a0*/  BAR.SYNC.DEFER_BLOCKING 0x0 ;  /* 0x0000000000007b1d */ /* 0x000fec0000010000 */
[----:B------:R-:W-:Y:S05]  /*79b0*/  BRA.U UP1, `(.L_x_144) ;  /* 0xfffffff101507547 */ /* 0x000fea000b83ffff */
[----:B------:R-:W-:-:S12]  /*79c0*/  UIADD3 UR17, UPT, UPT, UR17, -0x1, URZ ;  /* 0xffffffff11117890 */ /* 0x000fd8000fffe0ff */
.L_x_127:
[----:B------:R-:W-:-:S09]  /*79d0*/  UISETP.NE.AND UP0, UPT, UR12, URZ, UPT ;  /* 0x000000ff0c00728c */ /* 0x000fd2000bf05270 */
[----:B------:R-:W-:Y:S05]  /*79e0*/  BRA.U !UP0, `(.L_x_145) ;  /* 0x00000005082c7547 */ /* 0x000fea000b800000 */
[----:B------:R-:W-:Y:S01]  /*79f0*/  ISETP.NE.AND P1, PT, R124, RZ, PT ;  /* 0x000000ff7c00720c */ /* 0x000fe20003f25270 */
[----:B------:R-:W-:Y:S01]  /*7a00*/  UMOV UR16, 0x1 ;  /* 0x0000000100107882 */ /* 0x000fe20000000000 */
[----:B------:R-:W-:Y:S02]  /*7a10*/  UIADD3 UR15, UPT, UPT, UR9, UR17, URZ ;  /* 0x00000011090f7290 */ /* 0x000fe4000fffe0ff */
[----:B------:R-:W-:-:S09]  /*7a20*/  UIADD3 UR22, UPT, UPT, -UR12, URZ, URZ ;  /* 0x000000ff0c167290 */ /* 0x000fd2000fffe1ff */
[----:B------:R-:W-:Y:S01]  /*7a30*/  VOTEU.ALL UP0, P1 ;  /* 0x0000000000ff7886 */ /* 0x000fe20000800000 */
[----:B------:R-:W-:-:S04]  /*7a40*/  @!P1 MOV R6, 0x100 ;  /* 0x0000010000069802 */ /* 0x000fc80000000f00 */
[----:B------:R-:W2:Y:S01]  /*7a50*/  @!UP0 S2UR UR5, SR_CgaCtaId ;  /* 0x00000000000589c3 */ /* 0x000ea20000008800 */
[----:B------:R-:W-:Y:S01]  /*7a60*/  @!UP0 UMOV UR4, 0x400 ;  /* 0x0000040000048882 */ /* 0x000fe20000000000 */
[----:B------:R-:W-:-:S04]  /*7a70*/  @!UP0 UIADD3 UR16, UPT, UPT, -UR16, 0x100000, URZ ;  /* 0x0010000010108890 */ /* 0x000fc8000fffe1ff */
[----:B------:R-:W-:Y:S02]  /*7a80*/  @!UP0 USHF.L.U32 UR17, UR16, 0xb, URZ ;  /* 0x0000000b10118899 */ /* 0x000fe400080006ff */
[----:B------:R-:W-:Y:S02]  /*7a90*/  @!UP0 USHF.L.U32 UR16, UR16, 0x1, URZ ;  /* 0x0000000110108899 */ /* 0x000fe400080006ff */
[----:B------:R-:W-:-:S04]  /*7aa0*/  @!UP0 UIADD3 UR4, UPT, UPT, UR4, 0x16a0, URZ ;  /* 0x000016a004048890 */ /* 0x000fc8000fffe0ff */
[----:B--2---:R-:W-:-:S12]  /*7ab0*/  @!UP0 ULEA UR19, UR5, UR4, 0x18 ;  /* 0x0000000405138291 */ /* 0x004fd8000f8ec0ff */
.L_x_150:
[----:B------:R-:W-:Y:S01]  /*7ac0*/  VOTEU.ALL UP1, P1 ;  /* 0x0000000000ff7886 */ /* 0x000fe20000820000 */
[----:B------:R-:W-:Y:S01]  /*7ad0*/  UIADD3 UR22, UPT, UPT, UR22, 0x1, URZ ;  /* 0x0000000116167890 */ /* 0x000fe2000fffe0ff */
[----:B--2---:R-:W2:Y:S01]  /*7ae0*/  S2UR UR9, SR_CgaCtaId ;  /* 0x00000000000979c3 */ /* 0x004ea20000008800 */
[----:B------:R-:W-:Y:S02]  /*7af0*/  BSSY.RECONVERGENT B0, `(.L_x_146) ;  /* 0x000002c000007945 */ /* 0x000fe40003800200 */
[----:B------:R-:W-:Y:S01]  /*7b00*/  UISETP.NE.AND UP0, UPT, UR22, URZ, UPT ;  /* 0x000000ff1600728c */ /* 0x000fe2000bf05270 */
[----:B------:R-:W3:Y:S02]  /*7b10*/  FENCE.VIEW.ASYNC.S ;  /* 0x00000000000073c6 */ /* 0x000ee40000000000 */
[----:B---3--:R3:W4:Y:S02]  /*7b20*/  @!UP1 SYNCS.EXCH.64 URZ, [UR19], UR16 ;  /* 0x0000001013ff95b2 */ /* 0x0087240008000100 */
[----:B----4-:R3:W-:Y:S01]  /*7b30*/  @!P1 SYNCS.ARRIVE.TRANS64 RZ, [UR19], R6 ;  /* 0x00000006ffff99a7 */ /* 0x0107e20008000013 */
[----:B------:R-:W-:-:S00]  /*7b40*/  MEMBAR.ALL.CTA ;  /* 0x0000000000007992 */ /* 0x000fc00000008000 */
[----:B------:R-:W-:Y:S06]  /*7b50*/  MEMBAR.ALL.GPU ;  /* 0x0000000000007992 */ /* 0x000fec000000a000 */
[----:B------:R-:W-:-:S00]  /*7b60*/  ERRBAR ;  /* 0x00000000000079ab */ /* 0x000fc00000000000 */
[----:B------:R-:W-:Y:S08]  /*7b70*/  CGAERRBAR ;  /* 0x00000000000075ab */ /* 0x000ff00000000000 */
[----:B------:R-:W-:Y:S06]  /*7b80*/  UCGABAR_ARV ;  /* 0x00000000000079c7 */ /* 0x000fec0008000000 */
[----:B------:R-:W-:Y:S01]  /*7b90*/  UCGABAR_WAIT ;  /* 0x0000000000007dc7 */ /* 0x000fe20008000000 */
[----:B------:R-:W-:Y:S01]  /*7ba0*/  CCTL.IVALL ;  /* 0x00000000ff00798f */ /* 0x000fe20002000000 */
[----:B--23--:R-:W-:Y:S05]  /*7bb0*/  @P1 BRA `(.L_x_147) ;  /* 0x00000000007c1947 */ /* 0x00cfea0003800000 */
[----:B0-----:R-:W0:Y:S01]  /*7bc0*/  I2F.U32.RP R2, UR18 ;  /* 0x0000001200027d06 */ /* 0x001e220008209000 */
        /* <DEDUP_REMOVED lines=10> */
[----:B------:R-:W-:-:S03]  /*7c70*/  UIMAD.WIDE.U32 UR4, UR5, UR15, URZ ;  /* 0x0000000f050472a5 */ /* 0x000fc6000f8e00ff */
[----:B------:R-:W0:Y:S01]  /*7c80*/  S2UR UR21, SR_CgaCtaId ;  /* 0x00000000001579c3 */ /* 0x000e220000008800 */
[----:B------:R-:W-:-:S04]  /*7c90*/  UIADD3 UR5, UPT, UPT, -UR5, URZ, URZ ;  /* 0x000000ff05057290 */ /* 0x000fc8000fffe1ff */
[----:B------:R-:W-:-:S03]  /*7ca0*/  UIMAD UR4, UR18, UR5, UR15 ;  /* 0x00000005120472a4 */ /* 0x000fc6000f8e020f */
[----:B------:R-:W-:Y:S01]  /*7cb0*/  UMOV UR5, 0x400 ;  /* 0x0000040000057882 */ /* 0x000fe20000000000 */
[----:B------:R-:W-:Y:S02]  /*7cc0*/  UISETP.GE.U32.AND UP1, UPT, UR4, UR18, UPT ;  /* 0x000000120400728c */ /* 0x000fe4000bf26070 */
[----:B------:R-:W-:-:S09]  /*7cd0*/  UIADD3 UR5, UPT, UPT, UR5, 0x16a0, URZ ;  /* 0x000016a005057890 */ /* 0x000fd2000fffe0ff */
[----:B------:R-:W-:-:S04]  /*7ce0*/  @UP1 UIADD3 UR4, UPT, UPT, UR4, -UR18, URZ ;  /* 0x8000001204041290 */ /* 0x000fc8000fffe0ff */
[----:B------:R-:W-:Y:S02]  /*7cf0*/  UISETP.GE.U32.AND UP1, UPT, UR4, UR18, UPT ;  /* 0x000000120400728c */ /* 0x000fe4000bf26070 */
[----:B0-----:R-:W-:-:S09]  /*7d00*/  ULEA UR5, UR21, UR5, 0x18 ;  /* 0x0000000515057291 */ /* 0x001fd2000f8ec0ff */
[----:B------:R-:W-:Y:S02]  /*7d10*/  @UP1 UIADD3 UR4, UPT, UPT, UR4, -UR18, URZ ;  /* 0x8000001204041290 */ /* 0x000fe4000fffe0ff */
[----:B------:R-:W-:-:S04]  /*7d20*/  @!UP2 ULOP3.LUT UR4, URZ, UR18, URZ, 0x33, !UPT ;  /* 0x00000012ff04a292 */ /* 0x000fc8000f8e33ff */
[----:B------:R-:W-:Y:S02]  /*7d30*/  UPRMT UR24, UR4, 0x654, UR8 ;  /* 0x0000065404187896 */ /* 0x000fe40008000008 */
[----:B------:R-:W-:-:S03]  /*7d40*/  UPRMT UR25, UR4, 0x654, UR5 ;  /* 0x0000065404197896 */ /* 0x000fc60008000005 */
[----:B------:R-:W-:-:S09]  /*7d50*/  UMOV UR4, 0x10 ;  /* 0x0000001000047882 */ /* 0x000fd20000000000 */
.L_x_148:
[----:B------:R-:W-:Y:S01]  /*7d60*/  @P0 ELECT P2, URZ, PT ;  /* 0x0000000000ff082f */ /* 0x000fe20003840000 */
[----:B------:R2:W-:-:S12]  /*7d70*/  UBLKCP.S.S [UR24], [UR13], UR4 ;  /* 0x000000180d0073ba */ /* 0x0005d80008000604 */
[----:B------:R-:W-:Y:S02]  /*7d80*/  @P2 PLOP3.LUT P0, PT, P2, PT, PT, 0x8, 0x80 ;  /* 0x000000000080281c */ /* 0x000fe4000170e170 */
[----:B------:R-:W-:-:S11]  /*7d90*/  PLOP3.LUT P2, PT, PT, PT, PT, 0x8, 0x80 ;  /* 0x000000000080781c */ /* 0x000fd60003f4e170 */
[----:B--2---:R-:W-:Y:S05]  /*7da0*/  @P0 BRA.U.ANY `(.L_x_148) ;  /* 0xfffffffd00ec0947 */ /* 0x004fea000393ffff */
.L_x_147:
[----:B------:R-:W-:Y:S05]  /*7db0*/  BSYNC.RECONVERGENT B0 ;  /* 0x0000000000007941 */ /* 0x000fea0003800200 */
.L_x_146:
[----:B------:R-:W-:Y:S01]  /*7dc0*/  UMOV UR4, 0x400 ;  /* 0x0000040000047882 */ /* 0x000fe20000000000 */
[----:B0-----:R-:W-:Y:S01]  /*7dd0*/  SHF.L.U32 R2, RZ, 0x1f, RZ ;  /* 0x0000001fff027819 */ /* 0x001fe200000006ff */
[----:B------:R-:W-:Y:S01]  /*7de0*/  UIADD3 UR4, UPT, UPT, UR4, 0x16a0, URZ ;  /* 0x000016a004047890 */ /* 0x000fe2000fffe0ff */
[----:B------:R-:W-:-:S03]  /*7df0*/  ISETP.GT.U32.AND P2, PT, R124, 0x3f, PT ;  /* 0x0000003f7c00780c */ /* 0x000fc60003f44070 */
[----:B------:R-:W-:-:S09]  /*7e00*/  ULEA UR4, UR9, UR4, 0x18 ;  /* 0x0000000409047291 */ /* 0x000fd2000f8ec0ff */
[----:B------:R-:W0:Y:S02]  /*7e10*/  SYNCS.PHASECHK.TRANS64.TRYWAIT P0, [UR4], R2 ;  /* 0x00000002ff0075a7 */ /* 0x000e240008001104 */
[----:B0-----:R-:W-:Y:S05]  /*7e20*/  @!P0 BRA `(.L_x_149) ;  /* 0x0000012800448947 */ /* 0x001fea0003800000 */
.L_x_495:
[----:B------:R-:W-:Y:S01]  /*7e30*/  @!P2 LDS R2, [R0] ;  /* 0x000000000002a984 */ /* 0x000fe20000000800 */
[----:B------:R-:W-:-:S03]  /*7e40*/  UIADD3 UR15, UPT, UPT, UR15, 0x1, URZ ;  /* 0x000000010f0f7890 */ /* 0x000fc6000fffe0ff */
[----:B------:R-:W0:Y:S02]  /*7e50*/  @!P2 LDS R5, [R7] ;  /* 0x000000000705a984 */ /* 0x000e240000000800 */
[----:B0-----:R-:W-:-:S05]  /*7e60*/  @!P2 HADD2 R2, R5, R2 ;  /* 0x000000020502a230 */ /* 0x001fca0000000000 */
[----:B------:R2:W-:Y:S01]  /*7e70*/  @!P2 STS [R7], R2 ;  /* 0x000000020700a388 */ /* 0x0005e20000000800 */
[----:B------:R-:W-:Y:S06]  /*7e80*/  BAR.SYNC.DEFER_BLOCKING 0x0 ;  /* 0x0000000000007b1d */ /* 0x000fec0000010000 */
[----:B------:R-:W-:Y:S05]  /*7e90*/  BRA.U UP0, `(.L_x_150) ;  /* 0xfffffffd00087547 */ /* 0x000fea000b83ffff */
.L_x_145:
[----:B------:R-:W-:Y:S01]  /*7ea0*/  UISETP.GE.U32.AND UP0, UPT, UR20, 0x3, UPT ;  /* 0x000000031400788c */ /* 0x000fe2000bf06070 */
[----:B0-2---:R-:W-:Y:S01]  /*7eb0*/  LEA R7, R124, UR7, 0x2 ;  /* 0x000000077c077c11 */ /* 0x005fe2000f8e10ff */
[----:B------:R-:W-:-:S07]  /*7ec0*/  UMOV UR15, 0x1 ;  /* 0x00000001000f7882 */ /* 0x000fce0000000000 */
[----:B------:R-:W-:Y:S05]  /*7ed0*/  BRA.U !UP0, `(.L_x_151) ;  /* 0x0000000d08c47547 */ /* 0x000fea000b800000 */
[----:B------:R-:W-:Y:S02]  /*7ee0*/  ULOP3.LUT UR14, UR14, 0xfffffffc, URZ, 0xc0, !UPT ;  /* 0xfffffffc0e0e7892 */ /* 0x000fe4000f8ec0ff */
[----:B------:R-:W-:Y:S02]  /*7ef0*/  UIADD3 UR13, UPT, UPT, UR9, 0x2, URZ ;  /* 0x00000002090d7890 */ /* 0x000fe4000fffe0ff */
[----:B------:R-:W-:Y:S01]  /*7f00*/  UIADD3 UR14, UPT, UPT, -UR14, URZ, URZ ;  /* 0x000000ff0e0e7290 */ /* 0x000fe2000fffe1ff */
[----:B------:R-:W-:-:S11]  /*7f10*/  UMOV UR15, 0x2 ;  /* 0x00000002000f7882 */ /* 0x000fd60000000000 */
.L_x_168:
        /* <DEDUP_REMOVED lines=54> */
.L_x_154:
[----:B------:R-:W-:Y:S01]  /*8280*/  @P0 ELECT P2, URZ, PT ;  /* 0x0000000000ff082f */ /* 0x000fe20003840000 */
[----:B------:R0:W-:-:S12]  /*8290*/  UBLKCP.S.S [UR20], [UR7], UR4 ;  /* 0x00000014070073ba */ /* 0x0001d80008000604 */
[----:B------:R-:W-:Y:S02]  /*82a0*/  @P2 PLOP3.LUT P0, PT, P2, PT, PT, 0x8, 0x80 ;  /* 0x000000000080281c */ /* 0x000fe4000170e170 */
[----:B------:R-:W-:-:S11]  /*82b0*/  PLOP3.LUT P2, PT, PT, PT, PT, 0x8, 0x80 ;  /* 0x000000000080781c */ /* 0x000fd60003f4e170 */
[----:B0-----:R-:W-:Y:S05]  /*82c0*/  @P0 BRA.U.ANY `(.L_x_154) ;  /* 0xfffffffd00ec0947 */ /* 0x001fea000393ffff */
.L_x_153:
[----:B------:R-:W-:Y:S05]  /*82d0*/  BSYNC.RECONVERGENT B0 ;  /* 0x0000000000007941 */ /* 0x000fea0003800200 */
.L_x_152:
[----:B------:R-:W-:Y:S01]  /*82e0*/  UMOV UR4, 0x400 ;  /* 0x0000040000047882 */ /* 0x000fe20000000000 */
[----:B------:R-:W-:Y:S01]  /*82f0*/  SHF.L.U32 R6, RZ, 0x1f, RZ ;  /* 0x0000001fff067819 */ /* 0x000fe200000006ff */
[----:B------:R-:W-:Y:S01]  /*8300*/  UIADD3 UR4, UPT, UPT, UR4, 0x16a8, URZ ;  /* 0x000016a804047890 */ /* 0x000fe2000fffe0ff */
[----:B------:R-:W-:-:S03]  /*8310*/  ISETP.GT.U32.AND P2, PT, R124, 0x3f, PT ;  /* 0x0000003f7c00780c */ /* 0x000fc60003f44070 */
[----:B------:R-:W-:-:S09]  /*8320*/  ULEA UR17, UR9, UR4, 0x18 ;  /* 0x0000000409117291 */ /* 0x000fd2000f8ec0ff */
[----:B------:R-:W0:Y:S02]  /*8330*/  SYNCS.PHASECHK.TRANS64.TRYWAIT P0, [UR17], R6 ;  /* 0x00000006ff0075a7 */ /* 0x000e240008001111 */
[----:B0-----:R-:W-:Y:S05]  /*8340*/  @!P0 BRA `(.L_x_155) ;  /* 0x0000012400088947 */ /* 0x001fea0003800000 */
.L_x_496:
        /* <DEDUP_REMOVED lines=45> */
.L_x_158:
[----:B------:R-:W-:Y:S01]  /*8620*/  @P0 ELECT P3, URZ, PT ;  /* 0x0000000000ff082f */ /* 0x000fe20003860000 */
[----:B------:R0:W-:-:S12]  /*8630*/  UBLKCP.S.S [UR20], [UR7], UR4 ;  /* 0x00000014070073ba */ /* 0x0001d80008000604 */
[----:B------:R-:W-:Y:S02]  /*8640*/  @P3 PLOP3.LUT P0, PT, P3, PT, PT, 0x8, 0x80 ;  /* 0x000000000080381c */ /* 0x000fe40001f0e170 */
[----:B------:R-:W-:-:S11]  /*8650*/  PLOP3.LUT P3, PT, PT, PT, PT, 0x8, 0x80 ;  /* 0x000000000080781c */ /* 0x000fd60003f6e170 */
[----:B0-----:R-:W-:Y:S05]  /*8660*/  @P0 BRA.U.ANY `(.L_x_158) ;  /* 0xfffffffd00ec0947 */ /* 0x001fea000393ffff */
.L_x_157:
[----:B------:R-:W-:Y:S05]  /*8670*/  BSYNC.RECONVERGENT B0 ;  /* 0x0000000000007941 */ /* 0x000fea0003800200 */
.L_x_156:
[----:B------:R-:W0:Y:S02]  /*8680*/  SYNCS.PHASECHK.TRANS64.TRYWAIT P0, [UR17], R6 ;  /* 0x00000006ff0075a7 */ /* 0x000e240008001111 */
[----:B0-----:R-:W-:Y:S05]  /*8690*/  @!P0 BRA `(.L_x_159) ;  /* 0x0000012000408947 */ /* 0x001fea0003800000 */
.L_x_497:
        /* <DEDUP_REMOVED lines=46> */
.L_x_162:
[----:B------:R-:W-:Y:S01]  /*8980*/  @P0 ELECT P3, URZ, PT ;  /* 0x0000000000ff082f */ /* 0x000fe20003860000 */
[----:B------:R0:W-:-:S12]  /*8990*/  UBLKCP.S.S [UR4], [UR7], UR16 ;  /* 0x00000004070073ba */ /* 0x0001d80008000610 */
[----:B------:R-:W-:Y:S02]  /*89a0*/  @P3 PLOP3.LUT P0, PT, P3, PT, PT, 0x8, 0x80 ;  /* 0x000000000080381c */ /* 0x000fe40001f0e170 */
[----:B------:R-:W-:-:S11]  /*89b0*/  PLOP3.LUT P3, PT, PT, PT, PT, 0x8, 0x80 ;  /* 0x000000000080781c */ /* 0x000fd60003f6e170 */
[----:B0-----:R-:W-:Y:S05]  /*89c0*/  @P0 BRA.U.ANY `(.L_x_162) ;  /* 0xfffffffd00ec0947 */ /* 0x001fea000393ffff */
.L_x_161:
[----:B------:R-:W-:Y:S05]  /*89d0*/  BSYNC.RECONVERGENT B0 ;  /* 0x0000000000007941 */ /* 0x000fea0003800200 */
.L_x_160:
[----:B------:R-:W0:Y:S02]  /*89e0*/  SYNCS.PHASECHK.TRANS64.TRYWAIT P0, [UR17], R6 ;  /* 0x00000006ff0075a7 */ /* 0x000e240008001111 */
[----:B0-----:R-:W-:Y:S05]  /*89f0*/  @!P0 BRA `(.L_x_163) ;  /* 0x0000011c00748947 */ /* 0x001fea0003800000 */
.L_x_498:
        /* <DEDUP_REMOVED lines=46> */
.L_x_166:
[----:B------:R-:W-:Y:S01]  /*8ce0*/  @P0 ELECT P1, URZ, PT ;  /* 0x0000000000ff082f */ /* 0x000fe20003820000 */
[----:B------:R0:W-:-:S12]  /*8cf0*/  UBLKCP.S.S [UR4], [UR7], UR16 ;  /* 0x00000004070073ba */ /* 0x0001d80008000610 */
[----:B------:R-:W-:Y:S02]  /*8d00*/  @P1 PLOP3.LUT P0, PT, P1, PT, PT, 0x8, 0x80 ;  /* 0x000000000080181c */ /* 0x000fe40000f0e170 */
[----:B------:R-:W-:-:S11]  /*8d10*/  PLOP3.LUT P1, PT, PT, PT, PT, 0x8, 0x80 ;  /* 0x000000000080781c */ /* 0x000fd60003f2e170 */
[----:B0-----:R-:W-:Y:S05]  /*8d20*/  @P0 BRA.U.ANY `(.L_x_166) ;  /* 0xfffffffd00ec0947 */ /* 0x001fea000393ffff */
.L_x_165:
[----:B------:R-:W-:Y:S05]  /*8d30*/  BSYNC.RECONVERGENT B0 ;  /* 0x0000000000007941 */ /* 0x000fea0003800200 */
.L_x_164:
[----:B------:R-:W0:Y:S02]  /*8d40*/  SYNCS.PHASECHK.TRANS64.TRYWAIT P0, [UR17], R6 ;  /* 0x00000006ff0075a7 */ /* 0x000e240008001111 */
[----:B0-----:R-:W-:Y:S05]  /*8d50*/  @!P0 BRA `(.L_x_167) ;  /* 0x0000011800a88947 */ /* 0x001fea0003800000 */
.L_x_499:
        /* <DEDUP_REMOVED lines=9> */
.L_x_151:
[----:B------:R-:W-:-:S09]  /*8df0*/  UISETP.NE.AND UP0, UPT, UR12, URZ, UPT ;  /* 0x000000ff0c00728c */ /* 0x000fd2000bf05270 */
[----:B------:R-:W-:Y:S05]  /*8e00*/  BRA.U !UP0, `(.L_x_126) ;  /* 0x00000005082c7547 */ /* 0x000fea000b800000 */
[----:B------:R-:W-:Y:S01]  /*8e10*/  ISETP.NE.AND P1, PT, R124, RZ, PT ;  /* 0x000000ff7c00720c */ /* 0x000fe20003f25270 */
[----:B------:R-:W-:Y:S02]  /*8e20*/  UIADD3 UR14, UPT, UPT, -UR12, URZ, URZ ;  /* 0x000000ff0c0e7290 */ /* 0x000fe4000fffe1ff */
[----:B------:R-:W-:Y:S01]  /*8e30*/  UIADD3 UR9, UPT, UPT, UR9, UR15, URZ ;  /* 0x0000000f09097290 */ /* 0x000fe2000fffe0ff */
[----:B------:R-:W-:-:S09]  /*8e40*/  UMOV UR12, 0x1 ;  /* 0x00000001000c7882 */ /* 0x000fd20000000000 */
        /* <DEDUP_REMOVED lines=9> */
.L_x_173:
[----:B------:R-:W-:Y:S01]  /*8ee0*/  VOTEU.ALL UP1, P1 ;  /* 0x0000000000ff7886 */ /* 0x000fe20000820000 */
[----:B------:R-:W-:Y:S01]  /*8ef0*/  UIADD3 UR14, UPT, UPT, UR14, 0x1, URZ ;  /* 0x000000010e0e7890 */ /* 0x000fe2000fffe0ff */
[----:B------:R-:W-:Y:S01]  /*8f00*/  BSSY.RECONVERGENT B0, `(.L_x_169) ;  /* 0x000002c000007945 */ /* 0x000fe20003800200 */
[----:B--2---:R-:W2:Y:S02]  /*8f10*/  FENCE.VIEW.ASYNC.S ;  /* 0x00000000000073c6 */ /* 0x004ea40000000000 */
[----:B--2---:R2:W3:Y:S01]  /*8f20*/  @!UP1 SYNCS.EXCH.64 URZ, [UR15], UR12 ;  /* 0x0000000c0fff95b2 */ /* 0x0044e20008000100 */
[----:B------:R-:W-:Y:S01]  /*8f30*/  UISETP.NE.AND UP0, UPT, UR14, URZ, UPT ;  /* 0x000000ff0e00728c */ /* 0x000fe2000bf05270 */
[----:B---3--:R2:W-:Y:S01]  /*8f40*/  @!P1 SYNCS.ARRIVE.TRANS64 RZ, [UR15], R6 ;  /* 0x00000006ffff99a7 */ /* 0x0085e2000800000f */
[----:B------:R-:W-:-:S00]  /*8f50*/  MEMBAR.ALL.CTA ;  /* 0x0000000000007992 */ /* 0x000fc00000008000 */
[----:B------:R-:W-:Y:S06]  /*8f60*/  MEMBAR.ALL.GPU ;  /* 0x0000000000007992 */ /* 0x000fec000000a000 */
[----:B------:R-:W-:-:S00]  /*8f70*/  ERRBAR ;  /* 0x00000000000079ab */ /* 0x000fc00000000000 */
[----:B------:R-:W-:Y:S08]  /*8f80*/  CGAERRBAR ;  /* 0x00000000000075ab */ /* 0x000ff00000000000 */
[----:B------:R-:W-:Y:S06]  /*8f90*/  UCGABAR_ARV ;  /* 0x00000000000079c7 */ /* 0x000fec0008000000 */
[----:B------:R-:W-:Y:S01]  /*8fa0*/  UCGABAR_WAIT ;  /* 0x0000000000007dc7 */ /* 0x000fe20008000000 */
[----:B------:R-:W-:Y:S01]  /*8fb0*/  CCTL.IVALL ;  /* 0x00000000ff00798f */ /* 0x000fe20002000000 */
[----:B--2---:R-:W-:Y:S05]  /*8fc0*/  @P1 BRA `(.L_x_170) ;  /* 0x00000000007c1947 */ /* 0x004fea0003800000 */
[----:B0-----:R-:W0:Y:S01]  /*8fd0*/  I2F.U32.RP R2, UR18 ;  /* 0x0000001200027d06 */ /* 0x001e220008209000 */
        /* <DEDUP_REMOVED lines=25> */
.L_x_171:
[----:B------:R-:W-:Y:S01]  /*9170*/  @P0 ELECT P2, URZ, PT ;  /* 0x0000000000ff082f */ /* 0x000fe20003840000 */
[----:B------:R2:W-:-:S12]  /*9180*/  UBLKCP.S.S [UR16], [UR7], UR4 ;  /* 0x00000010070073ba */ /* 0x0005d80008000604 */
[----:B------:R-:W-:Y:S02]  /*9190*/  @P2 PLOP3.LUT P0, PT, P2, PT, PT, 0x8, 0x80 ;  /* 0x000000000080281c */ /* 0x000fe4000170e170 */
[----:B------:R-:W-:-:S11]  /*91a0*/  PLOP3.LUT P2, PT, PT, PT, PT, 0x8, 0x80 ;  /* 0x000000000080781c */ /* 0x000fd60003f4e170 */
[----:B--2---:R-:W-:Y:S05]  /*91b0*/  @P0 BRA.U.ANY `(.L_x_171) ;  /* 0xfffffffd00ec0947 */ /* 0x004fea000393ffff */
.L_x_170:
[----:B------:R-:W-:Y:S05]  /*91c0*/  BSYNC.RECONVERGENT B0 ;  /* 0x0000000000007941 */ /* 0x000fea0003800200 */
.L_x_169:
[----:B------:R-:W2:Y:S01]  /*91d0*/  S2UR UR5, SR_CgaCtaId ;  /* 0x00000000000579c3 */ /* 0x000ea20000008800 */
[----:B------:R-:W-:Y:S01]  /*91e0*/  UMOV UR4, 0x400 ;  /* 0x0000040000047882 */ /* 0x000fe20000000000 */
[----:B0-----:R-:W-:Y:S01]  /*91f0*/  SHF.L.U32 R2, RZ, 0x1f, RZ ;  /* 0x0000001fff027819 */ /* 0x001fe200000006ff */
[----:B------:R-:W-:Y:S01]  /*9200*/  UIADD3 UR4, UPT, UPT, UR4, 0x16a8, URZ ;  /* 0x000016a804047890 */ /* 0x000fe2000fffe0ff */
[----:B------:R-:W-:-:S03]  /*9210*/  ISETP.GT.U32.AND P2, PT, R124, 0x3f, PT ;  /* 0x0000003f7c00780c */ /* 0x000fc60003f44070 */
[----:B--2---:R-:W-:-:S09]  /*9220*/  ULEA UR4, UR5, UR4, 0x18 ;  /* 0x0000000405047291 */ /* 0x004fd2000f8ec0ff */
[----:B------:R-:W0:Y:S02]  /*9230*/  SYNCS.PHASECHK.TRANS64.TRYWAIT P0, [UR4], R2 ;  /* 0x00000002ff0075a7 */ /* 0x000e240008001104 */
[----:B0-----:R-:W-:Y:S05]  /*9240*/  @!P0 BRA `(.L_x_172) ;  /* 0x0000011400788947 */ /* 0x001fea0003800000 */
.L_x_500:
[----:B------:R-:W-:Y:S01]  /*9250*/  @!P2 LDS R2, [R0] ;  /* 0x000000000002a984 */ /* 0x000fe20000000800 */
[----:B------:R-:W-:-:S03]  /*9260*/  UIADD3 UR9, UPT, UPT, UR9, 0x1, URZ ;  /* 0x0000000109097890 */ /* 0x000fc6000fffe0ff */
[----:B------:R-:W0:Y:S02]  /*9270*/  @!P2 LDS R5, [R7] ;  /* 0x000000000705a984 */ /* 0x000e240000000800 */
[----:B0-----:R-:W-:-:S05]  /*9280*/  @!P2 HFMA2 R2, R5, 1, 1, R2 ;  /* 0x3c003c000502a831 */ /* 0x001fca0000000002 */
[----:B------:R2:W-:Y:S01]  /*9290*/  @!P2 STS [R7], R2 ;  /* 0x000000020700a388 */ /* 0x0005e20000000800 */
[----:B------:R-:W-:Y:S06]  /*92a0*/  BAR.SYNC.DEFER_BLOCKING 0x0 ;  /* 0x0000000000007b1d */ /* 0x000fec0000010000 */
[----:B------:R-:W-:Y:S05]  /*92b0*/  BRA.U UP0, `(.L_x_173) ;  /* 0xfffffffd00087547 */ /* 0x000fea000b83ffff */
.L_x_126:
[----:B------:R-:W3:Y:S01]  /*92c0*/  S2UR UR5, SR_CgaCtaId ;  /* 0x00000000000579c3 */ /* 0x000ee20000008800 */
[----:B------:R-:W-:Y:S01]  /*92d0*/  UMOV UR4, 0x400 ;  /* 0x0000040000047882 */ /* 0x000fe20000000000 */
[----:B------:R-:W-:Y:S01]  /*92e0*/  SHF.L.U32 R120, R124, 0x1, RZ ;  /* 0x000000017c787819 */ /* 0x000fe200000006ff */
[----:B------:R-:W-:Y:S01]  /*92f0*/  UPLOP3.LUT UP0, UPT, UPT, UPT, UPT, 0x80, 0x8 ;  /* 0x000000000008789c */ /* 0x000fe20003f0f070 */
[----:B------:R-:W-:Y:S02]  /*9300*/  MOV R126, RZ ;  /* 0x000000ff007e7202 */ /* 0x000fe40000000f00 */
[----:B0-2---:R-:W-:Y:S02]  /*9310*/  PRMT R2, RZ, 0x7610, R2 ;  /* 0x00007610ff027816 */ /* 0x005fe40000000002 */
[----:B------:R-:W-:Y:S01]  /*9320*/  LOP3.LUT R120, R120, 0x1ffffe, RZ, 0xc0, !PT ;  /* 0x001ffffe78787812 */ /* 0x000fe200078ec0ff */
[----:B---3--:R-:W-:Y:S02]  /*9330*/  ULEA UR7, UR5, UR4, 0x18 ;  /* 0x0000000405077291 */ /* 0x008fe4000f8ec0ff */
[----:B------:R-:W-:-:S04]  /*9340*/  UIADD3 UR4, UPT, UPT, UR4, 0xc50, URZ ;  /* 0x00000c5004047890 */ /* 0x000fc8000fffe0ff */
[----:B------:R-:W-:-:S03]  /*9350*/  ULEA UR4, UR5, UR4, 0x18 ;  /* 0x0000000405047291 */ /* 0x000fc6000f8ec0ff */
[----:B------:R-:W0:Y:S04]  /*9360*/  LDS.128 R4, [UR7+0x950] ;  /* 0x00095007ff047984 */ /* 0x000e280008000c00 */
[----:B------:R-:W2:Y:S04]  /*9370*/  LDS.128 R8, [UR7+0xb50] ;  /* 0x000b5007ff087984 */ /* 0x000ea80008000c00 */
[----:B-1----:R-:W1:Y:S04]  /*9380*/  LDS.128 R12, [UR7+0x960] ;  /* 0x00096007ff0c7984 */ /* 0x002e680008000c00 */
[----:B------:R-:W3:Y:S04]  /*9390*/  LDS.128 R16, [UR7+0xb60] ;  /* 0x000b6007ff107984 */ /* 0x000ee80008000c00 */
[----:B------:R-:W4:Y:S04]  /*93a0*/  LDS.128 R20, [UR7+0x970] ;  /* 0x00097007ff147984 */ /* 0x000f280008000c00 */
[----:B------:R-:W0:Y:S04]  /*93b0*/  LDS.128 R24, [UR7+0xb70] ;  /* 0x000b7007ff187984 */ /* 0x000e280008000c00 */
        /* <DEDUP_REMOVED lines=19> */
[----:B-1234-:R-:W0:Y:S02]  /*94f0*/  LDS.128 R104, [UR7+0xc10] ;  /* 0x000c1007ff687984 */ /* 0x01ee240008000c00 */
.L_x_174:
[----:B-1----:R-:W-:Y:S01]  /*9500*/  IADD3 R125, PT, PT, R120, R126, RZ ;  /* 0x0000007e787d7210 */ /* 0x002fe20007ffe0ff */
[----:B------:R-:W-:Y:S01]  /*9510*/  IMAD.MOV.U32 R115, RZ, RZ, R11 ;  /* 0x000000ffff737224 */ /* 0x000fe200078e000b */
[----:B------:R-:W-:Y:S02]  /*9520*/  MOV R0, UR5 ;  /* 0x0000000500007c02 */ /* 0x000fe40008000f00 */
[----:B------:R-:W-:Y:S02]  /*9530*/  ISETP.NE.AND P0, PT, R125, 0x3ff, PT ;  /* 0x000003ff7d00780c */ /* 0x000fe40003f05270 */
[----:B------:R-:W-:Y:S02]  /*9540*/  MOV R114, R10 ;  /* 0x0000000a00727202 */ /* 0x000fe40000000f00 */
[----:B------:R-:W-:Y:S02]  /*9550*/  ISETP.NE.OR P0, PT, R0, 0x3, P0 ;  /* 0x000000030000780c */ /* 0x000fe40000705670 */
[----:B------:R-:W-:-:S02]  /*9560*/  MOV R113, R9 ;  /* 0x0000000900717202 */ /* 0x000fc40000000f00 */
[----:B------:R-:W-:-:S09]  /*9570*/  MOV R112, R8 ;  /* 0x0000000800707202 */ /* 0x000fd20000000f00 */
[----:B------:R-:W1:Y:S01]  /*9580*/  @P0 S2R R0, SR_CTAID.X ;  /* 0x0000000000000919 */ /* 0x000e620000002500 */
[----:B------:R-:W2:Y:S01]  /*9590*/  @P0 LDC.64 R110, c[0x0][0x3b0] ;  /* 0x0000ec00ff6e0b82 */ /* 0x000ea20000000a00 */
[----:B------:R-:W-:-:S07]  /*95a0*/  LEA R125, R125, UR4, 0x1 ;  /* 0x000000047d7d7c11 */ /* 0x000fce000f8e08ff */
[----:B------:R-:W3:Y:S01]  /*95b0*/  @P0 LDC.64 R118, c[0x0][0x3b0] ;  /* 0x0000ec00ff760b82 */ /* 0x000ee20000000a00 */
[----:B-1----:R-:W-:-:S05]  /*95c0*/  @P0 LEA R109, R0, UR5, 0x7 ;  /* 0x00000005006d0c11 */ /* 0x002fca000f8e38ff */
[----:B------:R-:W-:-:S04]  /*95d0*/  @P0 IMAD R0, R109, -0x20, R0 ;  /* 0xffffffe06d000824 */ /* 0x000fc800078e0200 */
[----:B------:R-:W-:-:S04]  /*95e0*/  @P0 IMAD R0, R0, -0x1000, RZ ;  /* 0xfffff00000000824 */ /* 0x000fc800078e02ff */
[----:B------:R-:W-:-:S05]  /*95f0*/  @P0 IMAD R109, R3, 0x7ff80, R0 ;  /* 0x0007ff80036d0824 */ /* 0x000fca00078e0200 */
[----:B------:R-:W-:-:S05]  /*9600*/  @P0 LEA R109, R126, R109, 0x7 ;  /* 0x0000006d7e6d0211 */ /* 0x000fca00078e38ff */
[----:B--2---:R-:W-:Y:S01]  /*9610*/  @P0 IMAD.WIDE.U32 R110, R109, 0x2, R110 ;  /* 0x000000026d6e0825 */ /* 0x004fe200078e006e */
[----:B------:R-:W1:Y:S01]  /*9620*/  @P0 S2R R0, SR_CTAID.X ;  /* 0x0000000000000919 */ /* 0x000e620000002500 */
[----:B------:R-:W2:Y:S03]  /*9630*/  @P0 LDC.64 R108, c[0x0][0x3b0] ;  /* 0x0000ec00ff6c0b82 */ /* 0x000ea60000000a00 */
[----:B------:R4:W0:Y:S02]  /*9640*/  @P0 LDG.E.128 R112, desc[UR10][R110.64] ;  /* 0x0000000a6e700981 */ /* 0x000824000c1e1d00 */
[----:B----4-:R-:W-:Y:S01]  /*9650*/  MOV R111, R19 ;  /* 0x00000013006f7202 */ /* 0x010fe20000000f00 */
[----:B------:R-:W-:Y:S01]  /*9660*/  IMAD.MOV.U32 R110, RZ, RZ, R18 ;  /* 0x000000ffff6e7224 */ /* 0x000fe200078e0012 */
[----:B-1----:R-:W-:-:S05]  /*9670*/  @P0 LEA R117, R0, UR5, 0x7 ;  /* 0x0000000500750c11 */ /* 0x002fca000f8e38ff */
[----:B------:R-:W-:-:S04]  /*9680*/  @P0 IMAD R117, R117, -0x20, R0 ;  /* 0xffffffe075750824 */ /* 0x000fc800078e0200 */
[----:B------:R-:W-:-:S04]  /*9690*/  @P0 IMAD R116, R117, -0x1000, RZ ;  /* 0xfffff00075740824 */ /* 0x000fc800078e02ff */
[----:B------:R-:W-:-:S05]  /*96a0*/  @P0 IMAD R117, R3, 0x7ff80, R116 ;  /* 0x0007ff8003750824 */ /* 0x000fca00078e0274 */
[----:B------:R-:W-:Y:S01]  /*96b0*/  @P0 LEA R117, R126, R117, 0x7 ;  /* 0x000000757e750211 */ /* 0x000fe200078e38ff */
[----:B0-----:R-:W-:-:S04]  /*96c0*/  HFMA2 R0, R4.H0_H0, R112.H0_H0, RZ.H0_H0 ;  /* 0x2000007004007231 */ /* 0x001fc800000408ff */
[----:B------:R-:W-:-:S04]  /*96d0*/  HFMA2 R0, R4.H1_H1, R112.H1_H1, R0.H0_H0 ;  /* 0x3000007004007231 */ /* 0x000fc80000040c00 */
[----:B------:R-:W-:-:S04]  /*96e0*/  HFMA2 R0, R5.H0_H0, R113.H0_H0, R0.H0_H0 ;  /* 0x2000007105007231 */ /* 0x000fc80000040800 */
[----:B------:R-:W-:Y:S02]  /*96f0*/  HFMA2 R0, R5.H1_H1, R113.H1_H1, R0.H0_H0 ;  /* 0x3000007105007231 */ /* 0x000fe40000040c00 */
[----:B--2---:R-:W-:Y:S01]  /*9700*/  @P0 IMAD.WIDE.U32 R112, R117, 0x2, R108 ;  /* 0x0000000275700825 */ /* 0x004fe200078e006c */
[----:B------:R-:W-:Y:S02]  /*9710*/  MOV R109, R17 ;  /* 0x00000011006d7202 */ /* 0x000fe40000000f00 */
[----:B------:R-:W-:-:S06]  /*9720*/  MOV R108, R16 ;  /* 0x00000010006c7202 */ /* 0x000fcc0000000f00 */
[----:B------:R0:W2:Y:S01]  /*9730*/  @P0 LDG.E.128 R108, desc[UR10][R112.64+0x10] ;  /* 0x0000100a706c0981 */ /* 0x0000a2000c1e1d00 */
[----:B------:R-:W1:Y:S01]  /*9740*/  @P0 S2R R116, SR_CTAID.X ;  /* 0x0000000000740919 */ /* 0x000e620000002500 */
[----:B0-----:R-:W-:Y:S01]  /*9750*/  HFMA2 R113, R6.H0_H0, R114.H0_H0, R0.H0_H0 ;  /* 0x2000007206717231 */ /* 0x001fe20000040800 */
[----:B------:R-:W-:Y:S01]  /*9760*/  MOV R112, R24 ;  /* 0x0000001800707202 */ /* 0x000fe20000000f00 */
[----:B--2---:R-:W-:-:S04]  /*9770*/  HFMA2 R117, R12.H0_H0, R108.H0_H0, RZ.H0_H0 ;  /* 0x2000006c0c757231 */ /* 0x004fc800000408ff */
[----:B------:R-:W-:Y:S01]  /*9780*/  HFMA2 R0, R12.H1_H1, R108.H1_H1, R117.H0_H0 ;  /* 0x3000006c0c007231 */ /* 0x000fe20000040c75 */
[----:B-1----:R-:W-:Y:S01]  /*9790*/  @P0 LEA R117, R116, UR5, 0x7 ;  /* 0x0000000574750c11 */ /* 0x002fe2000f8e38ff */
[----:B------:R-:W-:Y:S02]  /*97a0*/  HFMA2 R108, R6.H1_H1, R114.H1_H1, R113.H0_H0 ;  /* 0x30000072066c7231 */ /* 0x000fe40000040c71 */
[----:B------:R-:W-:Y:S02]  /*97b0*/  IMAD.MOV.U32 R113, RZ, RZ, R25 ;  /* 0x000000ffff717224 */ /* 0x000fe400078e0019 */
[----:B------:R-:W-:Y:S02]  /*97c0*/  HFMA2 R0, R13.H0_H0, R109.H0_H0, R0.H0_H0 ;  /* 0x2000006d0d007231 */ /* 0x000fe40000040800 */
[----:B------:R-:W-:Y:S02]  /*97d0*/  @P0 IMAD R114, R117, -0x20, R116 ;  /* 0xffffffe075720824 */ /* 0x000fe400078e0274 */
[----:B------:R-:W-:Y:S01]  /*97e0*/  HFMA2 R108, R7.H0_H0, R115.H0_H0, R108.H0_H0 ;  /* 0x20000073076c7231 */ /* 0x000fe2000004086c */
[----:B------:R-:W0:Y:S01]  /*97f0*/  @P0 LDC.64 R116, c[0x0][0x3b0] ;  /* 0x0000ec00ff740b82 */ /* 0x000e220000000a00 */
[----:B------:R-:W-:-:S02]  /*9800*/  HFMA2 R0, R13.H1_H1, R109.H1_H1, R0.H0_H0 ;  /* 0x3000006d0d007231 */ /* 0x000fc40000040c00 */
[----:B------:R-:W-:Y:S02]  /*9810*/  @P0 IMAD R114, R114, -0x1000, RZ ;  /* 0xfffff00072720824 */ /* 0x000fe400078e02ff */
[----:B------:R-:W-:Y:S01]  /*9820*/  HFMA2 R108, R7.H1_H1, R115.H1_H1, R108.H0_H0 ;  /* 0x30000073076c7231 */ /* 0x000fe20000040c6c */
[----:B------:R-:W-:Y:S01]  /*9830*/  MOV R115, R27 ;  /* 0x0000001b00737202 */ /* 0x000fe20000000f00 */
[CC--:B------:R-:W-:Y:S02]  /*9840*/  HFMA2 R0, R14.reuse.H0_H0, R110.reuse.H0_H0, R0.H0_H0 ;  /* 0x2000006e0e007231 */ /* 0x0c0fe40000040800 */
[----:B------:R-:W-:Y:S01]  /*9850*/  @P0 IMAD R109, R3, 0x7ff80, R114 ;  /* 0x0007ff80036d0824 */ /* 0x000fe200078e0272 */
[----:B------:R-:W-:Y:S01]  /*9860*/  MOV R114, R26 ;  /* 0x0000001a00727202 */ /* 0x000fe20000000f00 */
[----:B------:R-:W-:-:S03]  /*9870*/  HFMA2 R0, R14.H1_H1, R110.H1_H1, R0.H0_H0 ;  /* 0x3000006e0e007231 */ /* 0x000fc60000040c00 */
[----:B------:R-:W-:-:S05]  /*9880*/  @P0 LEA R109, R126, R109, 0x7 ;  /* 0x0000006d7e6d0211 */ /* 0x000fca00078e38ff */
[----:B0-----:R-:W-:-:S05]  /*9890*/  @P0 IMAD.WIDE.U32 R116, R109, 0x2, R116 ;  /* 0x000000026d740825 */ /* 0x001fca00078e0074 */
[----:B------:R0:W2:Y:S01]  /*98a0*/  @P0 LDG.E.128 R112, desc[UR10][R116.64+0x20] ;  /* 0x0000200a74700981 */ /* 0x0000a2000c1e1d00 */
[CC--:B------:R-:W-:Y:S01]  /*98b0*/  HFMA2 R0, R15.reuse.H0_H0, R111.reuse.H0_H0, R0.H0_H0 ;  /* 0x2000006f0f007231 */ /* 0x0c0fe20000040800 */
[----:B------:R-:W1:Y:S03]  /*98c0*/  @P0 S2R R109, SR_CTAID.X ;  /* 0x00000000006d0919 */ /* 0x000e660000002500 */
[----:B------:R-:W-:Y:S02]  /*98d0*/  HFMA2 R0, R15.H1_H1, R111.H1_H1, R0.H0_H0 ;  /* 0x3000006f0f007231 */ /* 0x000fe40000040c00 */
[----:B------:R-:W4:Y:S01]  /*98e0*/  LDS.U16 R111, [R125] ;  /* 0x000000007d6f7984 */ /* 0x000f220000000400 */
[----:B0-----:R-:W0:Y:S01]  /*98f0*/  @P0 LDC.64 R116, c[0x0][0x3b0] ;  /* 0x0000ec00ff740b82 */ /* 0x001e220000000a00 */
[----:B--2---:R-:W-:-:S04]  /*9900*/  HFMA2 R110, R20.H0_H0, R112.H0_H0, RZ.H0_H0 ;  /* 0x20000070146e7231 */ /* 0x004fc800000408ff */
[----:B------:R-:W-:Y:S01]  /*9910*/  HFMA2 R110, R20.H1_H1, R112.H1_H1, R110.H0_H0 ;  /* 0x30000070146e7231 */ /* 0x000fe20000040c6e */
[----:B-1----:R-:W-:-:S03]  /*9920*/  @P0 LEA R112, R109, UR5, 0x7 ;  /* 0x000000056d700c11 */ /* 0x002fc6000f8e38ff */
[CC--:B------:R-:W-:Y:S02]  /*9930*/  HFMA2 R110, R21.reuse.H0_H0, R113.reuse.H0_H0, R110.H0_H0 ;  /* 0x20000071156e7231 */ /* 0x0c0fe4000004086e */
[----:B------:R-:W-:Y:S02]  /*9940*/  @P0 IMAD R112, R112, -0x20, R109 ;  /* 0xffffffe070700824 */ /* 0x000fe400078e026d */
[----:B------:R-:W-:Y:S02]  /*9950*/  HFMA2 R110, R21.H1_H1, R113.H1_H1, R110.H0_H0 ;  /* 0x30000071156e7231 */ /* 0x000fe40000040c6e */
[----:B------:R-:W-:Y:S02]  /*9960*/  @P0 IMAD R112, R112, -0x1000, RZ ;  /* 0xfffff00070700824 */ /* 0x000fe400078e02ff */
[----:B----4-:R-:W-:Y:S01]  /*9970*/  HADD2 R113, R111.H0_H0, R108.H0_H0 ;  /* 0x2000006c6f717230 */ /* 0x010fe20000000800 */
[----:B------:R-:W-:Y:S01]  /*9980*/  MOV R111, R35 ;  /* 0x00000023006f7202 */ /* 0x000fe20000000f00 */
[----:B------:R-:W-:-:S02]  /*9990*/  HFMA2 R110, R22.H0_H0, R114.H0_H0, R110.H0_H0 ;  /* 0x20000072166e7231 */ /* 0x000fc4000004086e */
[----:B------:R-:W-:Y:S02]  /*99a0*/  @P0 IMAD R109, R3, 0x7ff80, R112 ;  /* 0x0007ff80036d0824 */ /* 0x000fe400078e0270 */
[----:B------:R-:W-:Y:S02]  /*99b0*/  IMAD.MOV.U32 R108, RZ, RZ, R32 ;  /* 0x000000ffff6c7224 */ /* 0x000fe400078e0020 */
[----:B------:R-:W-:Y:S01]  /*99c0*/  HFMA2 R112, R22.H1_H1, R114.H1_H1, R110.H0_H0 ;  /* 0x3000007216707231 */ /* 0x000fe20000040c6e */
[----:B------:R-:W-:Y:S02]  /*99d0*/  MOV R110, R34 ;  /* 0x00000022006e7202 */ /* 0x000fe40000000f00 */
[----:B------:R-:W-:-:S05]  /*99e0*/  @P0 LEA R109, R126, R109, 0x7 ;  /* 0x0000006d7e6d0211 */ /* 0x000fca00078e38ff */
[----:B0-----:R-:W-:Y:S01]  /*99f0*/  @P0 IMAD.WIDE.U32 R116, R109, 0x2, R116 ;  /* 0x000000026d740825 */ /* 0x001fe200078e0074 */
[----:B------:R-:W-:-:S06]  /*9a00*/  MOV R109, R33 ;  /* 0x00000021006d7202 */ /* 0x000fcc0000000f00 */
[----:B------:R-:W2:Y:S01]  /*9a10*/  @P0 LDG.E.128 R108, desc[UR10][R116.64+0x30] ;  /* 0x0000300a746c0981 */ /* 0x000ea2000c1e1d00 */
[----:B------:R-:W-:Y:S01]  /*9a20*/  HADD2 R0, R113.H0_H0, R0.H0_H0 ;  /* 0x2000000071007230 */ /* 0x000fe20000000800 */
[----:B------:R-:W0:Y:S02]  /*9a30*/  @P0 S2R R114, SR_CTAID.X ;  /* 0x0000000000720919 */ /* 0x000e240000002500 */
[----:B0-----:R-:W-:-:S05]  /*9a40*/  @P0 LEA R113, R114, UR5, 0x7 ;  /* 0x0000000572710c11 */ /* 0x001fca000f8e38ff */
[----:B------:R-:W-:Y:S01]  /*9a50*/  @P0 IMAD R113, R113, -0x20, R114 ;  /* 0xffffffe071710824 */ /* 0x000fe200078e0272 */
[----:B------:R-:W-:Y:S01]  /*9a60*/  MOV R114, R42 ;  /* 0x0000002a00727202 */ /* 0x000fe20000000f00 */
[----:B--2---:R-:W-:-:S04]  /*9a70*/  HFMA2 R117, R28.H0_H0, R108.H0_H0, RZ.H0_H0 ;  /* 0x2000006c1c757231 */ /* 0x004fc800000408ff */
[----:B------:R-:W-:Y:S02]  /*9a80*/  HFMA2 R117, R28.H1_H1, R108.H1_H1, R117.H0_H0 ;  /* 0x3000006c1c757231 */ /* 0x000fe40000040c75 */
[----:B------:R-:W-:Y:S02]  /*9a90*/  @P0 IMAD R108, R113, -0x1000, RZ ;  /* 0xfffff000716c0824 */ /* 0x000fe400078e02ff */
[CC--:B------:R-:W-:Y:S02]  /*9aa0*/  HFMA2 R117, R29.reuse.H0_H0, R109.reuse.H0_H0, R117.H0_H0 ;  /* 0x2000006d1d757231 */ /* 0x0c0fe40000040875 */
[----:B------:R-:W-:Y:S02]  /*9ab0*/  @P0 IMAD R113, R3, 0x7ff80, R108 ;  /* 0x0007ff8003710824 */ /* 0x000fe400078e026c */
[----:B------:R-:W-:-:S03]  /*9ac0*/  HFMA2 R117, R29.H1_H1, R109.H1_H1, R117.H0_H0 ;  /* 0x3000006d1d757231 */ /* 0x000fc60000040c75 */
[----:B------:R-:W-:Y:S01]  /*9ad0*/  @P0 LEA R113, R126, R113, 0x7 ;  /* 0x000000717e710211 */ /* 0x000fe200078e38ff */
[CC--:B------:R-:W-:Y:S01]  /*9ae0*/  HFMA2 R109, R23.reuse.H0_H0, R115.reuse.H0_H0, R112.H0_H0 ;  /* 0x20000073176d7231 */ /* 0x0c0fe20000040870 */
[----:B------:R-:W-:Y:S01]  /*9af0*/  MOV R112, R40 ;  /* 0x0000002800707202 */ /* 0x000fe20000000f00 */
[----:B------:R-:W-:Y:S02]  /*9b00*/  HFMA2 R108, R30.H0_H0, R110.H0_H0, R117.H0_H0 ;  /* 0x2000006e1e6c7231 */ /* 0x000fe40000040875 */
[----:B------:R-:W-:Y:S02]  /*9b10*/  HFMA2 R109, R23.H1_H1, R115.H1_H1, R109.H0_H0 ;  /* 0x30000073176d7231 */ /* 0x000fe40000040c6d */
[----:B---3--:R-:W-:Y:S01]  /*9b20*/  @P0 IMAD.WIDE.U32 R118, R113, 0x2, R118 ;  /* 0x0000000271760825 */ /* 0x008fe200078e0076 */
[----:B------:R-:W-:-:S03]  /*9b30*/  MOV R115, R43 ;  /* 0x0000002b00737202 */ /* 0x000fc60000000f00 */
[----:B------:R-:W-:Y:S01]  /*9b40*/  HFMA2 R108, R30.H1_H1, R110.H1_H1, R108.H0_H0 ;  /* 0x3000006e1e6c7231 */ /* 0x000fe20000040c6c */
[----:B------:R-:W-:-:S06]  /*9b50*/  MOV R113, R41 ;  /* 0x0000002900717202 */ /* 0x000fcc0000000f00 */
[----:B------:R-:W2:Y:S01]  /*9b60*/  @P0 LDG.E.128 R112, desc[UR10][R118.64+0x40] ;  /* 0x0000400a76700981 */ /* 0x000ea2000c1e1d00 */
[----:B------:R-:W-:Y:S02]  /*9b70*/  HADD2 R0, R0.H0_H0, R109.H0_H0 ;  /* 0x2000006d00007230 */ /* 0x000fe40000000800 */
[----:B------:R-:W-:Y:S01]  /*9b80*/  HFMA2 R108, R31.H0_H0, R111.H0_H0, R108.H0_H0 ;  /* 0x2000006f1f6c7231 */ /* 0x000fe2000004086c */
[----:B------:R-:W0:Y:S02]  /*9b90*/  @P0 S2R R110, SR_CTAID.X ;  /* 0x00000000006e0919 */ /* 0x000e240000002500 */
[----:B0-----:R-:W-:-:S05]  /*9ba0*/  @P0 LEA R109, R110, UR5, 0x7 ;  /* 0x000000056e6d0c11 */ /* 0x001fca000f8e38ff */
[----:B------:R-:W-:-:S04]  /*9bb0*/  @P0 IMAD R110, R109, -0x20, R110 ;  /* 0xffffffe06d6e0824 */ /* 0x000fc800078e026e */
[----:B------:R-:W-:Y:S02]  /*9bc0*/  @P0 IMAD R110, R110, -0x1000, RZ ;  /* 0xfffff0006e6e0824 */ /* 0x000fe400078e02ff */
[----:B--2---:R-:W-:-:S04]  /*9bd0*/  HFMA2 R116, R36.H0_H0, R112.H0_H0, RZ.H0_H0 ;  /* 0x2000007024747231 */ /* 0x004fc800000408ff */
[----:B------:R-:W-:-:S04]  /*9be0*/  HFMA2 R116, R36.H1_H1, R112.H1_H1, R116.H0_H0 ;  /* 0x3000007024747231 */ /* 0x000fc80000040c74 */
[CC--:B------:R-:W-:Y:S02]  /*9bf0*/  HFMA2 R109, R37.reuse.H0_H0, R113.reuse.H0_H0, R116.H0_H0 ;  /* 0x20000071256d7231 */ /* 0x0c0fe40000040874 */
[----:B------:R-:W0:Y:S02]  /*9c00*/  @P0 LDC.64 R116, c[0x0][0x3b0] ;  /* 0x0000ec00ff740b82 */ /* 0x000e240000000a00 */
[----:B------:R-:W-:Y:S02]  /*9c10*/  HFMA2 R109, R37.H1_H1, R113.H1_H1, R109.H0_H0 ;  /* 0x30000071256d7231 */ /* 0x000fe40000040c6d */
[----:B------:R-:W-:Y:S01]  /*9c20*/  @P0 IMAD R113, R3, 0x7ff80, R110 ;  /* 0x0007ff8003710824 */ /* 0x000fe200078e026e */
[----:B------:R-:W-:Y:S01]  /*9c30*/  MOV R110, R50 ;  /* 0x00000032006e7202 */ /* 0x000fe20000000f00 */
[----:B------:R-:W-:Y:S02]  /*9c40*/  HFMA2 R109, R38.H0_H0, R114.H0_H0, R109.H0_H0 ;  /* 0x20000072266d7231 */ /* 0x000fe4000004086d */
[----:B------:R-:W-:-:S02]  /*9c50*/  @P0 IMAD R119, R126, 0x80, R113 ;  /* 0x000000807e770824 */ /* 0x000fc400078e0271 */
[----:B------:R-:W-:Y:S01]  /*9c60*/  HFMA2 R113, R31.H1_H1, R111.H1_H1, R108.H0_H0 ;  /* 0x3000006f1f717231 */ /* 0x000fe20000040c6c */
[----:B------:R-:W-:Y:S01]  /*9c70*/  MOV R111, R51 ;  /* 0x00000033006f7202 */ /* 0x000fe20000000f00 */
[----:B------:R-:W-:Y:S01]  /*9c80*/  HFMA2 R112, R38.H1_H1, R114.H1_H1, R109.H0_H0 ;  /* 0x3000007226707231 */ /* 0x000fe20000040c6d */
[----:B------:R-:W-:Y:S02]  /*9c90*/  MOV R109, R49 ;  /* 0x00000031006d7202 */ /* 0x000fe40000000f00 */
[----:B------:R-:W-:Y:S01]  /*9ca0*/  MOV R108, R48 ;  /* 0x00000030006c7202 */ /* 0x000fe20000000f00 */
[----:B0-----:R-:W-:Y:S01]  /*9cb0*/  @P0 IMAD.WIDE.U32 R116, R119, 0x2, R116 ;  /* 0x0000000277740825 */ /* 0x001fe200078e0074 */
[----:B------:R-:W0:Y:S03]  /*9cc0*/  @P0 S2R R114, SR_CTAID.X ;  /* 0x0000000000720919 */ /* 0x000e260000002500 */
[----:B------:R-:W-:Y:S01]  /*9cd0*/  HADD2 R0, R0.H0_H0, R113.H0_H0 ;  /* 0x2000007100007230 */ /* 0x000fe20000000800 */
[----:B------:R-:W1:Y:S01]  /*9ce0*/  @P0 LDC.64 R118, c[0x0][0x3b0] ;  /* 0x0000ec00ff760b82 */ /* 0x000e620000000a00 */
[----:B------:R-:W2:Y:S01]  /*9cf0*/  @P0 LDG.E.128 R108, desc[UR10][R116.64+0x50] ;  /* 0x0000500a746c0981 */ /* 0x000ea2000c1e1d00 */
        /* <DEDUP_REMOVED lines=14> */
[----:B-1----:R-:W-:Y:S01]  /*9de0*/  @P0 IMAD.WIDE.U32 R118, R113, 0x2, R118 ;  /* 0x0000000271760825 */ /* 0x002fe200078e0076 */
[----:B------:R-:W-:-:S03]  /*9df0*/  MOV R113, R57 ;  /* 0x0000003900717202 */ /* 0x000fc60000000f00 */
[----:B------:R-:W-:Y:S02]  /*9e00*/  HFMA2 R108, R46.H1_H1, R110.H1_H1, R108.H0_H0 ;  /* 0x3000006e2e6c7231 */ /* 0x000fe40000040c6c */
[----:B------:R-:W-:-:S06]  /*9e10*/  IMAD.MOV.U32 R115, RZ, RZ, R59 ;  /* 0x000000ffff737224 */ /* 0x000fcc00078e003b */
        /* <DEDUP_REMOVED lines=8> */
[----:B------:R-:W-:Y:S02]  /*9ea0*/  HFMA2 R116, R52.H1_H1, R112.H1_H1, R116.H0_H0 ;  /* 0x3000007034747231 */ /* 0x000fe40000040c74 */
[----:B------:R-:W-:Y:S01]  /*9eb0*/  HFMA2 R112, R47.H1_H1, R111.H1_H1, R108.H0_H0 ;  /* 0x3000006f2f707231 */ /* 0x000fe20000040c6c */
[----:B------:R-:W-:Y:S01]  /*9ec0*/  MOV R111, R67 ;  /* 0x00000043006f7202 */ /* 0x000fe20000000f00 */
[CC--:B------:R-:W-:Y:S01]  /*9ed0*/  HFMA2 R109, R53.reuse.H0_H0, R113.reuse.H0_H0, R116.H0_H0 ;  /* 0x20000071356d7231 */ /* 0x0c0fe20000040874 */
[----:B------:R-:W-:Y:S01]  /*9ee0*/  MOV R108, R64 ;  /* 0x00000040006c7202 */ /* 0x000fe20000000f00 */
[----:B------:R-:W0:Y:S02]  /*9ef0*/  @P0 LDC.64 R116, c[0x0][0x3b0] ;  /* 0x0000ec00ff740b82 */ /* 0x000e240000000a00 */
[----:B------:R-:W-:Y:S02]  /*9f00*/  HFMA2 R109, R53.H1_H1, R113.H1_H1, R109.H0_H0 ;  /* 0x30000071356d7231 */ /* 0x000fe40000040c6d */
[----:B------:R-:W-:-:S02]  /*9f10*/  @P0 IMAD R113, R3, 0x7ff80, R110 ;  /* 0x0007ff8003710824 */ /* 0x000fc400078e026e */
[----:B------:R-:W-:Y:S02]  /*9f20*/  IMAD.MOV.U32 R110, RZ, RZ, R66 ;  /* 0x000000ffff6e7224 */ /* 0x000fe400078e0042 */
[----:B------:R-:W-:Y:S01]  /*9f30*/  HFMA2 R109, R54.H0_H0, R114.H0_H0, R109.H0_H0 ;  /* 0x20000072366d7231 */ /* 0x000fe2000004086d */
[----:B------:R-:W-:-:S03]  /*9f40*/  @P0 LEA R113, R126, R113, 0x7 ;  /* 0x000000717e710211 */ /* 0x000fc600078e38ff */
[----:B------:R-:W-:Y:S01]  /*9f50*/  HFMA2 R114, R54.H1_H1, R114.H1_H1, R109.H0_H0 ;  /* 0x3000007236727231 */ /* 0x000fe20000040c6d */
[----:B------:R-:W-:Y:S01]  /*9f60*/  MOV R109, R65 ;  /* 0x00000041006d7202 */ /* 0x000fe20000000f00 */
[----:B0-----:R-:W-:-:S05]  /*9f70*/  @P0 IMAD.WIDE.U32 R116, R113, 0x2, R116 ;  /* 0x0000000271740825 */ /* 0x001fca00078e0074 */
[----:B------:R0:W2:Y:S01]  /*9f80*/  @P0 LDG.E.128 R108, desc[UR10][R116.64+0x70] ;  /* 0x0000700a746c0981 */ /* 0x0000a2000c1e1d00 */
[----:B------:R-:W-:Y:S02]  /*9f90*/  HADD2 R0, R0.H0_H0, R112.H0_H0 ;  /* 0x2000007000007230 */ /* 0x000fe40000000800 */
[CC--:B------:R-:W-:Y:S01]  /*9fa0*/  HFMA2 R114, R55.reuse.H0_H0, R115.reuse.H0_H0, R114.H0_H0 ;  /* 0x2000007337727231 */ /* 0x0c0fe20000040872 */
[----:B------:R-:W1:Y:S03]  /*9fb0*/  @P0 S2R R113, SR_CTAID.X ;  /* 0x0000000000710919 */ /* 0x000e660000002500 */
[----:B0-----:R-:W-:Y:S01]  /*9fc0*/  HFMA2 R116, R55.H1_H1, R115.H1_H1, R114.H0_H0 ;  /* 0x3000007337747231 */ /* 0x001fe20000040c72 */
[----:B------:R-:W-:Y:S02]  /*9fd0*/  MOV R115, R75 ;  /* 0x0000004b00737202 */ /* 0x000fe40000000f00 */
[----:B------:R-:W-:Y:S01]  /*9fe0*/  MOV R114, R74 ;  /* 0x0000004a00727202 */ /* 0x000fe20000000f00 */
[----:B--2---:R-:W-:-:S04]  /*9ff0*/  HFMA2 R117, R60.H0_H0, R108.H0_H0, RZ.H0_H0 ;  /* 0x2000006c3c757231 */ /* 0x004fc800000408ff */
[----:B------:R-:W-:Y:S01]  /*a000*/  HFMA2 R117, R60.H1_H1, R108.H1_H1, R117.H0_H0 ;  /* 0x3000006c3c757231 */ /* 0x000fe20000040c75 */
[----:B-1----:R-:W-:-:S03]  /*a010*/  @P0 LEA R108, R113, UR5, 0x7 ;  /* 0x00000005716c0c11 */ /* 0x002fc6000f8e38ff */
[CC--:B------:R-:W-:Y:S02]  /*a020*/  HFMA2 R117, R61.reuse.H0_H0, R109.reuse.H0_H0, R117.H0_H0 ;  /* 0x2000006d3d757231 */ /* 0x0c0fe40000040875 */
[----:B------:R-:W-:Y:S02]  /*a030*/  @P0 IMAD R108, R108, -0x20, R113 ;  /* 0xffffffe06c6c0824 */ /* 0x000fe400078e0271 */
[----:B------:R-:W0:Y:S01]  /*a040*/  @P0 LDC.64 R112, c[0x0][0x3b0] ;  /* 0x0000ec00ff700b82 */ /* 0x000e220000000a00 */
[----:B------:R-:W-:Y:S02]  /*a050*/  HFMA2 R117, R61.H1_H1, R109.H1_H1, R117.H0_H0 ;  /* 0x3000006d3d757231 */ /* 0x000fe40000040c75 */
[----:B------:R-:W-:Y:S02]  /*a060*/  @P0 IMAD R108, R108, -0x1000, RZ ;  /* 0xfffff0006c6c0824 */ /* 0x000fe400078e02ff */
[----:B------:R-:W-:Y:S02]  /*a070*/  HFMA2 R117, R62.H0_H0, R110.H0_H0, R117.H0_H0 ;  /* 0x2000006e3e757231 */ /* 0x000fe40000040875 */
[----:B------:R-:W-:-:S02]  /*a080*/  @P0 IMAD R109, R3, 0x7ff80, R108 ;  /* 0x0007ff80036d0824 */ /* 0x000fc400078e026c */
[----:B------:R-:W-:-:S03]  /*a090*/  HFMA2 R110, R62.H1_H1, R110.H1_H1, R117.H0_H0 ;  /* 0x3000006e3e6e7231 */ /* 0x000fc60000040c75 */
[----:B------:R-:W-:-:S05]  /*a0a0*/  @P0 LEA R109, R126, R109, 0x7 ;  /* 0x0000006d7e6d0211 */ /* 0x000fca00078e38ff */
[----:B0-----:R-:W-:Y:S01]  /*a0b0*/  @P0 IMAD.WIDE.U32 R108, R109, 0x2, R112 ;  /* 0x000000026d6c0825 */ /* 0x001fe200078e0070 */
[----:B------:R-:W-:-:S03]  /*a0c0*/  MOV R112, R72 ;  /* 0x0000004800707202 */ /* 0x000fc60000000f00 */
[----:B------:R-:W-:-:S06]  /*a0d0*/  IMAD.MOV.U32 R113, RZ, RZ, R73 ;  /* 0x000000ffff717224 */ /* 0x000fcc00078e0049 */
[----:B------:R0:W2:Y:S01]  /*a0e0*/  @P0 LDG.E.128 R112, desc[UR10][R108.64+0x80] ;  /* 0x0000800a6c700981 */ /* 0x0000a2000c1e1d00 */
[----:B------:R-:W-:Y:S02]  /*a0f0*/  HADD2 R0, R0.H0_H0, R116.H0_H0 ;  /* 0x2000007400007230 */ /* 0x000fe40000000800 */
[----:B------:R-:W-:Y:S01]  /*a100*/  HFMA2 R110, R63.H0_H0, R111.H0_H0, R110.H0_H0 ;  /* 0x2000006f3f6e7231 */ /* 0x000fe2000004086e */
[----:B------:R-:W1:Y:S01]  /*a110*/  @P0 S2R R117, SR_CTAID.X ;  /* 0x0000000000750919 */ /* 0x000e620000002500 */
[----:B0-----:R-:W-:Y:S02]  /*a120*/  IMAD.MOV.U32 R108, RZ, RZ, R80 ;  /* 0x000000ffff6c7224 */ /* 0x001fe400078e0050 */
        /* <DEDUP_REMOVED lines=10> */
[----:B------:R-:W-:Y:S01]  /*a1d0*/  HFMA2 R112, R63.H1_H1, R111.H1_H1, R110.H0_H0 ;  /* 0x3000006f3f707231 */ /* 0x000fe20000040c6e */
[----:B------:R-:W-:Y:S01]  /*a1e0*/  MOV R111, R83 ;  /* 0x00000053006f7202 */ /* 0x000fe20000000f00 */
[----:B------:R-:W-:Y:S01]  /*a1f0*/  HFMA2 R114, R70.H1_H1, R114.H1_H1, R109.H0_H0 ;  /* 0x3000007246727231 */ /* 0x000fe20000040c6d */
[----:B------:R-:W-:Y:S02]  /*a200*/  MOV R110, R82 ;  /* 0x00000052006e7202 */ /* 0x000fe40000000f00 */
[----:B------:R-:W-:Y:S02]  /*a210*/  @P0 LEA R113, R126, R113, 0x7 ;  /* 0x000000717e710211 */ /* 0x000fe400078e38ff */
[----:B------:R-:W-:-:S03]  /*a220*/  MOV R109, R81 ;  /* 0x00000051006d7202 */ /* 0x000fc60000000f00 */
        /* <DEDUP_REMOVED lines=21> */
[----:B------:R-:W-:Y:S02]  /*a380*/  MOV R113, R89 ;  /* 0x0000005900717202 */ /* 0x000fe40000000f00 */
[----:B------:R-:W-:-:S06]  /*a390*/  MOV R112, R88 ;  /* 0x0000005800707202 */ /* 0x000fcc0000000f00 */
[----:B------:R0:W2:Y:S01]  /*a3a0*/  @P0 LDG.E.128 R112, desc[UR10][R108.64+0xa0] ;  /* 0x0000a00a6c700981 */ /* 0x0000a2000c1e1d00 */
[----:B------:R-:W-:Y:S02]  /*a3b0*/  HADD2 R0, R0.H0_H0, R116.H0_H0 ;  /* 0x2000007400007230 */ /* 0x000fe40000000800 */
[----:B------:R-:W-:Y:S01]  /*a3c0*/  HFMA2 R110, R79.H0_H0, R111.H0_H0, R110.H0_H0 ;  /* 0x2000006f4f6e7231 */ /* 0x000fe2000004086e */
[----:B------:R-:W1:Y:S01]  /*a3d0*/  @P0 S2R R117, SR_CTAID.X ;  /* 0x0000000000750919 */ /* 0x000e620000002500 */
[----:B0-----:R-:W-:Y:S01]  /*a3e0*/  MOV R108, R96 ;  /* 0x00000060006c7202 */ /* 0x001fe20000000f00 */
        /* <DEDUP_REMOVED lines=12> */
[----:B------:R-:W-:Y:S02]  /*a4b0*/  HFMA2 R114, R86.H1_H1, R114.H1_H1, R109.H0_H0 ;  /* 0x3000007256727231 */ /* 0x000fe40000040c6d */
[----:B------:R-:W-:Y:S01]  /*a4c0*/  @P0 IMAD R113, R126, 0x80, R113 ;  /* 0x000000807e710824 */ /* 0x000fe200078e0271 */
[----:B------:R-:W-:Y:S02]  /*a4d0*/  MOV R110, R98 ;  /* 0x00000062006e7202 */ /* 0x000fe40000000f00 */
[----:B------:R-:W-:Y:S01]  /*a4e0*/  MOV R109, R97 ;  /* 0x00000061006d7202 */ /* 0x000fe20000000f00 */
[----:B0-----:R-:W-:-:S05]  /*a4f0*/  @P0 IMAD.WIDE.U32 R116, R113, 0x2, R116 ;  /* 0x0000000271740825 */ /* 0x001fca00078e0074 */
[----:B------:R0:W2:Y:S01]  /*a500*/  @P0 LDG.E.128 R108, desc[UR10][R116.64+0xb0] ;  /* 0x0000b00a746c0981 */ /* 0x0000a2000c1e1d00 */
[----:B------:R-:W-:Y:S01]  /*a510*/  HADD2 R0, R0.H0_H0, R112.H0_H0 ;  /* 0x2000007000007230 */ /* 0x000fe20000000800 */
[----:B------:R-:W-:Y:S01]  /*a520*/  MOV R118, R106 ;  /* 0x0000006a00767202 */ /* 0x000fe20000000f00 */
        /* <DEDUP_REMOVED lines=10> */
[CC--:B------:R-:W-:Y:S02]  /*a5d0*/  HFMA2 R109, R94.reuse.H0_H0, R110.reuse.H0_H0, R117.H0_H0 ;  /* 0x2000006e5e6d7231 */ /* 0x0c0fe40000040875 */
[----:B------:R-:W-:Y:S01]  /*a5e0*/  @P0 IMAD R119, R3, 0x7ff80, R108 ;  /* 0x0007ff8003770824 */ /* 0x000fe200078e026c */
[----:B------:R-:W-:Y:S01]  /*a5f0*/  MOV R117, R105 ;  /* 0x0000006900757202 */ /* 0x000fe20000000f00 */
[CC--:B------:R-:W-:Y:S01]  /*a600*/  HFMA2 R108, R87.reuse.H0_H0, R115.reuse.H0_H0, R114.H0_H0 ;  /* 0x20000073576c7231 */ /* 0x0c0fe20000040872 */
[----:B------:R-:W1:Y:S01]  /*a610*/  S2UR UR5, SR_CgaCtaId ;  /* 0x00000000000579c3 */ /* 0x000e620000008800 */
[----:B------:R-:W-:Y:S01]  /*a620*/  HFMA2 R109, R94.H1_H1, R110.H1_H1, R109.H0_H0 ;  /* 0x3000006e5e6d7231 */ /* 0x000fe20000040c6d */
[----:B------:R-:W-:Y:S01]  /*a630*/  @P0 LEA R119, R126, R119, 0x7 ;  /* 0x000000777e770211 */ /* 0x000fe200078e38ff */
[----:B------:R-:W1:Y:S01]  /*a640*/  @P0 S2R R114, SR_CTAID.X ;  /* 0x0000000000720919 */ /* 0x000e620000002500 */
[----:B------:R-:W-:-:S03]  /*a650*/  HFMA2 R108, R87.H1_H1, R115.H1_H1, R108.H0_H0 ;  /* 0x30000073576c7231 */ /* 0x000fc60000040c6c */
[----:B0-----:R-:W-:-:S04]  /*a660*/  @P0 IMAD.WIDE.U32 R112, R119, 0x2, R112 ;  /* 0x0000000277700825 */ /* 0x001fc800078e0070 */
[----:B------:R-:W-:-:S06]  /*a670*/  IMAD.MOV.U32 R119, RZ, RZ, R107 ;  /* 0x000000ffff777224 */ /* 0x000fcc00078e006b */
[----:B------:R0:W2:Y:S01]  /*a680*/  @P0 LDG.E.128 R116, desc[UR10][R112.64+0xc0] ;  /* 0x0000c00a70740981 */ /* 0x0000a2000c1e1d00 */
[----:B-1----:R-:W-:-:S05]  /*a690*/  @P0 LEA R115, R114, UR5, 0x7 ;  /* 0x0000000572730c11 */ /* 0x002fca000f8e38ff */
[----:B------:R-:W-:-:S04]  /*a6a0*/  @P0 IMAD R115, R115, -0x20, R114 ;  /* 0xffffffe073730824 */ /* 0x000fc800078e0272 */
[----:B------:R-:W-:-:S04]  /*a6b0*/  @P0 IMAD R114, R115, -0x1000, RZ ;  /* 0xfffff00073720824 */ /* 0x000fc800078e02ff */
[----:B0-----:R-:W-:-:S05]  /*a6c0*/  @P0 IMAD R113, R3, 0x7ff80, R114 ;  /* 0x0007ff8003710824 */ /* 0x001fca00078e0272 */
[----:B------:R-:W-:Y:S01]  /*a6d0*/  @P0 LEA R113, R126, R113, 0x7 ;  /* 0x000000717e710211 */ /* 0x000fe200078e38ff */
[----:B--2---:R-:W-:-:S04]  /*a6e0*/  HFMA2 R110, R100.H0_H0, R116.H0_H0, RZ.H0_H0 ;  /* 0x20000074646e7231 */ /* 0x004fc800000408ff */
[----:B------:R-:W-:-:S04]  /*a6f0*/  HFMA2 R110, R100.H1_H1, R116.H1_H1, R110.H0_H0 ;  /* 0x30000074646e7231 */ /* 0x000fc80000040c6e */
[----:B------:R-:W-:-:S04]  /*a700*/  HFMA2 R110, R101.H0_H0, R117.H0_H0, R110.H0_H0 ;  /* 0x20000075656e7231 */ /* 0x000fc8000004086e */
[----:B------:R-:W-:Y:S02]  /*a710*/  HFMA2 R110, R101.H1_H1, R117.H1_H1, R110.H0_H0 ;  /* 0x30000075656e7231 */ /* 0x000fe40000040c6e */
[----:B------:R-:W0:Y:S02]  /*a720*/  @P0 LDC.64 R116, c[0x0][0x3b0] ;  /* 0x0000ec00ff740b82 */ /* 0x000e240000000a00 */
[----:B------:R-:W-:Y:S01]  /*a730*/  HFMA2 R110, R102.H0_H0, R118.H0_H0, R110.H0_H0 ;  /* 0x20000076666e7231 */ /* 0x000fe2000004086e */
[----:B------:R-:W-:Y:S01]  /*a740*/  UMOV UR7, 0x400 ;  /* 0x0000040000077882 */ /* 0x000fe20000000000 */
[----:B0-----:R-:W-:-:S04]  /*a750*/  @P0 IMAD.WIDE.U32 R116, R113, 0x2, R116 ;  /* 0x0000000271740825 */ /* 0x001fc800078e0074 */
[----:B------:R-:W-:Y:S01]  /*a760*/  HFMA2 R110, R102.H1_H1, R118.H1_H1, R110.H0_H0 ;  /* 0x30000076666e7231 */ /* 0x000fe20000040c6e */
[----:B------:R0:W2:Y:S01]  /*a770*/  @P0 LDG.E.128 R112, desc[UR10][R116.64+0xe0] ;  /* 0x0000e00a74700981 */ /* 0x0000a2000c1e1d00 */
[----:B------:R-:W-:Y:S02]  /*a780*/  ULEA UR7, UR5, UR7, 0x18 ;  /* 0x0000000705077291 */ /* 0x000fe4000f8ec0ff */
[CC--:B------:R-:W-:Y:S02]  /*a790*/  HFMA2 R110, R103.reuse.H0_H0, R119.reuse.H0_H0, R110.H0_H0 ;  /* 0x20000077676e7231 */ /* 0x0c0fe4000004086e */
[----:B------:R-:W-:Y:S02]  /*a7a0*/  HADD2 R0, R0.H0_H0, R108.H0_H0 ;  /* 0x2000006c00007230 */ /* 0x000fe40000000800 */
[----:B------:R-:W-:Y:S02]  /*a7b0*/  HFMA2 R110, R103.H1_H1, R119.H1_H1, R110.H0_H0 ;  /* 0x30000077676e7231 */ /* 0x000fe40000040c6e */
[CC--:B------:R-:W-:Y:S01]  /*a7c0*/  HFMA2 R109, R95.reuse.H0_H0, R111.reuse.H0_H0, R109.H0_H0 ;  /* 0x2000006f5f6d7231 */ /* 0x0c0fe2000004086d */
[----:B0-----:R-:W-:Y:S03]  /*a7d0*/  LDS.128 R116, [UR7+0xa30] ;  /* 0x000a3007ff747984 */ /* 0x001fe60008000c00 */
[----:B------:R-:W-:-:S04]  /*a7e0*/  HFMA2 R109, R95.H1_H1, R111.H1_H1, R109.H0_H0 ;  /* 0x3000006f5f6d7231 */ /* 0x000fc80000040c6d */
[----:B------:R-:W-:-:S04]  /*a7f0*/  HADD2 R0, R0.H0_H0, R109.H0_H0 ;  /* 0x2000006d00007230 */ /* 0x000fc80000000800 */
[----:B------:R-:W-:Y:S01]  /*a800*/  HADD2 R0, R0.H0_H0, R110.H0_H0 ;  /* 0x2000006e00007230 */ /* 0x000fe20000000800 */
[----:B------:R-:W2:Y:S02]  /*a810*/  @!P0 LDS.128 R112, [UR7+0xc30] ;  /* 0x000c3007ff708984 */ /* 0x000ea40008000c00 */
[----:B--2---:R-:W-:-:S04]  /*a820*/  HFMA2 R108, R116.H0_H0, R112.H0_H0, RZ.H0_H0 ;  /* 0x20000070746c7231 */ /* 0x004fc800000408ff */
[----:B------:R-:W-:Y:S02]  /*a830*/  HFMA2 R112, R116.H1_H1, R112.H1_H1, R108.H0_H0 ;  /* 0x3000007074707231 */ /* 0x000fe40000040c6c */
[----:B------:R-:W0:Y:S02]  /*a840*/  @P0 S2R R108, SR_CTAID.X ;  /* 0x00000000006c0919 */ /* 0x000e240000002500 */
[----:B------:R-:W-:-:S04]  /*a850*/  HFMA2 R112, R117.H0_H0, R113.H0_H0, R112.H0_H0 ;  /* 0x2000007175707231 */ /* 0x000fc80000040870 */
[----:B------:R-:W-:Y:S02]  /*a860*/  HFMA2 R113, R117.H1_H1, R113.H1_H1, R112.H0_H0 ;  /* 0x3000007175717231 */ /* 0x000fe40000040c70 */
[----:B------:R-:W1:Y:S02]  /*a870*/  @P0 LDC.64 R116, c[0x0][0x3b0] ;  /* 0x0000ec00ff740b82 */ /* 0x000e640000000a00 */
[----:B------:R-:W-:-:S04]  /*a880*/  HFMA2 R113, R118.H0_H0, R114.H0_H0, R113.H0_H0 ;  /* 0x2000007276717231 */ /* 0x000fc80000040871 */
[----:B------:R-:W-:Y:S01]  /*a890*/  HFMA2 R113, R118.H1_H1, R114.H1_H1, R113.H0_H0 ;  /* 0x3000007276717231 */ /* 0x000fe20000040c71 */
[----:B0-----:R-:W-:-:S05]  /*a8a0*/  @P0 LEA R109, R108, UR5, 0x7 ;  /* 0x000000056c6d0c11 */ /* 0x001fca000f8e38ff */
[----:B------:R-:W-:-:S04]  /*a8b0*/  @P0 IMAD R109, R109, -0x20, R108 ;  /* 0xffffffe06d6d0824 */ /* 0x000fc800078e026c */
[----:B------:R-:W-:-:S04]  /*a8c0*/  @P0 IMAD R108, R109, -0x1000, RZ ;  /* 0xfffff0006d6c0824 */ /* 0x000fc800078e02ff */
[----:B------:R-:W-:-:S05]  /*a8d0*/  @P0 IMAD R109, R3, 0x7ff80, R108 ;  /* 0x0007ff80036d0824 */ /* 0x000fca00078e026c */
[----:B------:R-:W-:-:S05]  /*a8e0*/  @P0 LEA R109, R126, R109, 0x7 ;  /* 0x0000006d7e6d0211 */ /* 0x000fca00078e38ff */
[----:B-1----:R-:W-:-:S05]  /*a8f0*/  @P0 IMAD.WIDE.U32 R116, R109, 0x2, R116 ;  /* 0x000000026d740825 */ /* 0x002fca00078e0074 */
[----:B------:R-:W2:Y:S01]  /*a900*/  @P0 LDG.E.128 R108, desc[UR10][R116.64+0xf0] ;  /* 0x0000f00a746c0981 */ /* 0x000ea2000c1e1d00 */
[----:B------:R-:W-:-:S04]  /*a910*/  HFMA2 R113, R119.H0_H0, R115.H0_H0, R113.H0_H0 ;  /* 0x2000007377717231 */ /* 0x000fc80000040871 */
[----:B------:R-:W-:Y:S02]  /*a920*/  HFMA2 R121, R119.H1_H1, R115.H1_H1, R113.H0_H0 ;  /* 0x3000007377797231 */ /* 0x000fe40000040c71 */
[----:B------:R-:W-:Y:S04]  /*a930*/  LDS.128 R112, [UR7+0xa40] ;  /* 0x000a4007ff707984 */ /* 0x000fe80008000c00 */
[----:B------:R-:W2:Y:S02]  /*a940*/  @!P0 LDS.128 R108, [UR7+0xc40] ;  /* 0x000c4007ff6c8984 */ /* 0x000ea40008000c00 */
[----:B--2---:R-:W-:-:S04]  /*a950*/  HFMA2 R117, R112.H0_H0, R108.H0_H0, RZ.H0_H0 ;  /* 0x2000006c70757231 */ /* 0x004fc800000408ff */
[----:B------:R-:W-:Y:S02]  /*a960*/  HFMA2 R117, R112.H1_H1, R108.H1_H1, R117.H0_H0 ;  /* 0x3000006c70757231 */ /* 0x000fe40000040c75 */
[----:B------:R-:W0:Y:S02]  /*a970*/  @P0 S2R R112, SR_CTAID.X ;  /* 0x0000000000700919 */ /* 0x000e240000002500 */
[----:B------:R-:W-:-:S04]  /*a980*/  HFMA2 R108, R113.H0_H0, R109.H0_H0, R117.H0_H0 ;  /* 0x2000006d716c7231 */ /* 0x000fc80000040875 */
[----:B------:R-:W-:-:S04]  /*a990*/  HFMA2 R108, R113.H1_H1, R109.H1_H1, R108.H0_H0 ;  /* 0x3000006d716c7231 */ /* 0x000fc80000040c6c */
[----:B------:R-:W-:Y:S01]  /*a9a0*/  HFMA2 R108, R114.H0_H0, R110.H0_H0, R108.H0_H0 ;  /* 0x2000006e726c7231 */ /* 0x000fe2000004086c */
[----:B0-----:R-:W-:-:S05]  /*a9b0*/  @P0 LEA R109, R112, UR5, 0x7 ;  /* 0x00000005706d0c11 */ /* 0x001fca000f8e38ff */
[----:B------:R-:W-:Y:S02]  /*a9c0*/  @P0 IMAD R109, R109, -0x20, R112 ;  /* 0xffffffe06d6d0824 */ /* 0x000fe400078e0270 */
[----:B------:R-:W0:Y:S02]  /*a9d0*/  @P0 LDC.64 R112, c[0x0][0x3b0] ;  /* 0x0000ec00ff700b82 */ /* 0x000e240000000a00 */
[----:B------:R-:W-:-:S04]  /*a9e0*/  @P0 IMAD R116, R109, -0x1000, RZ ;  /* 0xfffff0006d740824 */ /* 0x000fc800078e02ff */
[----:B------:R-:W-:-:S04]  /*a9f0*/  @P0 IMAD R109, R3, 0x7ff80, R116 ;  /* 0x0007ff80036d0824 */ /* 0x000fc800078e0274 */
[----:B------:R-:W-:-:S04]  /*aa00*/  @P0 IMAD R109, R126, 0x80, R109 ;  /* 0x000000807e6d0824 */ /* 0x000fc800078e026d */
[----:B0-----:R-:W-:-:S05]  /*aa10*/  @P0 IMAD.WIDE.U32 R112, R109, 0x2, R112 ;  /* 0x000000026d700825 */ /* 0x001fca00078e0070 */
[----:B------:R-:W2:Y:S01]  /*aa20*/  @P0 LDG.E.128 R116, desc[UR10][R112.64+0xd0] ;  /* 0x0000d00a70740981 */ /* 0x000ea2000c1e1d00 */
[----:B------:R-:W-:Y:S01]  /*aa30*/  HFMA2 R108, R114.H1_H1, R110.H1_H1, R108.H0_H0 ;  /* 0x3000006e726c7231 */ /* 0x000fe20000040c6c */
[----:B------:R-:W-:Y:S01]  /*aa40*/  UPLOP3.LUT UP1, UPT, UPT, UPT, UP0, 0x80, 0x8 ;  /* 0x000000000008789c */ /* 0x000fe20003f2f000 */
[----:B------:R-:W-:Y:S01]  /*aa50*/  HFMA2 R126, -RZ, RZ, 0, 5.9604644775390625e-08 ;  /* 0x00000001ff7e7431 */ /* 0x000fe200000001ff */
[----:B------:R-:W-:Y:S01]  /*aa60*/  UPLOP3.LUT UP0, UPT, UPT, UPT, UPT, 0x40, 0x4 ;  /* 0x000000000004789c */ /* 0x000fe20003f0e870 */
[----:B------:R-:W-:-:S04]  /*aa70*/  HFMA2 R108, R115.H0_H0, R111.H0_H0, R108.H0_H0 ;  /* 0x2000006f736c7231 */ /* 0x000fc8000004086c */
[----:B------:R-:W-:Y:S02]  /*aa80*/  HFMA2 R115, R115.H1_H1, R111.H1_H1, R108.H0_H0 ;  /* 0x3000006f73737231 */ /* 0x000fe40000040c6c */
[----:B------:R-:W-:Y:S04]  /*aa90*/  LDS.128 R108, [UR7+0xa20] ;  /* 0x000a2007ff6c7984 */ /* 0x000fe80008000c00 */
[----:B------:R-:W2:Y:S02]  /*aaa0*/  @!P0 LDS.128 R116, [UR7+0xc20] ;  /* 0x000c2007ff748984 */ /* 0x000ea40008000c00 */
[----:B--2---:R-:W-:-:S04]  /*aab0*/  HFMA2 R113, R108.H0_H0, R116.H0_H0, RZ.H0_H0 ;  /* 0x200000746c717231 */ /* 0x004fc800000408ff */
[----:B------:R-:W-:-:S04]  /*aac0*/  HFMA2 R113, R108.H1_H1, R116.H1_H1, R113.H0_H0 ;  /* 0x300000746c717231 */ /* 0x000fc80000040c71 */
[----:B------:R-:W-:-:S04]  /*aad0*/  HFMA2 R113, R109.H0_H0, R117.H0_H0, R113.H0_H0 ;  /* 0x200000756d717231 */ /* 0x000fc80000040871 */
[----:B------:R-:W-:-:S04]  /*aae0*/  HFMA2 R113, R109.H1_H1, R117.H1_H1, R113.H0_H0 ;  /* 0x300000756d717231 */ /* 0x000fc80000040c71 */
[----:B------:R-:W-:-:S04]  /*aaf0*/  HFMA2 R113, R110.H0_H0, R118.H0_H0, R113.H0_H0 ;  /* 0x200000766e717231 */ /* 0x000fc80000040871 */
[----:B------:R-:W-:-:S04]  /*ab00*/  HFMA2 R113, R110.H1_H1, R118.H1_H1, R113.H0_H0 ;  /* 0x300000766e717231 */ /* 0x000fc80000040c71 */
[----:B------:R-:W-:-:S04]  /*ab10*/  HFMA2 R113, R111.H0_H0, R119.H0_H0, R113.H0_H0 ;  /* 0x200000776f717231 */ /* 0x000fc80000040871 */
[----:B------:R-:W-:-:S04]  /*ab20*/  HFMA2 R113, R111.H1_H1, R119.H1_H1, R113.H0_H0 ;  /* 0x300000776f717231 */ /* 0x000fc80000040c71 */
[----:B------:R-:W-:-:S04]  /*ab30*/  HADD2 R0, R0.H0_H0, R113.H0_H0 ;  /* 0x2000007100007230 */ /* 0x000fc80000000800 */
[----:B------:R-:W-:-:S04]  /*ab40*/  HADD2 R0, R0.H0_H0, R121.H0_H0 ;  /* 0x2000007900007230 */ /* 0x000fc80000000800 */
[----:B------:R-:W-:-:S05]  /*ab50*/  HADD2 R115, R0.H0_H0, R115.H0_H0 ;  /* 0x2000007300737230 */ /* 0x000fca0000000800 */
[----:B------:R1:W-:Y:S01]  /*ab60*/  STS.U16 [R125], R115 ;  /* 0x000000737d007388 */ /* 0x0003e20000000400 */
[----:B------:R-:W-:Y:S05]  /*ab70*/  BRA.U UP1, `(.L_x_174) ;  /* 0xffffffe901607547 */ /* 0x000fea000b83ffff */
[----:B------:R-:W-:Y:S01]  /*ab80*/  UMOV UR8, 0x400 ;  /* 0x0000040000087882 */ /* 0x000fe20000000000 */
[----:B------:R-:W-:Y:S01]  /*ab90*/  SHF.L.U32 R6, R124, 0x2, RZ ;  /* 0x000000027c067819 */ /* 0x000fe200000006ff */
[----:B------:R-:W-:Y:S01]  /*aba0*/  UIADD3 UR4, UPT, UPT, UR8, 0xc50, URZ ;  /* 0x00000c5008047890 */ /* 0x000fe2000fffe0ff */
[----:B------:R-:W-:-:S00]  /*abb0*/  MEMBAR.ALL.CTA ;  /* 0x0000000000007992 */ /* 0x000fc00000008000 */
[----:B------:R-:W-:Y:S06]  /*abc0*/  MEMBAR.ALL.GPU ;  /* 0x0000000000007992 */ /* 0x000fec000000a000 */
[----:B------:R-:W-:-:S00]  /*abd0*/  ERRBAR ;  /* 0x00000000000079ab */ /* 0x000fc00000000000 */
[----:B------:R-:W-:Y:S08]  /*abe0*/  CGAERRBAR ;  /* 0x00000000000075ab */ /* 0x000ff00000000000 */
[----:B------:R-:W-:Y:S01]  /*abf0*/  UCGABAR_ARV ;  /* 0x00000000000079c7 */ /* 0x000fe20008000000 */
[----:B------:R-:W-:-:S05]  /*ac00*/  CS2R.32 R12, SR_CgaSize ;  /* 0x00000000000c7805 */ /* 0x000fca0000008a00 */
[----:B------:R-:W-:-:S05]  /*ac10*/  IMAD R12, R12, -0xa0, RZ ;  /* 0xffffff600c0c7824 */ /* 0x000fca00078e02ff */
[----:B------:R-:W-:-:S14]  /*ac20*/  R2UR UR17, R12 ;  /* 0x000000000c1172ca */ /* 0x000fdc00000e0000 */
[----:B------:R-:W0:Y:S01]  /*ac30*/  LDCU UR17, c[0x0][UR17+0x2cc] ;  /* 0x00005980111177ac */ /* 0x000e220008000800 */
[----:B------:R-:W-:Y:S01]  /*ac40*/  LOP3.LUT R10, R6, 0x3ffffc, RZ, 0xc0, !PT ;  /* 0x003ffffc060a7812 */ /* 0x000fe200078ec0ff */
[----:B------:R-:W-:Y:S01]  /*ac50*/  ULEA UR13, UR5, UR4, 0x18 ;  /* 0x00000004050d7291 */ /* 0x000fe2000f8ec0ff */
[----:B------:R-:W-:Y:S01]  /*ac60*/  UCGABAR_WAIT ;  /* 0x0000000000007dc7 */ /* 0x000fe20008000000 */
[----:B------:R-:W-:Y:S07]  /*ac70*/  CCTL.IVALL ;  /* 0x00000000ff00798f */ /* 0x000fee0002000000 */
[----:B------:R-:W2:Y:S01]  /*ac80*/  LDS.U16 R0, [R10+UR13] ;  /* 0x0000000d0a007984 */ /* 0x000ea20008000400 */
[----:B0-----:R-:W-:Y:S01]  /*ac90*/  UIADD3 UR18, UPT, UPT, UR17, -0x3, URZ ;  /* 0xfffffffd11127890 */ /* 0x001fe2000fffe0ff */
[----:B--2---:R-:W-:-:S05]  /*aca0*/  HADD2.F32 R0, -RZ, R0.H0_H0 ;  /* 0x20000000ff007230 */ /* 0x004fca0000004100 */
[----:B------:R-:W-:-:S05]  /*acb0*/  FMUL R5, R0, 0.0078125 ;  /* 0x3c00000000057820 */ /* 0x000fca0000400000 */
[----:B------:R-:W-:-:S05]  /*acc0*/  F2FP.F16.F32.PACK_AB R4, RZ, R5 ;  /* 0x00000005ff04723e */ /* 0x000fca00000000ff */
[C---:B------:R-:W-:Y:S02]  /*acd0*/  HSETP2.GEU.AND P1, PT, |R4|.reuse.H0_H0, 8.523464202880859375e-06, 8.523464202880859375e-06, PT ;  /* 0x008f008f04007434 */ /* 0x040fe40003f2ea00 */
[----:B------:R-:W-:-:S05]  /*ace0*/  HSETP2.GT.AND P0, PT, |R4|.H0_H0, RZ.H0_H0, PT ;  /* 0x200000ff04007234 */ /* 0x000fca0003f04a00 */
[----:B------:R-:W-:-:S13]  /*acf0*/  PLOP3.LUT P0, PT, P1, P0, PT, 0xf2, 0x2f ;  /* 0x00000000002f781c */ /* 0x000fda0000f01e72 */
[----:B------:R-:W-:-:S04]  /*ad00*/  @!P0 FFMA R0, R5, -128, R0 ;  /* 0xc300000005008823 */ /* 0x000fc80000000000 */
[----:B------:R-:W-:-:S05]  /*ad10*/  @!P0 FFMA R0, R0, 0.0078125, R5 ;  /* 0x3c00000000008823 */ /* 0x000fca0000000005 */
[----:B------:R-:W-:-:S05]  /*ad20*/  @!P0 F2FP.F16.F32.PACK_AB R4, RZ, R0 ;  /* 0x00000000ff04823e */ /* 0x000fca00000000ff */
[----:B------:R-:W-:Y:S01]  /*ad30*/  HADD2.F32 R0, -RZ, R4.H0_H0 ;  /* 0x20000004ff007230 */ /* 0x000fe20000004100 */
[----:B------:R-:W-:-:S04]  /*ad40*/  HSETP2.EQ.AND P0, P1, R4.H0_H0, 0.0226898193359375, 0.007297515869140625, PT ;  /* 0x25cf1f7904007434 */ /* 0x000fc80003902800 */
[----:B------:R-:W-:Y:S01]  /*ad50*/  FFMA R0, R0, 1.4426950216293334961, -RZ ;  /* 0x3fb8aa3b00007823 */ /* 0x000fe200000008ff */
[----:B------:R-:W-:Y:S02]  /*ad60*/  SEL R8, RZ, 0x3c00, !P0 ;  /* 0x00003c00ff087807 */ /* 0x000fe40004000000 */
[----:B------:R-:W-:Y:S02]  /*ad70*/  HSETP2.EQ.AND P0, P2, R4.H0_H0, -2.966796875, -2.615234375, PT ;  /* 0xc1efc13b04007434 */ /* 0x000fe40003a02800 */
[----:B------:R-:W-:Y:S01]  /*ad80*/  SEL R4, RZ, 0x3c00, !P1 ;  /* 0x00003c00ff047807 */ /* 0x000fe20004800000 */
[----:B------:R-:W0:Y:S02]  /*ad90*/  MUFU.EX2 R0, R0 ;  /* 0x0000000000007308 */ /* 0x000e240000000800 */
[----:B------:R-:W-:Y:S02]  /*ada0*/  SEL R7, RZ, 0x3c00, !P0 ;  /* 0x00003c00ff077807 */ /* 0x000fe40004000000 */
[----:B0-----:R-:W-:-:S05]  /*adb0*/  F2FP.F16.F32.PACK_AB R5, RZ, R0 ;  /* 0x00000000ff05723e */ /* 0x001fca00000000ff */
[----:B------:R-:W-:-:S04]  /*adc0*/  HFMA2 R5, R8.H0_H0, -0.0009765625, -0.0009765625, R5.H0_H0 ;  /* 0x9400940008057831 */ /* 0x000fc80000040805 */
[----:B------:R-:W-:Y:S01]  /*add0*/  HFMA2 R4, R4.H0_H0, -0.0009765625, -0.0009765625, R5.H0_H0 ;  /* 0x9400940004047831 */ /* 0x000fe20000040805 */
[----:B------:R-:W-:-:S03]  /*ade0*/  SEL R5, RZ, 0x3c00, !P2 ;  /* 0x00003c00ff057807 */ /* 0x000fc60005000000 */
[----:B------:R-:W-:-:S04]  /*adf0*/  HFMA2 R4, R7.H0_H0, 6.103515625e-05, 6.103515625e-05, R4.H0_H0 ;  /* 0x0400040007047831 */ /* 0x000fc80000040804 */
[----:B------:R-:W-:-:S05]  /*ae00*/  HFMA2 R4, R5.H0_H0, 3.0517578125e-05, 3.0517578125e-05, R4.H0_H0 ;  /* 0x0200020005047831 */ /* 0x000fca0000040804 */
[----:B------:R-:W-:Y:S04]  /*ae10*/  STS.U16 [UR7+0xc50], R4 ;  /* 0x000c5004ff007988 */ /* 0x000fe80008000407 */
[----:B------:R-:W0:Y:S02]  /*ae20*/  LDS.U16 R0, [R10+UR13+0x2] ;  /* 0x0000020d0a007984 */ /* 0x000e240008000400 */
[----:B0-----:R-:W-:-:S05]  /*ae30*/  HADD2.F32 R0, -RZ, R0.H0_H0 ;  /* 0x20000000ff007230 */ /* 0x001fca0000004100 */
        /* <DEDUP_REMOVED lines=12> */
[----:B------:R-:W-:Y:S01]  /*af00*/  HSETP2.EQ.AND P0, P2, R7.H0_H0, -2.966796875, -2.615234375, PT ;  /* 0xc1efc13b07007434 */ /* 0x000fe20003a02800 */
[----:B------:R-:W-:Y:S01]  /*af10*/  HADD2.F32 R7, -RZ, R4.H0_H0 ;  /* 0x20000004ff077230 */ /* 0x000fe20000004100 */
[----:B------:R-:W-:Y:S01]  /*af20*/  SEL R12, RZ, 0x3c00, !P1 ;  /* 0x00003c00ff0c7807 */ /* 0x000fe20004800000 */
[----:B------:R-:W0:Y:S01]  /*af30*/  MUFU.EX2 R0, R0 ;  /* 0x0000000000007308 */ /* 0x000e220000000800 */
[----:B------:R-:W-:Y:S02]  /*af40*/  ISETP.GT.U32.AND P1, PT, R124, 0xf, PT ;  /* 0x0000000f7c00780c */ /* 0x000fe40003f24070 */
[----:B------:R-:W-:-:S11]  /*af50*/  FADD R7, RZ, R7 ;  /* 0x00000007ff077221 */ /* 0x000fd60000000000 */
[----:B------:R-:W-:Y:S01]  /*af60*/  VOTEU.ALL UP1, P1 ;  /* 0x0000000000ff7886 */ /* 0x000fe20000820000 */
[----:B0-----:R-:W-:-:S05]  /*af70*/  F2FP.F16.F32.PACK_AB R5, RZ, R0 ;  /* 0x00000000ff05723e */ /* 0x001fca00000000ff */
[----:B------:R-:W-:Y:S01]  /*af80*/  HFMA2 R5, R8.H0_H0, -0.0009765625, -0.0009765625, R5.H0_H0 ;  /* 0x9400940008057831 */ /* 0x000fe20000040805 */
[----:B------:R-:W-:-:S03]  /*af90*/  SEL R8, RZ, 0x3c00, !P0 ;  /* 0x00003c00ff087807 */ /* 0x000fc60004000000 */
[----:B------:R-:W-:Y:S01]  /*afa0*/  HFMA2 R5, R12.H0_H0, -0.0009765625, -0.0009765625, R5.H0_H0 ;  /* 0x940094000c057831 */ /* 0x000fe20000040805 */
[----:B------:R-:W-:-:S03]  /*afb0*/  SEL R12, RZ, 0x3c00, !P2 ;  /* 0x00003c00ff0c7807 */ /* 0x000fc60005000000 */
[----:B------:R-:W-:-:S04]  /*afc0*/  HFMA2 R5, R8.H0_H0, 6.103515625e-05, 6.103515625e-05, R5.H0_H0 ;  /* 0x0400040008057831 */ /* 0x000fc80000040805 */
[----:B------:R-:W-:-:S05]  /*afd0*/  HFMA2 R5, R12.H0_H0, 3.0517578125e-05, 3.0517578125e-05, R5.H0_H0 ;  /* 0x020002000c057831 */ /* 0x000fca0000040805 */
[----:B------:R-:W-:-:S05]  /*afe0*/  HADD2.F32 R0, -RZ, R5.H0_H0 ;  /* 0x20000005ff007230 */ /* 0x000fca0000004100 */
[----:B------:R-:W-:-:S05]  /*aff0*/  FADD R0, R0, R7 ;  /* 0x0000000700007221 */ /* 0x000fca0000000000 */
[----:B------:R-:W0:Y:S02]  /*b000*/  SHFL.DOWN PT, R7, R0, 0x10, 0x1f ;  /* 0x0a001f0000077f89 */ /* 0x000e2400000e0000 */
[----:B0-----:R-:W-:-:S05]  /*b010*/  FADD R4, R0, R7 ;  /* 0x0000000700047221 */ /* 0x001fca0000000000 */
[----:B------:R-:W0:Y:S02]  /*b020*/  SHFL.DOWN PT, R7, R4, 0x8, 0x1f ;  /* 0x09001f0004077f89 */ /* 0x000e2400000e0000 */
[----:B0-----:R-:W-:-:S05]  /*b030*/  FADD R8, R4, R7 ;  /* 0x0000000704087221 */ /* 0x001fca0000000000 */
[----:B------:R-:W0:Y:S02]  /*b040*/  SHFL.DOWN PT, R7, R8, 0x4, 0x1f ;  /* 0x08801f0008077f89 */ /* 0x000e2400000e0000 */
[----:B0-----:R-:W-:Y:S01]  /*b050*/  FADD R9, R8, R7 ;  /* 0x0000000708097221 */ /* 0x001fe20000000000 */
[----:B------:R-:W-:-:S04]  /*b060*/  LOP3.LUT P0, R7, R124, 0x1f, RZ, 0xc0, !PT ;  /* 0x0000001f7c077812 */ /* 0x000fc8000780c0ff */
[----:B------:R-:W0:Y:S09]  /*b070*/  SHFL.DOWN PT, R12, R9, 0x2, 0x1f ;  /* 0x08401f00090c7f89 */ /* 0x000e3200000e0000 */
[----:B------:R-:W-:Y:S01]  /*b080*/  VOTEU.ALL UP0, P0 ;  /* 0x0000000000ff7886 */ /* 0x000fe20000000000 */
[----:B------:R-:W-:-:S04]  /*b090*/  @!P0 SHF.R.U32.HI R0, RZ, 0x3, R124 ;  /* 0x00000003ff008819 */ /* 0x000fc8000001167c */
[----:B------:R-:W-:Y:S01]  /*b0a0*/  @!UP0 UIADD3 UR4, UPT, UPT, UR8, 0x1454, URZ ;  /* 0x0000145408048890 */ /* 0x000fe2000fffe0ff */
[----:B------:R-:W-:Y:S01]  /*b0b0*/  @!P0 LOP3.LUT R0, R0, 0x1ffffffc, RZ, 0xc0, !PT ;  /* 0x1ffffffc00008812 */ /* 0x000fe200078ec0ff */
[----:B------:R-:W-:Y:S02]  /*b0c0*/  @!UP1 UIADD3 UR8, UPT, UPT, UR8, 0x1454, URZ ;  /* 0x0000145408089890 */ /* 0x000fe4000fffe0ff */
[----:B------:R-:W-:Y:S02]  /*b0d0*/  @!UP0 ULEA UR4, UR5, UR4, 0x18 ;  /* 0x0000000405048291 */ /* 0x000fe4000f8ec0ff */
[----:B------:R-:W-:Y:S02]  /*b0e0*/  @!UP1 ULEA UR8, UR5, UR8, 0x18 ;  /* 0x0000000805089291 */ /* 0x000fe4000f8ec0ff */
[----:B------:R-:W-:Y:S01]  /*b0f0*/  UISETP.GT.U32.AND UP0, UPT, UR18, -0x3, UPT ;  /* 0xfffffffd1200788c */ /* 0x000fe2000bf04070 */
[----:B0-----:R-:W-:-:S05]  /*b100*/  FADD R12, R9, R12 ;  /* 0x0000000c090c7221 */ /* 0x001fca0000000000 */
[----:B------:R-:W0:Y:S02]  /*b110*/  SHFL.DOWN PT, R11, R12, 0x1, 0x1f ;  /* 0x08201f000c0b7f89 */ /* 0x000e2400000e0000 */
[----:B0-----:R-:W-:Y:S01]  /*b120*/  FADD R11, R12, R11 ;  /* 0x0000000b0c0b7221 */ /* 0x001fe20000000000 */
[----:B------:R-:W-:-:S05]  /*b130*/  PRMT R12, R5, 0x7610, R12 ;  /* 0x00007610050c7816 */ /* 0x000fca000000000c */
[----:B------:R-:W-:Y:S04]  /*b140*/  STS.U16 [UR7+0xc52], R12 ;  /* 0x000c520cff007988 */ /* 0x000fe80008000407 */
[----:B------:R-:W-:Y:S01]  /*b150*/  @!P0 STS [R0+UR4], R11 ;  /* 0x0000000b00008988 */ /* 0x000fe20008000804 */
[----:B------:R-:W-:Y:S01]  /*b160*/  BAR.SYNC.DEFER_BLOCKING 0x0 ;  /* 0x0000000000007b1d */ /* 0x000fe20000010000 */
[----:B------:R-:W-:-:S05]  /*b170*/  ISETP.NE.AND P0, PT, R124, RZ, PT ;  /* 0x000000ff7c00720c */ /* 0x000fca0003f05270 */
[----:B------:R-:W0:Y:S04]  /*b180*/  @!P1 LDS R11, [R6+UR8] ;  /* 0x00000008060b9984 */ /* 0x000e280008000800 */
[----:B0-----:R-:W0:Y:S02]  /*b190*/  SHFL.DOWN PT, R4, R11, 0x8, 0x1f ;  /* 0x09001f000b047f89 */ /* 0x001e2400000e0000 */
[----:B0-----:R-:W-:-:S05]  /*b1a0*/  FADD R4, R4, R11 ;  /* 0x0000000b04047221 */ /* 0x001fca0000000000 */
[----:B------:R-:W0:Y:S02]  /*b1b0*/  SHFL.DOWN PT, R5, R4, 0x4, 0x1f ;  /* 0x08801f0004057f89 */ /* 0x000e2400000e0000 */
[----:B0-----:R-:W-:-:S05]  /*b1c0*/  FADD R5, R4, R5 ;  /* 0x0000000504057221 */ /* 0x001fca0000000000 */
[----:B------:R-:W0:Y:S02]  /*b1d0*/  SHFL.DOWN PT, R8, R5, 0x2, 0x1f ;  /* 0x08401f0005087f89 */ /* 0x000e2400000e0000 */
[----:B0-----:R-:W-:-:S05]  /*b1e0*/  FADD R8, R5, R8 ;  /* 0x0000000805087221 */ /* 0x001fca0000000000 */
[----:B------:R-:W0:Y:S02]  /*b1f0*/  SHFL.DOWN PT, R9, R8, 0x1, 0x1f ;  /* 0x08201f0008097f89 */ /* 0x000e2400000e0000 */
[----:B0-----:R-:W-:Y:S01]  /*b200*/  FADD R0, R8, R9 ;  /* 0x0000000908007221 */ /* 0x001fe20000000000 */
[----:B------:R-:W-:-:S04]  /*b210*/  SHF.L.U32 R9, R124, 0x1, RZ ;  /* 0x000000017c097819 */ /* 0x000fc800000006ff */
[----:B------:R0:W-:Y:S01]  /*b220*/  @!P0 STS [UR7+0x1450], R0 ;  /* 0x00145000ff008988 */ /* 0x0001e20008000807 */
[----:B------:R-:W-:Y:S01]  /*b230*/  LOP3.LUT R4, R9, 0x1ffffe, RZ, 0xc0, !PT ;  /* 0x001ffffe09047812 */ /* 0x000fe200078ec0ff */
[----:B------:R-:W-:Y:S06]  /*b240*/  BRA.U UP0, `(.L_x_175) ;  /* 0x0000002900007547 */ /* 0x000fec000b800000 */
[----:B------:R-:W-:Y:S02]  /*b250*/  UISETP.GE.U32.AND UP0, UPT, UR18, 0x7, UPT ;  /* 0x000000071200788c */ /* 0x000fe4000bf06070 */
[----:B------:R-:W-:Y:S01]  /*b260*/  UIADD3 UR7, UPT, UPT, UR17, -0x2, URZ ;  /* 0xfffffffe11077890 */ /* 0x000fe2000fffe0ff */
[----:B------:R-:W-:-:S03]  /*b270*/  UMOV UR4, 0x1 ;  /* 0x0000000100047882 */ /* 0x000fc60000000000 */
[----:B------:R-:W-:-:S03]  /*b280*/  ULOP3.LUT UR8, UR7, 0x7, URZ, 0xc0, !UPT ;  /* 0x0000000707087892 */ /* 0x000fc6000f8ec0ff */
[----:B------:R-:W-:Y:S09]  /*b290*/  BRA.U !UP0, `(.L_x_176) ;  /* 0x0000001108e47547 */ /* 0x000ff2000b800000 */
[----:B------:R-:W-:Y:S02]  /*b2a0*/  UIADD3 UR5, UPT, UPT, UR5, 0x4, URZ ;  /* 0x0000000405057890 */ /* 0x000fe4000fffe0ff */
[----:B------:R-:W-:-:S04]  /*b2b0*/  ULOP3.LUT UR4, UR7, 0xfffffff8, URZ, 0xc0, !UPT ;  /* 0xfffffff807047892 */ /* 0x000fc8000f8ec0ff */
[----:B0-----:R-:W-:Y:S01]  /*b2c0*/  MOV R0, UR5 ;  /* 0x0000000500007c02 */ /* 0x001fe20008000f00 */
[----:B------:R-:W-:Y:S01]  /*b2d0*/  UIADD3 UR4, UPT, UPT, -UR4, URZ, URZ ;  /* 0x000000ff04047290 */ /* 0x000fe2000fffe1ff */
[----:B------:R-:W-:-:S11]  /*b2e0*/  UMOV UR5, 0x4 ;  /* 0x0000000400057882 */ /* 0x000fd60000000000 */
.L_x_227:
[----:B------:R-:W-:Y:S01]  /*b2f0*/  UIADD3 UR4, UPT, UPT, UR4, 0x8, URZ ;  /* 0x0000000804047890 */ /* 0x000fe2000fffe0ff */
[----:B------:R-:W-:Y:S03]  /*b300*/  BSSY.RECONVERGENT B0, `(.L_x_177) ;  /* 0x000012e000007945 */ /* 0x000fe60003800200 */
[----:B------:R-:W-:Y:S01]  /*b310*/  UISETP.NE.AND UP0, UPT, UR4, URZ, UPT ;  /* 0x000000ff0400728c */ /* 0x000fe2000bf05270 */
[----:B0-----:R-:W-:Y:S10]  /*b320*/  @P0 BRA `(.L_x_178) ;  /* 0x0000001000ac0947 */ /* 0x001ff40003800000 */
[----:B------:R-:W0:Y:S01]  /*b330*/  I2F.U32.RP R14, UR17 ;  /* 0x00000011000e7d06 */ /* 0x000e220008209000 */
[----:B------:R-:W2:Y:S01]  /*b340*/  S2R R15, SR_CgaCtaId ;  /* 0x00000000000f7919 */ /* 0x000ea20000008800 */
[----:B------:R-:W-:Y:S01]  /*b350*/  HFMA2 R12, -RZ, RZ, 0, 0 ;  /* 0x00000000ff0c7431 */ /* 0x000fe200000001ff */
[----:B------:R-:W-:Y:S01]  /*b360*/  IADD3 R8, PT, PT, R0, -0x3, RZ ;  /* 0xfffffffd00087810 */ /* 0x000fe20007ffe0ff */
[----:B------:R-:W3:Y:S04]  /*b370*/  S2R R19, SR_SWINHI ;  /* 0x0000000000137919 */ /* 0x000ee80000002f00 */
[----:B0-----:R-:W0:Y:S02]  /*b380*/  MUFU.RCP R14, R14 ;  /* 0x0000000e000e7308 */ /* 0x001e240000001000 */
[----:B0-----:R-:W-:-:S06]  /*b390*/  IADD3 R13, PT, PT, R14, 0xffffffe, RZ ;  /* 0x0ffffffe0e0d7810 */ /* 0x001fcc0007ffe0ff */
[----:B------:R-:W0:Y:S02]  /*b3a0*/  F2I.FTZ.U32.TRUNC.NTZ R13, R13 ;  /* 0x0000000d000d7305 */ /* 0x000e24000021f000 */
[----:B0-----:R-:W-:-:S04]  /*b3b0*/  IMAD.MOV R5, RZ, RZ, -R13 ;  /* 0x000000ffff057224 */ /* 0x001fc800078e0a0d */
[----:B------:R-:W-:-:S04]  /*b3c0*/  IMAD R5, R5, UR17, RZ ;  /* 0x0000001105057c24 */ /* 0x000fc8000f8e02ff */
[----:B------:R-:W-:Y:S01]  /*b3d0*/  IMAD.HI.U32 R5, R13, R5, R12 ;  /* 0x000000050d057227 */ /* 0x000fe200078e000c */
[----:B------:R-:W-:-:S05]  /*b3e0*/  MOV R12, 0x400 ;  /* 0x00000400000c7802 */ /* 0x000fca0000000f00 */
[----:B------:R-:W-:-:S05]  /*b3f0*/  IMAD.HI.U32 R11, R5, R8, RZ ;  /* 0x00000008050b7227 */ /* 0x000fca00078e00ff */
[----:B------:R-:W-:-:S05]  /*b400*/  IADD3 R11, PT, PT, -R11, RZ, RZ ;  /* 0x000000ff0b0b7210 */ /* 0x000fca0007ffe1ff */
[----:B------:R-:W-:Y:S01]  /*b410*/  IMAD R14, R11, UR17, R8 ;  /* 0x000000110b0e7c24 */ /* 0x000fe2000f8e0208 */
[C---:B--2---:R-:W-:Y:S02]  /*b420*/  LEA R8, R15.reuse, R12, 0x18 ;  /* 0x0000000c0f087211 */ /* 0x044fe400078ec0ff */
[----:B------:R-:W-:Y:S02]  /*b430*/  IADD3 R11, PT, PT, R12, 0x1450, RZ ;  /* 0x000014500c0b7810 */ /* 0x000fe40007ffe0ff */
[----:B------:R-:W-:Y:S01]  /*b440*/  ISETP.GE.U32.AND P1, PT, R14, UR17, PT ;  /* 0x000000110e007c0c */ /* 0x000fe2000bf26070 */
[----:B------:R-:W0:Y:S01]  /*b450*/  LDS R17, [R8+0x1450] ;  /* 0x0014500008117984 */ /* 0x000e220000000800 */
[----:B------:R-:W-:Y:S02]  /*b460*/  LEA R12, R15, R11, 0x18 ;  /* 0x0000000b0f0c7211 */ /* 0x000fe400078ec0ff */
[----:B------:R-:W-:Y:S02]  /*b470*/  LOP3.LUT R11, RZ, UR17, RZ, 0x33, !PT ;  /* 0x00000011ff0b7c12 */ /* 0x000fe4000f8e33ff */
[----:B------:R-:W-:-:S02]  /*b480*/  MOV R12, R12 ;  /* 0x0000000c000c7202 */ /* 0x000fc40000000f00 */
[----:B---3--:R-:W-:-:S05]  /*b490*/  MOV R13, R19 ;  /* 0x00000013000d7202 */ /* 0x008fca0000000f00 */
[----:B------:R-:W-:Y:S02]  /*b4a0*/  @P1 IADD3 R14, PT, PT, R14, -UR17, RZ ;  /* 0x800000110e0e1c10 */ /* 0x000fe4000fffe0ff */
[----:B------:R-:W-:Y:S02]  /*b4b0*/  ISETP.NE.U32.AND P1, PT, RZ, UR17, PT ;  /* 0x00000011ff007c0c */ /* 0x000fe4000bf25070 */
[----:B------:R-:W-:-:S13]  /*b4c0*/  ISETP.GE.U32.AND P2, PT, R14, UR17, PT ;  /* 0x000000110e007c0c */ /* 0x000fda000bf46070 */
[----:B------:R-:W-:-:S05]  /*b4d0*/  @P2 VIADD R14, R14, -UR17 ;  /* 0x800000110e0e2c36 */ /* 0x000fca0008000000 */
[----:B------:R-:W-:-:S04]  /*b4e0*/  SEL R15, R11, R14, !P1 ;  /* 0x0000000e0b0f7207 */ /* 0x000fc80004800000 */
[----:B------:R-:W-:Y:S02]  /*b4f0*/  PRMT R14, R15, 0x654, R12 ;  /* 0x000006540f0e7816 */ /* 0x000fe4000000000c */
[----:B------:R-:W-:-:S05]  /*b500*/  MOV R15, R13 ;  /* 0x0000000d000f7202 */ /* 0x000fca0000000f00 */
[----:B0-----:R0:W-:Y:S01]  /*b510*/  ATOM.E.ADD.F32.FTZ.RN.STRONG.GPU P2, RZ, desc[UR10][R14.64], R17 ;  /* 0x800000110eff79a2 */ /* 0x0011e2000c14f30a */
[----:B------:R-:W-:Y:S04]  /*b520*/  BSSY.RECONVERGENT B1, `(.L_x_179) ;  /* 0x0000015000017945 */ /* 0x000fe80003800200 */
[----:B0-----:R-:W-:Y:S05]  /*b530*/  @P2 BRA `(.L_x_180) ;  /* 0x00000000004c2947 */ /* 0x001fea0003800000 */
[----:B------:R-:W0:Y:S02]  /*b540*/  QSPC.E.S P2, RZ, [R14] ;  /* 0x000000000eff73aa */ /* 0x000e240000040500 */
[----:B0-----:R-:W-:Y:S05]  /*b550*/  @!P2 BRA `(.L_x_181) ;  /* 0x000000000018a947 */ /* 0x001fea0003800000 */
[----:B------:R-:W-:-:S07]  /*b560*/  MOV R16, R14 ;  /* 0x0000000e00107202 */ /* 0x000fce0000000f00 */
.L_x_182:
[----:B------:R-:W0:Y:S02]  /*b570*/  LDS R14, [R16] ;  /* 0x00000000100e7984 */ /* 0x000e240000000800 */
[----:B0-----:R-:W-:-:S05]  /*b580*/  FADD R15, R17, R14 ;  /* 0x0000000e110f7221 */ /* 0x001fca0000000000 */
[----:B------:R-:W0:Y:S02]  /*b590*/  ATOMS.CAST.SPIN P2, [R16], R14, R15 ;  /* 0x0000000e1000758d */ /* 0x000e24000184000f */
[----:B0-----:R-:W-:Y:S05]  /*b5a0*/  @!P2 BRA `(.L_x_182) ;  /* 0xfffffffc00f0a947 */ /* 0x001fea000383ffff */
[----:B------:R-:W-:Y:S05]  /*b5b0*/  BRA `(.L_x_180) ;  /* 0x00000000002c7947 */ /* 0x000fea0003800000 */
.L_x_181:
[----:B------:R-:W0:Y:S02]  /*b5c0*/  QSPC.E.D P2, RZ, [R14] ;  /* 0x000000000eff73aa */ /* 0x000e240000040700 */
[----:B0-----:R-:W-:Y:S05]  /*b5d0*/  @!P2 BRA `(.L_x_183) ;  /* 0x000000000018a947 */ /* 0x001fea0003800000 */
.L_x_184:
[----:B------:R-:W2:Y:S02]  /*b5e0*/  LD.E R18, [R14] ;  /* 0x000000000e127980 */ /* 0x000ea40000100900 */
[----:B--2---:R-:W-:-:S06]  /*b5f0*/  FADD R19, R17, R18 ;  /* 0x0000001211137221 */ /* 0x004fcc0000000000 */
[----:B------:R-:W2:Y:S02]  /*b600*/  ATOM.E.CAST.SPIN PT, R19, [R14], R18, R19 ;  /* 0x000000120e13738b */ /* 0x000ea400019e0113 */
[----:B--2---:R-:W-:-:S13]  /*b610*/  ISETP.EQ.U32.AND P2, PT, R19, 0x1, PT ;  /* 0x000000011300780c */ /* 0x004fda0003f42070 */
[----:B------:R-:W-:Y:S05]  /*b620*/  @!P2 BRA `(.L_x_184) ;  /* 0xfffffffc00eca947 */ /* 0x000fea000383ffff */
[----:B------:R-:W-:Y:S05]  /*b630*/  BRA `(.L_x_180) ;  /* 0x00000000000c7947 */ /* 0x000fea0003800000 */
.L_x_183:
[----:B------:R-:W2:Y:S02]  /*b640*/  LD.E R16, desc[UR10][R14.64] ;  /* 0x0000000a0e107980 */ /* 0x000ea4000c101900 */
[----:B--2---:R-:W-:-:S05]  /*b650*/  FADD R17, R17, R16 ;  /* 0x0000001011117221 */ /* 0x004fca0000000000 */
[----:B------:R0:W-:Y:S02]  /*b660*/  ST.E desc[UR10][R14.64], R17 ;  /* 0x000000110e007985 */ /* 0x0001e4000c10190a */
.L_x_180:
[----:B------:R-:W-:Y:S05]  /*b670*/  BSYNC.RECONVERGENT B1 ;  /* 0x0000000000017941 */ /* 0x000fea0003800200 */
.L_x_179:
[----:B0-----:R-:W-:Y:S01]  /*b680*/  IADD3 R14, PT, PT, R0, -0x2, RZ ;  /* 0xfffffffe000e7810 */ /* 0x001fe20007ffe0ff */
[----:B------:R-:W0:Y:S04]  /*b690*/  LDS R17, [R8+0x1450] ;  /* 0x0014500008117984 */ /* 0x000e280000000800 */
[----:B------:R-:W-:-:S05]  /*b6a0*/  IMAD.HI.U32 R15, R5, R14, RZ ;  /* 0x0000000e050f7227 */ /* 0x000fca00078e00ff */
[----:B------:R-:W-:-:S05]  /*b6b0*/  IADD3 R15, PT, PT, -R15, RZ, RZ ;  /* 0x000000ff0f0f7210 */ /* 0x000fca0007ffe1ff */
[----:B------:R-:W-:-:S05]  /*b6c0*/  IMAD R14, R15, UR17, R14 ;  /* 0x000000110f0e7c24 */ /* 0x000fca000f8e020e */
[----:B------:R-:W-:-:S13]  /*b6d0*/  ISETP.GE.U32.AND P2, PT, R14, UR17, PT ;  /* 0x000000110e007c0c */ /* 0x000fda000bf46070 */
[----:B------:R-:W-:-:S04]  /*b6e0*/  @P2 IADD3 R14, PT, PT, R14, -UR17, RZ ;  /* 0x800000110e0e2c10 */ /* 0x000fc8000fffe0ff */
[----:B------:R-:W-:-:S13]  /*b6f0*/  ISETP.GE.U32.AND P2, PT, R14, UR17, PT ;  /* 0x000000110e007c0c */ /* 0x000fda000bf46070 */
[----:B------:R-:W-:-:S04]  /*b700*/  @P2 IADD3 R14, PT, PT, R14, -UR17, RZ ;  /* 0x800000110e0e2c10 */ /* 0x000fc8000fffe0ff */
        /* <DEDUP_REMOVED lines=9> */
.L_x_188:
[----:B------:R-:W0:Y:S02]  /*b7a0*/  LDS R14, [R16] ;  /* 0x00000000100e7984 */ /* 0x000e240000000800 */
[----:B0-----:R-:W-:-:S05]  /*b7b0*/  FADD R15, R17, R14 ;  /* 0x0000000e110f7221 */ /* 0x001fca0000000000 */
[----:B------:R-:W0:Y:S02]  /*b7c0*/  ATOMS.CAST.SPIN P2, [R16], R14, R15 ;  /* 0x0000000e1000758d */ /* 0x000e24000184000f */
[----:B0-----:R-:W-:Y:S05]  /*b7d0*/  @!P2 BRA `(.L_x_188) ;  /* 0xfffffffc00f0a947 */ /* 0x001fea000383ffff */
[----:B------:R-:W-:Y:S05]  /*b7e0*/  BRA `(.L_x_186) ;  /* 0x00000000002c7947 */ /* 0x000fea0003800000 */
.L_x_187:
[----:B------:R-:W0:Y:S02]  /*b7f0*/  QSPC.E.D P2, RZ, [R14] ;  /* 0x000000000eff73aa */ /* 0x000e240000040700 */
[----:B0-----:R-:W-:Y:S05]  /*b800*/  @!P2 BRA `(.L_x_189) ;  /* 0x000000000018a947 */ /* 0x001fea0003800000 */
.L_x_190:
[----:B------:R-:W2:Y:S02]  /*b810*/  LD.E R18, [R14] ;  /* 0x000000000e127980 */ /* 0x000ea40000100900 */
[----:B--2---:R-:W-:-:S06]  /*b820*/  FADD R19, R17, R18 ;  /* 0x0000001211137221 */ /* 0x004fcc0000000000 */
[----:B------:R-:W2:Y:S02]  /*b830*/  ATOM.E.CAST.SPIN PT, R19, [R14], R18, R19 ;  /* 0x000000120e13738b */ /* 0x000ea400019e0113 */
[----:B--2---:R-:W-:-:S13]  /*b840*/  ISETP.EQ.U32.AND P2, PT, R19, 0x1, PT ;  /* 0x000000011300780c */ /* 0x004fda0003f42070 */
[----:B------:R-:W-:Y:S05]  /*b850*/  @!P2 BRA `(.L_x_190) ;  /* 0xfffffffc00eca947 */ /* 0x000fea000383ffff */
[----:B------:R-:W-:Y:S05]  /*b860*/  BRA `(.L_x_186) ;  /* 0x00000000000c7947 */ /* 0x000fea0003800000 */
.L_x_189:
[----:B------:R-:W2:Y:S02]  /*b870*/  LD.E R16, desc[UR10][R14.64] ;  /* 0x0000000a0e107980 */ /* 0x000ea4000c101900 */
[----:B--2---:R-:W-:-:S05]  /*b880*/  FADD R17, R17, R16 ;  /* 0x0000001011117221 */ /* 0x004fca0000000000 */
[----:B------:R0:W-:Y:S02]  /*b890*/  ST.E desc[UR10][R14.64], R17 ;  /* 0x000000110e007985 */ /* 0x0001e4000c10190a */
.L_x_186:
[----:B------:R-:W-:Y:S05]  /*b8a0*/  BSYNC.RECONVERGENT B1 ;  /* 0x0000000000017941 */ /* 0x000fea0003800200 */
.L_x_185:
[----:B0-----:R-:W-:Y:S01]  /*b8b0*/  IADD3 R14, PT, PT, R0, -0x1, RZ ;  /* 0xffffffff000e7810 */ /* 0x001fe20007ffe0ff */
[----:B------:R-:W0:Y:S04]  /*b8c0*/  LDS R17, [R8+0x1450] ;  /* 0x0014500008117984 */ /* 0x000e280000000800 */
[----:B------:R-:W-:-:S04]  /*b8d0*/  IMAD.HI.U32 R15, R5, R14, RZ ;  /* 0x0000000e050f7227 */ /* 0x000fc800078e00ff */
[----:B------:R-:W-:-:S04]  /*b8e0*/  IMAD.MOV R15, RZ, RZ, -R15 ;  /* 0x000000ffff0f7224 */ /* 0x000fc800078e0a0f */
        /* <DEDUP_REMOVED lines=14> */
.L_x_194:
[----:B------:R-:W0:Y:S02]  /*b9d0*/  LDS R14, [R16] ;  /* 0x00000000100e7984 */ /* 0x000e240000000800 */
[----:B0-----:R-:W-:-:S05]  /*b9e0*/  FADD R15, R17, R14 ;  /* 0x0000000e110f7221 */ /* 0x001fca0000000000 */
[----:B------:R-:W0:Y:S02]  /*b9f0*/  ATOMS.CAST.SPIN P2, [R16], R14, R15 ;  /* 0x0000000e1000758d */ /* 0x000e24000184000f */
[----:B0-----:R-:W-:Y:S05]  /*ba00*/  @!P2 BRA `(.L_x_194) ;  /* 0xfffffffc00f0a947 */ /* 0x001fea000383ffff */
[----:B------:R-:W-:Y:S05]  /*ba10*/  BRA `(.L_x_192) ;  /* 0x00000000002c7947 */ /* 0x000fea0003800000 */
.L_x_193:
[----:B------:R-:W0:Y:S02]  /*ba20*/  QSPC.E.D P2, RZ, [R14] ;  /* 0x000000000eff73aa */ /* 0x000e240000040700 */
[----:B0-----:R-:W-:Y:S05]  /*ba30*/  @!P2 BRA `(.L_x_195) ;  /* 0x000000000018a947 */ /* 0x001fea0003800000 */
.L_x_196:
[----:B------:R-:W2:Y:S02]  /*ba40*/  LD.E R18, [R14] ;  /* 0x000000000e127980 */ /* 0x000ea40000100900 */
[----:B--2---:R-:W-:-:S06]  /*ba50*/  FADD R19, R17, R18 ;  /* 0x0000001211137221 */ /* 0x004fcc0000000000 */
[----:B------:R-:W2:Y:S02]  /*ba60*/  ATOM.E.CAST.SPIN PT, R19, [R14], R18, R19 ;  /* 0x000000120e13738b */ /* 0x000ea400019e0113 */
[----:B--2---:R-:W-:-:S13]  /*ba70*/  ISETP.EQ.U32.AND P2, PT, R19, 0x1, PT ;  /* 0x000000011300780c */ /* 0x004fda0003f42070 */
[----:B------:R-:W-:Y:S05]  /*ba80*/  @!P2 BRA `(.L_x_196) ;  /* 0xfffffffc00eca947 */ /* 0x000fea000383ffff */
[----:B------:R-:W-:Y:S05]  /*ba90*/  BRA `(.L_x_192) ;  /* 0x00000000000c7947 */ /* 0x000fea0003800000 */
.L_x_195:
[----:B------:R-:W2:Y:S02]  /*baa0*/  LD.E R16, desc[UR10][R14.64] ;  /* 0x0000000a0e107980 */ /* 0x000ea4000c101900 */
[----:B--2---:R-:W-:-:S05]  /*bab0*/  FADD R17, R17, R16 ;  /* 0x0000001011117221 */ /* 0x004fca0000000000 */
[----:B------:R0:W-:Y:S02]  /*bac0*/  ST.E desc[UR10][R14.64], R17 ;  /* 0x000000110e007985 */ /* 0x0001e4000c10190a */
.L_x_192:
[----:B------:R-:W-:Y:S05]  /*bad0*/  BSYNC.RECONVERGENT B1 ;  /* 0x0000000000017941 */ /* 0x000fea0003800200 */
.L_x_191:
[----:B0-----:R-:W-:Y:S01]  /*bae0*/  IMAD.HI.U32 R14, R5, R0, RZ ;  /* 0x00000000050e7227 */ /* 0x001fe200078e00ff */
[----:B------:R-:W0:Y:S04]  /*baf0*/  LDS R17, [R8+0x1450] ;  /* 0x0014500008117984 */ /* 0x000e280000000800 */
        /* <DEDUP_REMOVED lines=10> */
[----:B------:R-:W-:Y:S01]  /*bba0*/  BSSY.RECONVERGENT B1, `(.L_x_197) ;  /* 0x0000016000017945 */ /* 0x000fe20003800200 */
[----:B------:R-:W-:-:S03]  /*bbb0*/  VIADD R20, R0, 0x4 ;  /* 0x0000000400147836 */ /* 0x000fc60000000000 */
[----:B0-----:R-:W-:Y:S05]  /*bbc0*/  @P2 BRA `(.L_x_198) ;  /* 0x00000000004c2947 */ /* 0x001fea0003800000 */
[----:B------:R-:W0:Y:S02]  /*bbd0*/  QSPC.E.S P2, RZ, [R14] ;  /* 0x000000000eff73aa */ /* 0x000e240000040500 */
[----:B0-----:R-:W-:Y:S05]  /*bbe0*/  @!P2 BRA `(.L_x_199) ;  /* 0x000000000018a947 */ /* 0x001fea0003800000 */
[----:B------:R-:W-:-:S07]  /*bbf0*/  MOV R16, R14 ;  /* 0x0000000e00107202 */ /* 0x000fce0000000f00 */
.L_x_200:
[----:B------:R-:W0:Y:S02]  /*bc00*/  LDS R14, [R16] ;  /* 0x00000000100e7984 */ /* 0x000e240000000800 */
[----:B0-----:R-:W-:-:S05]  /*bc10*/  FADD R15, R17, R14 ;  /* 0x0000000e110f7221 */ /* 0x001fca0000000000 */
[----:B------:R-:W0:Y:S02]  /*bc20*/  ATOMS.CAST.SPIN P2, [R16], R14, R15 ;  /* 0x0000000e1000758d */ /* 0x000e24000184000f */
[----:B0-----:R-:W-:Y:S05]  /*bc30*/  @!P2 BRA `(.L_x_200) ;  /* 0xfffffffc00f0a947 */ /* 0x001fea000383ffff */
[----:B------:R-:W-:Y:S05]  /*bc40*/  BRA `(.L_x_198) ;  /* 0x00000000002c7947 */ /* 0x000fea0003800000 */
.L_x_199:
[----:B------:R-:W0:Y:S02]  /*bc50*/  QSPC.E.D P2, RZ, [R14] ;  /* 0x000000000eff73aa */ /* 0x000e240000040700 */
[----:B0-----:R-:W-:Y:S05]  /*bc60*/  @!P2 BRA `(.L_x_201) ;  /* 0x000000000018a947 */ /* 0x001fea0003800000 */
.L_x_202:
[----:B------:R-:W2:Y:S02]  /*bc70*/  LD.E R18, [R14] ;  /* 0x000000000e127980 */ /* 0x000ea40000100900 */
[----:B--2---:R-:W-:-:S06]  /*bc80*/  FADD R19, R17, R18 ;  /* 0x0000001211137221 */ /* 0x004fcc0000000000 */
[----:B------:R-:W2:Y:S02]  /*bc90*/  ATOM.E.CAST.SPIN PT, R19, [R14], R18, R19 ;  /* 0x000000120e13738b */ /* 0x000ea400019e0113 */
[----:B--2---:R-:W-:-:S13]  /*bca0*/  ISETP.EQ.U32.AND P2, PT, R19, 0x1, PT ;  /* 0x000000011300780c */ /* 0x004fda0003f42070 */
[----:B------:R-:W-:Y:S05]  /*bcb0*/  @!P2 BRA `(.L_x_202) ;  /* 0xfffffffc00eca947 */ /* 0x000fea000383ffff */
[----:B------:R-:W-:Y:S05]  /*bcc0*/  BRA `(.L_x_198) ;  /* 0x00000000000c7947 */ /* 0x000fea0003800000 */
.L_x_201:
[----:B------:R-:W2:Y:S02]  /*bcd0*/  LD.E R16, desc[UR10][R14.64] ;  /* 0x0000000a0e107980 */ /* 0x000ea4000c101900 */
[----:B--2---:R-:W-:-:S05]  /*bce0*/  FADD R17, R17, R16 ;  /* 0x0000001011117221 */ /* 0x004fca0000000000 */
[----:B------:R0:W-:Y:S02]  /*bcf0*/  ST.E desc[UR10][R14.64], R17 ;  /* 0x000000110e007985 */ /* 0x0001e4000c10190a */
.L_x_198:
[----:B------:R-:W-:Y:S05]  /*bd00*/  BSYNC.RECONVERGENT B1 ;  /* 0x0000000000017941 */ /* 0x000fea0003800200 */
.L_x_197:
[----:B0-----:R-:W-:Y:S01]  /*bd10*/  IADD3 R14, PT, PT, R0, 0x1, RZ ;  /* 0x00000001000e7810 */ /* 0x001fe20007ffe0ff */
        /* <DEDUP_REMOVED lines=17> */
.L_x_206:
[----:B------:R-:W0:Y:S02]  /*be30*/  LDS R14, [R16] ;  /* 0x00000000100e7984 */ /* 0x000e240000000800 */
[----:B0-----:R-:W-:-:S05]  /*be40*/  FADD R15, R17, R14 ;  /* 0x0000000e110f7221 */ /* 0x001fca0000000000 */
[----:B------:R-:W0:Y:S02]  /*be50*/  ATOMS.CAST.SPIN P2, [R16], R14, R15 ;  /* 0x0000000e1000758d */ /* 0x000e24000184000f */
[----:B0-----:R-:W-:Y:S05]  /*be60*/  @!P2 BRA `(.L_x_206) ;  /* 0xfffffffc00f0a947 */ /* 0x001fea000383ffff */
[----:B------:R-:W-:Y:S05]  /*be70*/  BRA `(.L_x_204) ;  /* 0x00000000002c7947 */ /* 0x000fea0003800000 */
.L_x_205:
[----:B------:R-:W0:Y:S02]  /*be80*/  QSPC.E.D P2, RZ, [R14] ;  /* 0x000000000eff73aa */ /* 0x000e240000040700 */
[----:B0-----:R-:W-:Y:S05]  /*be90*/  @!P2 BRA `(.L_x_207) ;  /* 0x000000000018a947 */ /* 0x001fea0003800000 */
.L_x_208:
[----:B------:R-:W2:Y:S02]  /*bea0*/  LD.E R18, [R14] ;  /* 0x000000000e127980 */ /* 0x000ea40000100900 */
[----:B--2---:R-:W-:-:S06]  /*beb0*/  FADD R19, R17, R18 ;  /* 0x0000001211137221 */ /* 0x004fcc0000000000 */
[----:B------:R-:W2:Y:S02]  /*bec0*/  ATOM.E.CAST.SPIN PT, R19, [R14], R18, R19 ;  /* 0x000000120e13738b */ /* 0x000ea400019e0113 */
[----:B--2---:R-:W-:-:S13]  /*bed0*/  ISETP.EQ.U32.AND P2, PT, R19, 0x1, PT ;  /* 0x000000011300780c */ /* 0x004fda0003f42070 */
[----:B------:R-:W-:Y:S05]  /*bee0*/  @!P2 BRA `(.L_x_208) ;  /* 0xfffffffc00eca947 */ /* 0x000fea000383ffff */
[----:B------:R-:W-:Y:S05]  /*bef0*/  BRA `(.L_x_204) ;  /* 0x00000000000c7947 */ /* 0x000fea0003800000 */
.L_x_207:
[----:B------:R-:W2:Y:S02]  /*bf00*/  LD.E R16, desc[UR10][R14.64] ;  /* 0x0000000a0e107980 */ /* 0x000ea4000c101900 */
[----:B--2---:R-:W-:-:S05]  /*bf10*/  FADD R17, R17, R16 ;  /* 0x0000001011117221 */ /* 0x004fca0000000000 */
[----:B------:R0:W-:Y:S02]  /*bf20*/  ST.E desc[UR10][R14.64], R17 ;  /* 0x000000110e007985 */ /* 0x0001e4000c10190a */
.L_x_204:
[----:B------:R-:W-:Y:S05]  /*bf30*/  BSYNC.RECONVERGENT B1 ;  /* 0x0000000000017941 */ /* 0x000fea0003800200 */
.L_x_203:
[----:B0-----:R-:W-:Y:S01]  /*bf40*/  IADD3 R14, PT, PT, R0, 0x2, RZ ;  /* 0x00000002000e7810 */ /* 0x001fe20007ffe0ff */
        /* <DEDUP_REMOVED lines=17> */
.L_x_212:
[----:B------:R-:W0:Y:S02]  /*c060*/  LDS R14, [R16] ;  /* 0x00000000100e7984 */ /* 0x000e240000000800 */
[----:B0-----:R-:W-:-:S05]  /*c070*/  FADD R15, R17, R14 ;  /* 0x0000000e110f7221 */ /* 0x001fca0000000000 */
[----:B------:R-:W0:Y:S02]  /*c080*/  ATOMS.CAST.SPIN P2, [R16], R14, R15 ;  /* 0x0000000e1000758d */ /* 0x000e24000184000f */
[----:B0-----:R-:W-:Y:S05]  /*c090*/  @!P2 BRA `(.L_x_212) ;  /* 0xfffffffc00f0a947 */ /* 0x001fea000383ffff */
[----:B------:R-:W-:Y:S05]  /*c0a0*/  BRA `(.L_x_210) ;  /* 0x00000000002c7947 */ /* 0x000fea0003800000 */
.L_x_211:
[----:B------:R-:W0:Y:S02]  /*c0b0*/  QSPC.E.D P2, RZ, [R14] ;  /* 0x000000000eff73aa */ /* 0x000e240000040700 */
[----:B0-----:R-:W-:Y:S05]  /*c0c0*/  @!P2 BRA `(.L_x_213) ;  /* 0x000000000018a947 */ /* 0x001fea0003800000 */
.L_x_214:
[----:B------:R-:W2:Y:S02]  /*c0d0*/  LD.E R18, [R14] ;  /* 0x000000000e127980 */ /* 0x000ea40000100900 */
[----:B--2---:R-:W-:-:S06]  /*c0e0*/  FADD R19, R17, R18 ;  /* 0x0000001211137221 */ /* 0x004fcc0000000000 */
[----:B------:R-:W2:Y:S02]  /*c0f0*/  ATOM.E.CAST.SPIN PT, R19, [R14], R18, R19 ;  /* 0x000000120e13738b */ /* 0x000ea400019e0113 */
[----:B--2---:R-:W-:-:S13]  /*c100*/  ISETP.EQ.U32.AND P2, PT, R19, 0x1, PT ;  /* 0x000000011300780c */ /* 0x004fda0003f42070 */
[----:B------:R-:W-:Y:S05]  /*c110*/  @!P2 BRA `(.L_x_214) ;  /* 0xfffffffc00eca947 */ /* 0x000fea000383ffff */
[----:B------:R-:W-:Y:S05]  /*c120*/  BRA `(.L_x_210) ;  /* 0x00000000000c7947 */ /* 0x000fea0003800000 */
.L_x_213:
[----:B------:R-:W2:Y:S02]  /*c130*/  LD.E R16, desc[UR10][R14.64] ;  /* 0x0000000a0e107980 */ /* 0x000ea4000c101900 */
[----:B--2---:R-:W-:-:S05]  /*c140*/  FADD R17, R17, R16 ;  /* 0x0000001011117221 */ /* 0x004fca0000000000 */
[----:B------:R0:W-:Y:S02]  /*c150*/  ST.E desc[UR10][R14.64], R17 ;  /* 0x000000110e007985 */ /* 0x0001e4000c10190a */
.L_x_210:
[----:B------:R-:W-:Y:S05]  /*c160*/  BSYNC.RECONVERGENT B1 ;  /* 0x0000000000017941 */ /* 0x000fea0003800200 */
.L_x_209:
        /* <DEDUP_REMOVED lines=18> */
.L_x_218:
[----:B------:R-:W0:Y:S02]  /*c290*/  LDS R14, [R16] ;  /* 0x00000000100e7984 */ /* 0x000e240000000800 */
[----:B0-----:R-:W-:-:S05]  /*c2a0*/  FADD R15, R17, R14 ;  /* 0x0000000e110f7221 */ /* 0x001fca0000000000 */
[----:B------:R-:W0:Y:S02]  /*c2b0*/  ATOMS.CAST.SPIN P2, [R16], R14, R15 ;  /* 0x0000000e1000758d */ /* 0x000e24000184000f */
[----:B0-----:R-:W-:Y:S05]  /*c2c0*/  @!P2 BRA `(.L_x_218) ;  /* 0xfffffffc00f0a947 */ /* 0x001fea000383ffff */
[----:B------:R-:W-:Y:S05]  /*c2d0*/  BRA `(.L_x_216) ;  /* 0x00000000002c7947 */ /* 0x000fea0003800000 */
.L_x_217:
[----:B------:R-:W0:Y:S02]  /*c2e0*/  QSPC.E.D P2, RZ, [R14] ;  /* 0x000000000eff73aa */ /* 0x000e240000040700 */
[----:B0-----:R-:W-:Y:S05]  /*c2f0*/  @!P2 BRA `(.L_x_219) ;  /* 0x000000000018a947 */ /* 0x001fea0003800000 */
.L_x_220:
[----:B------:R-:W2:Y:S02]  /*c300*/  LD.E R18, [R14] ;  /* 0x000000000e127980 */ /* 0x000ea40000100900 */
[----:B--2---:R-:W-:-:S06]  /*c310*/  FADD R19, R17, R18 ;  /* 0x0000001211137221 */ /* 0x004fcc0000000000 */
[----:B------:R-:W2:Y:S02]  /*c320*/  ATOM.E.CAST.SPIN PT, R19, [R14], R18, R19 ;  /* 0x000000120e13738b */ /* 0x000ea400019e0113 */
[----:B--2---:R-:W-:-:S13]  /*c330*/  ISETP.EQ.U32.AND P2, PT, R19, 0x1, PT ;  /* 0x000000011300780c */ /* 0x004fda0003f42070 */
[----:B------:R-:W-:Y:S05]  /*c340*/  @!P2 BRA `(.L_x_220) ;  /* 0xfffffffc00eca947 */ /* 0x000fea000383ffff */
[----:B------:R-:W-:Y:S05]  /*c350*/  BRA `(.L_x_216) ;  /* 0x00000000000c7947 */ /* 0x000fea0003800000 */
.L_x_219:
[----:B------:R-:W2:Y:S02]  /*c360*/  LD.E R16, desc[UR10][R14.64] ;  /* 0x0000000a0e107980 */ /* 0x000ea4000c101900 */
[----:B--2---:R-:W-:-:S05]  /*c370*/  FADD R17, R17, R16 ;  /* 0x0000001011117221 */ /* 0x004fca0000000000 */
[----:B------:R0:W-:Y:S02]  /*c380*/  ST.E desc[UR10][R14.64], R17 ;  /* 0x000000110e007985 */ /* 0x0001e4000c10190a */
.L_x_216:
[----:B------:R-:W-:Y:S05]  /*c390*/  BSYNC.RECONVERGENT B1 ;  /* 0x0000000000017941 */ /* 0x000fea0003800200 */
.L_x_215:
[----:B------:R-:W-:-:S05]  /*c3a0*/  IMAD.HI.U32 R5, R5, R20, RZ ;  /* 0x0000001405057227 */ /* 0x000fca00078e00ff */
[----:B------:R-:W-:-:S05]  /*c3b0*/  IADD3 R5, PT, PT, -R5, RZ, RZ ;  /* 0x000000ff05057210 */ /* 0x000fca0007ffe1ff */
[----:B0-----:R-:W-:Y:S02]  /*c3c0*/  IMAD R14, R5, UR17, R20 ;  /* 0x00000011050e7c24 */ /* 0x001fe4000f8e0214 */
[----:B------:R-:W0:Y:S03]  /*c3d0*/  LDS R5, [R8+0x1450] ;  /* 0x0014500008057984 */ /* 0x000e260000000800 */
[----:B------:R-:W-:-:S13]  /*c3e0*/  ISETP.GE.U32.AND P2, PT, R14, UR17, PT ;  /* 0x000000110e007c0c */ /* 0x000fda000bf46070 */
[----:B------:R-:W-:-:S04]  /*c3f0*/  @P2 IADD3 R14, PT, PT, R14, -UR17, RZ ;  /* 0x800000110e0e2c10 */ /* 0x000fc8000fffe0ff */
[----:B------:R-:W-:-:S13]  /*c400*/  ISETP.GE.U32.AND P2, PT, R14, UR17, PT ;  /* 0x000000110e007c0c */ /* 0x000fda000bf46070 */
[----:B------:R-:W-:-:S04]  /*c410*/  @P2 IADD3 R14, PT, PT, R14, -UR17, RZ ;  /* 0x800000110e0e2c10 */ /* 0x000fc8000fffe0ff */
[----:B------:R-:W-:-:S04]  /*c420*/  SEL R11, R11, R14, !P1 ;  /* 0x0000000e0b0b7207 */ /* 0x000fc80004800000 */
[----:B------:R-:W-:Y:S02]  /*c430*/  PRMT R12, R11, 0x654, R12 ;  /* 0x000006540b0c7816 */ /* 0x000fe4000000000c */
[----:B------:R-:W-:-:S05]  /*c440*/  MOV R13, R13 ;  /* 0x0000000d000d7202 */ /* 0x000fca0000000f00 */
[----:B0-----:R0:W-:Y:S02]  /*c450*/  ATOM.E.ADD.F32.FTZ.RN.STRONG.GPU P1, RZ, desc[UR10][R12.64], R5 ;  /* 0x800000050cff79a2 */ /* 0x0011e4000c12f30a */
[----:B0-----:R-:W-:Y:S05]  /*c460*/  @P1 BRA `(.L_x_178) ;  /* 0x00000000005c1947 */ /* 0x001fea0003800000 */
[----:B------:R-:W0:Y:S02]  /*c470*/  QSPC.E.S P1, RZ, [R12] ;  /* 0x000000000cff73aa */ /* 0x000e240000020500 */
[----:B0-----:R-:W-:Y:S05]  /*c480*/  @!P1 BRA `(.L_x_221) ;  /* 0x0000000000209947 */ /* 0x001fea0003800000 */
[----:B------:R-:W-:Y:S01]  /*c490*/  BSSY.RECONVERGENT B1, `(.L_x_222) ;  /* 0x0000006000017945 */ /* 0x000fe20003800200 */
[----:B------:R-:W-:-:S07]  /*c4a0*/  MOV R8, R12 ;  /* 0x0000000c00087202 */ /* 0x000fce0000000f00 */
.L_x_223:
[----:B------:R-:W0:Y:S02]  /*c4b0*/  LDS R12, [R8] ;  /* 0x00000000080c7984 */ /* 0x000e240000000800 */
[----:B0-----:R-:W-:-:S05]  /*c4c0*/  FADD R13, R5, R12 ;  /* 0x0000000c050d7221 */ /* 0x001fca0000000000 */
[----:B------:R-:W0:Y:S02]  /*c4d0*/  ATOMS.CAST.SPIN P1, [R8], R12, R13 ;  /* 0x0000000c0800758d */ /* 0x000e24000182000d */
[----:B0-----:R-:W-:Y:S05]  /*c4e0*/  @!P1 BRA `(.L_x_223) ;  /* 0xfffffffc00f09947 */ /* 0x001fea000383ffff */
[----:B------:R-:W-:Y:S05]  /*c4f0*/  BSYNC.RECONVERGENT B1 ;  /* 0x0000000000017941 */ /* 0x000fea0003800200 */
.L_x_222:
[----:B------:R-:W-:Y:S05]  /*c500*/  BRA `(.L_x_178) ;  /* 0x0000000000347947 */ /* 0x000fea0003800000 */
.L_x_221:
[----:B------:R-:W0:Y:S02]  /*c510*/  QSPC.E.D P1, RZ, [R12] ;  /* 0x000000000cff73aa */ /* 0x000e240000020700 */
[----:B0-----:R-:W-:Y:S05]  /*c520*/  @!P1 BRA `(.L_x_224) ;  /* 0x0000000000209947 */ /* 0x001fea0003800000 */
[----:B------:R-:W-:Y:S01]  /*c530*/  BSSY.RECONVERGENT B1, `(.L_x_225) ;  /* 0x0000006000017945 */ /* 0x000fe20003800200 */
.L_x_226:
[----:B------:R-:W2:Y:S02]  /*c540*/  LD.E R14, [R12] ;  /* 0x000000000c0e7980 */ /* 0x000ea40000100900 */
[----:B--2---:R-:W-:-:S06]  /*c550*/  FADD R15, R5, R14 ;  /* 0x0000000e050f7221 */ /* 0x004fcc0000000000 */
[----:B------:R-:W2:Y:S02]  /*c560*/  ATOM.E.CAST.SPIN PT, R15, [R12], R14, R15 ;  /* 0x0000000e0c0f738b */ /* 0x000ea400019e010f */
[----:B--2---:R-:W-:-:S13]  /*c570*/  ISETP.EQ.U32.AND P1, PT, R15, 0x1, PT ;  /* 0x000000010f00780c */ /* 0x004fda0003f22070 */
[----:B------:R-:W-:Y:S05]  /*c580*/  @!P1 BRA `(.L_x_226) ;  /* 0xfffffffc00ec9947 */ /* 0x000fea000383ffff */
[----:B------:R-:W-:Y:S05]  /*c590*/  BSYNC.RECONVERGENT B1 ;  /* 0x0000000000017941 */ /* 0x000fea0003800200 */
.L_x_225:
[----:B------:R-:W-:Y:S05]  /*c5a0*/  BRA `(.L_x_178) ;  /* 0x00000000000c7947 */ /* 0x000fea0003800000 */
.L_x_224:
[----:B------:R-:W2:Y:S02]  /*c5b0*/  LD.E R8, desc[UR10][R12.64] ;  /* 0x0000000a0c087980 */ /* 0x000ea4000c101900 */
[----:B--2---:R-:W-:-:S05]  /*c5c0*/  FADD R5, R5, R8 ;  /* 0x0000000805057221 */ /* 0x004fca0000000000 */
[----:B------:R0:W-:Y:S02]  /*c5d0*/  ST.E desc[UR10][R12.64], R5 ;  /* 0x000000050c007985 */ /* 0x0001e4000c10190a */
.L_x_178:
[----:B------:R-:W-:Y:S05]  /*c5e0*/  BSYNC.RECONVERGENT B0 ;  /* 0x0000000000007941 */ /* 0x000fea0003800200 */
.L_x_177:
[----:B------:R-:W-:Y:S01]  /*c5f0*/  IADD3 R0, PT, PT, R0, 0x8, RZ ;  /* 0x0000000800007810 */ /* 0x000fe20007ffe0ff */
[----:B------:R-:W-:Y:S01]  /*c600*/  UIADD3 UR5, UPT, UPT, UR5, 0x8, URZ ;  /* 0x0000000805057890 */ /* 0x000fe2000fffe0ff */
[----:B------:R-:W-:Y:S11]  /*c610*/  BRA.U UP0, `(.L_x_227) ;  /* 0xffffffed00347547 */ /* 0x000ff6000b83ffff */
[----:B------:R-:W-:-:S12]  /*c620*/  UIADD3 UR4, UPT, UPT, UR5, -0x3, URZ ;  /* 0xfffffffd05047890 */ /* 0x000fd8000fffe0ff */
.L_x_176:
[----:B------:R-:W-:-:S09]  /*c630*/  UISETP.NE.AND UP0, UPT, UR8, URZ, UPT ;  /* 0x000000ff0800728c */ /* 0x000fd2000bf05270 */
[----:B------:R-:W-:Y:S05]  /*c640*/  BRA.U !UP0, `(.L_x_175) ;  /* 0x0000001508007547 */ /* 0x000fea000b800000 */
[----:B------:R-:W-:Y:S02]  /*c650*/  UISETP.GE.U32.AND UP0, UPT, UR8, 0x4, UPT ;  /* 0x000000040800788c */ /* 0x000fe4000bf06070 */
[----:B------:R-:W-:-:S07]  /*c660*/  ULOP3.LUT UR7, UR7, 0x3, URZ, 0xc0, !UPT ;  /* 0x0000000307077892 */ /* 0x000fce000f8ec0ff */
[----:B------:R-:W-:Y:S05]  /*c670*/  BRA.U !UP0, `(.L_x_228) ;  /* 0x0000000908847547 */ /* 0x000fea000b800000 */
[----:B------:R-:W-:Y:S01]  /*c680*/  ISETP.NE.AND P0, PT, R124, RZ, PT ;  /* 0x000000ff7c00720c */ /* 0x000fe20003f05270 */
[----:B------:R-:W-:-:S12]  /*c690*/  BSSY.RECONVERGENT B0, `(.L_x_229) ;  /* 0x000009e000007945 */ /* 0x000fd80003800200 */
[----:B------:R-:W-:Y:S05]  /*c6a0*/  @P0 BRA `(.L_x_230) ;  /* 0x0000000800700947 */ /* 0x000fea0003800000 */
[----:B0-----:R-:W0:Y:S01]  /*c6b0*/  I2F.U32.RP R5, UR17 ;  /* 0x0000001100057d06 */ /* 0x001e220008209000 */
[----:B------:R-:W2:Y:S01]  /*c6c0*/  S2R R15, SR_CgaCtaId ;  /* 0x00000000000f7919 */ /* 0x000ea20000008800 */
[----:B------:R-:W-:Y:S02]  /*c6d0*/  MOV R8, 0x400 ;  /* 0x0000040000087802 */ /* 0x000fe40000000f00 */
[----:B------:R-:W-:Y:S01]  /*c6e0*/  LOP3.LUT R21, RZ, UR17, RZ, 0x33, !PT ;  /* 0x00000011ff157c12 */ /* 0x000fe2000f8e33ff */
[----:B------:R-:W3:Y:S03]  /*c6f0*/  S2R R17, SR_SWINHI ;  /* 0x0000000000117919 */ /* 0x000ee60000002f00 */
[----:B0-----:R-:W0:Y:S02]  /*c700*/  MUFU.RCP R5, R5 ;  /* 0x0000000500057308 */ /* 0x001e240000001000 */
[----:B0-----:R-:W-:-:S02]  /*c710*/  IADD3 R12, PT, PT, R5, 0xffffffe, RZ ;  /* 0x0ffffffe050c7810 */ /* 0x001fc40007ffe0ff */
[----:B--2---:R-:W-:-:S04]  /*c720*/  LEA R18, R15, R8, 0x18 ;  /* 0x000000080f127211 */ /* 0x004fc800078ec0ff */
[----:B------:R0:W2:Y:S01]  /*c730*/  F2I.FTZ.U32.TRUNC.NTZ R13, R12 ;  /* 0x0000000c000d7305 */ /* 0x0000a2000021f000 */
[----:B------:R-:W-:Y:S01]  /*c740*/  IADD3 R8, PT, PT, R8, 0x1450, RZ ;  /* 0x0000145008087810 */ /* 0x000fe20007ffe0ff */
[----:B------:R-:W4:Y:S03]  /*c750*/  LDS R5, [R18+0x1450] ;  /* 0x0014500012057984 */ /* 0x000f260000000800 */
[----:B------:R-:W-:Y:S02]  /*c760*/  LEA R8, R15, R8, 0x18 ;  /* 0x000000080f087211 */ /* 0x000fe400078ec0ff */
[----:B0-----:R-:W-:Y:S01]  /*c770*/  MOV R12, RZ ;  /* 0x000000ff000c7202 */ /* 0x001fe20000000f00 */
[----:B--2---:R-:W-:-:S04]  /*c780*/  IMAD.MOV R11, RZ, RZ, -R13 ;  /* 0x000000ffff0b7224 */ /* 0x004fc800078e0a0d */
[----:B------:R-:W-:-:S04]  /*c790*/  IMAD R11, R11, UR17, RZ ;  /* 0x000000110b0b7c24 */ /* 0x000fc8000f8e02ff */
[----:B------:R-:W-:Y:S01]  /*c7a0*/  IMAD.HI.U32 R19, R13, R11, R12 ;  /* 0x0000000b0d137227 */ /* 0x000fe200078e000c */
[----:B------:R-:W-:Y:S02]  /*c7b0*/  IADD3 R11, PT, PT, R15, UR4, RZ ;  /* 0x000000040f0b7c10 */ /* 0x000fe4000fffe0ff */
[----:B------:R-:W-:Y:S02]  /*c7c0*/  MOV R12, R8 ;  /* 0x00000008000c7202 */ /* 0x000fe40000000f00 */
[----:B---3--:R-:W-:Y:S01]  /*c7d0*/  MOV R13, R17 ;  /* 0x00000011000d7202 */ /* 0x008fe20000000f00 */
[----:B------:R-:W-:-:S05]  /*c7e0*/  IMAD.HI.U32 R0, R19, R11, RZ ;  /* 0x0000000b13007227 */ /* 0x000fca00078e00ff */
[----:B------:R-:W-:-:S05]  /*c7f0*/  IADD3 R0, PT, PT, -R0, RZ, RZ ;  /* 0x000000ff00007210 */ /* 0x000fca0007ffe1ff */
[----:B------:R-:W-:-:S05]  /*c800*/  IMAD R0, R0, UR17, R11 ;  /* 0x0000001100007c24 */ /* 0x000fca000f8e020b */
[----:B------:R-:W-:-:S13]  /*c810*/  ISETP.GE.U32.AND P0, PT, R0, UR17, PT ;  /* 0x0000001100007c0c */ /* 0x000fda000bf06070 */
[----:B------:R-:W-:Y:S02]  /*c820*/  @P0 IADD3 R0, PT, PT, R0, -UR17, RZ ;  /* 0x8000001100000c10 */ /* 0x000fe4000fffe0ff */
[----:B------:R-:W-:Y:S02]  /*c830*/  ISETP.NE.U32.AND P0, PT, RZ, UR17, PT ;  /* 0x00000011ff007c0c */ /* 0x000fe4000bf05070 */
[----:B------:R-:W-:-:S13]  /*c840*/  ISETP.GE.U32.AND P1, PT, R0, UR17, PT ;  /* 0x0000001100007c0c */ /* 0x000fda000bf26070 */
[----:B------:R-:W-:-:S05]  /*c850*/  @P1 VIADD R0, R0, -UR17 ;  /* 0x8000001100001c36 */ /* 0x000fca0008000000 */
[----:B------:R-:W-:-:S04]  /*c860*/  SEL R15, R21, R0, !P0 ;  /* 0x00000000150f7207 */ /* 0x000fc80004000000 */
[----:B------:R-:W-:Y:S02]  /*c870*/  PRMT R14, R15, 0x654, R12 ;  /* 0x000006540f0e7816 */ /* 0x000fe4000000000c */
[----:B------:R-:W-:-:S05]  /*c880*/  MOV R15, R13 ;  /* 0x0000000d000f7202 */ /* 0x000fca0000000f00 */
[----:B----4-:R0:W-:Y:S01]  /*c890*/  ATOM.E.ADD.F32.FTZ.RN.STRONG.GPU P1, RZ, desc[UR10][R14.64], R5 ;  /* 0x800000050eff79a2 */ /* 0x0101e2000c12f30a */
[----:B------:R-:W-:Y:S04]  /*c8a0*/  BSSY.RECONVERGENT B1, `(.L_x_231) ;  /* 0x0000015000017945 */ /* 0x000fe80003800200 */
[----:B0-----:R-:W-:Y:S05]  /*c8b0*/  @P1 BRA `(.L_x_232) ;  /* 0x00000000004c1947 */ /* 0x001fea0003800000 */
[----:B------:R-:W0:Y:S02]  /*c8c0*/  QSPC.E.S P1, RZ, [R14] ;  /* 0x000000000eff73aa */ /* 0x000e240000020500 */
[----:B0-----:R-:W-:Y:S05]  /*c8d0*/  @!P1 BRA `(.L_x_233) ;  /* 0x0000000000189947 */ /* 0x001fea0003800000 */
[----:B------:R-:W-:-:S07]  /*c8e0*/  MOV R0, R14 ;  /* 0x0000000e00007202 */ /* 0x000fce0000000f00 */
.L_x_234:
[----:B------:R-:W0:Y:S02]  /*c8f0*/  LDS R14, [R0] ;  /* 0x00000000000e7984 */ /* 0x000e240000000800 */
[----:B0-----:R-:W-:-:S05]  /*c900*/  FADD R15, R5, R14 ;  /* 0x0000000e050f7221 */ /* 0x001fca0000000000 */
[----:B------:R-:W0:Y:S02]  /*c910*/  ATOMS.CAST.SPIN P1, [R0], R14, R15 ;  /* 0x0000000e0000758d */ /* 0x000e24000182000f */
[----:B0-----:R-:W-:Y:S05]  /*c920*/  @!P1 BRA `(.L_x_234) ;  /* 0xfffffffc00f09947 */ /* 0x001fea000383ffff */
[----:B------:R-:W-:Y:S05]  /*c930*/  BRA `(.L_x_232) ;  /* 0x00000000002c7947 */ /* 0x000fea0003800000 */
.L_x_233:
[----:B------:R-:W0:Y:S02]  /*c940*/  QSPC.E.D P1, RZ, [R14] ;  /* 0x000000000eff73aa */ /* 0x000e240000020700 */
[----:B0-----:R-:W-:Y:S05]  /*c950*/  @!P1 BRA `(.L_x_235) ;  /* 0x0000000000189947 */ /* 0x001fea0003800000 */
.L_x_236:
[----:B------:R-:W2:Y:S02]  /*c960*/  LD.E R16, [R14] ;  /* 0x000000000e107980 */ /* 0x000ea40000100900 */
[----:B--2---:R-:W-:-:S06]  /*c970*/  FADD R17, R5, R16 ;  /* 0x0000001005117221 */ /* 0x004fcc0000000000 */
[----:B------:R-:W2:Y:S02]  /*c980*/  ATOM.E.CAST.SPIN PT, R17, [R14], R16, R17 ;  /* 0x000000100e11738b */ /* 0x000ea400019e0111 */
[----:B--2---:R-:W-:-:S13]  /*c990*/  ISETP.EQ.U32.AND P1, PT, R17, 0x1, PT ;  /* 0x000000011100780c */ /* 0x004fda0003f22070 */
[----:B------:R-:W-:Y:S05]  /*c9a0*/  @!P1 BRA `(.L_x_236) ;  /* 0xfffffffc00ec9947 */ /* 0x000fea000383ffff */
[----:B------:R-:W-:Y:S05]  /*c9b0*/  BRA `(.L_x_232) ;  /* 0x00000000000c7947 */ /* 0x000fea0003800000 */
.L_x_235:
[----:B------:R-:W2:Y:S02]  /*c9c0*/  LD.E R0, desc[UR10][R14.64] ;  /* 0x0000000a0e007980 */ /* 0x000ea4000c101900 */
[----:B--2---:R-:W-:-:S05]  /*c9d0*/  FADD R5, R5, R0 ;  /* 0x0000000005057221 */ /* 0x004fca0000000000 */
[----:B------:R0:W-:Y:S02]  /*c9e0*/  ST.E desc[UR10][R14.64], R5 ;  /* 0x000000050e007985 */ /* 0x0001e4000c10190a */
.L_x_232:
[----:B------:R-:W-:Y:S05]  /*c9f0*/  BSYNC.RECONVERGENT B1 ;  /* 0x0000000000017941 */ /* 0x000fea0003800200 */
.L_x_231:
[----:B------:R-:W-:-:S05]  /*ca00*/  IADD3 R0, PT, PT, R11, 0x1, RZ ;  /* 0x000000010b007810 */ /* 0x000fca0007ffe0ff */
[----:B0-----:R-:W-:-:S05]  /*ca10*/  IMAD.HI.U32 R5, R19, R0, RZ ;  /* 0x0000000013057227 */ /* 0x001fca00078e00ff */
[----:B------:R-:W-:-:S05]  /*ca20*/  IADD3 R5, PT, PT, -R5, RZ, RZ ;  /* 0x000000ff05057210 */ /* 0x000fca0007ffe1ff */
[----:B------:R-:W-:Y:S02]  /*ca30*/  IMAD R0, R5, UR17, R0 ;  /* 0x0000001105007c24 */ /* 0x000fe4000f8e0200 */
        /* <DEDUP_REMOVED lines=14> */
.L_x_240:
[----:B------:R-:W0:Y:S02]  /*cb20*/  LDS R14, [R0] ;  /* 0x00000000000e7984 */ /* 0x000e240000000800 */
[----:B0-----:R-:W-:-:S05]  /*cb30*/  FADD R15, R5, R14 ;  /* 0x0000000e050f7221 */ /* 0x001fca0000000000 */
[----:B------:R-:W0:Y:S02]  /*cb40*/  ATOMS.CAST.SPIN P1, [R0], R14, R15 ;  /* 0x0000000e0000758d */ /* 0x000e24000182000f */
[----:B0-----:R-:W-:Y:S05]  /*cb50*/  @!P1 BRA `(.L_x_240) ;  /* 0xfffffffc00f09947 */ /* 0x001fea000383ffff */
[----:B------:R-:W-:Y:S05]  /*cb60*/  BRA `(.L_x_238) ;  /* 0x00000000002c7947 */ /* 0x000fea0003800000 */
.L_x_239:
[----:B------:R-:W0:Y:S02]  /*cb70*/  QSPC.E.D P1, RZ, [R14] ;  /* 0x000000000eff73aa */ /* 0x000e240000020700 */
[----:B0-----:R-:W-:Y:S05]  /*cb80*/  @!P1 BRA `(.L_x_241) ;  /* 0x0000000000189947 */ /* 0x001fea0003800000 */
.L_x_242:
[----:B------:R-:W2:Y:S02]  /*cb90*/  LD.E R16, [R14] ;  /* 0x000000000e107980 */ /* 0x000ea40000100900 */
[----:B--2---:R-:W-:-:S06]  /*cba0*/  FADD R17, R5, R16 ;  /* 0x0000001005117221 */ /* 0x004fcc0000000000 */
[----:B------:R-:W2:Y:S02]  /*cbb0*/  ATOM.E.CAST.SPIN PT, R17, [R14], R16, R17 ;  /* 0x000000100e11738b */ /* 0x000ea400019e0111 */
[----:B--2---:R-:W-:-:S13]  /*cbc0*/  ISETP.EQ.U32.AND P1, PT, R17, 0x1, PT ;  /* 0x000000011100780c */ /* 0x004fda0003f22070 */
[----:B------:R-:W-:Y:S05]  /*cbd0*/  @!P1 BRA `(.L_x_242) ;  /* 0xfffffffc00ec9947 */ /* 0x000fea000383ffff */
[----:B------:R-:W-:Y:S05]  /*cbe0*/  BRA `(.L_x_238) ;  /* 0x00000000000c7947 */ /* 0x000fea0003800000 */
.L_x_241:
[----:B------:R-:W2:Y:S02]  /*cbf0*/  LD.E R0, desc[UR10][R14.64] ;  /* 0x0000000a0e007980 */ /* 0x000ea4000c101900 */
[----:B--2---:R-:W-:-:S05]  /*cc00*/  FADD R5, R5, R0 ;  /* 0x0000000005057221 */ /* 0x004fca0000000000 */
[----:B------:R0:W-:Y:S02]  /*cc10*/  ST.E desc[UR10][R14.64], R5 ;  /* 0x000000050e007985 */ /* 0x0001e4000c10190a */
.L_x_238:
[----:B------:R-:W-:Y:S05]  /*cc20*/  BSYNC.RECONVERGENT B1 ;  /* 0x0000000000017941 */ /* 0x000fea0003800200 */
.L_x_237:
[----:B------:R-:W-:-:S05]  /*cc30*/  IADD3 R0, PT, PT, R11, 0x2, RZ ;  /* 0x000000020b007810 */ /* 0x000fca0007ffe0ff */
[----:B0-----:R-:W-:-:S04]  /*cc40*/  IMAD.HI.U32 R5, R19, R0, RZ ;  /* 0x0000000013057227 */ /* 0x001fc800078e00ff */
[----:B------:R-:W-:-:S04]  /*cc50*/  IMAD.MOV R5, RZ, RZ, -R5 ;  /* 0x000000ffff057224 */ /* 0x000fc800078e0a05 */
        /* <DEDUP_REMOVED lines=15> */
.L_x_246:
[----:B------:R-:W0:Y:S02]  /*cd50*/  LDS R14, [R0] ;  /* 0x00000000000e7984 */ /* 0x000e240000000800 */
[----:B0-----:R-:W-:-:S05]  /*cd60*/  FADD R15, R5, R14 ;  /* 0x0000000e050f7221 */ /* 0x001fca0000000000 */
[----:B------:R-:W0:Y:S02]  /*cd70*/  ATOMS.CAST.SPIN P1, [R0], R14, R15 ;  /* 0x0000000e0000758d */ /* 0x000e24000182000f */
[----:B0-----:R-:W-:Y:S05]  /*cd80*/  @!P1 BRA `(.L_x_246) ;  /* 0xfffffffc00f09947 */ /* 0x001fea000383ffff */
[----:B------:R-:W-:Y:S05]  /*cd90*/  BRA `(.L_x_244) ;  /* 0x00000000002c7947 */ /* 0x000fea0003800000 */
.L_x_245:
[----:B------:R-:W0:Y:S02]  /*cda0*/  QSPC.E.D P1, RZ, [R14] ;  /* 0x000000000eff73aa */ /* 0x000e240000020700 */
[----:B0-----:R-:W-:Y:S05]  /*cdb0*/  @!P1 BRA `(.L_x_247) ;  /* 0x0000000000189947 */ /* 0x001fea0003800000 */
.L_x_248:
[----:B------:R-:W2:Y:S02]  /*cdc0*/  LD.E R16, [R14] ;  /* 0x000000000e107980 */ /* 0x000ea40000100900 */
[----:B--2---:R-:W-:-:S06]  /*cdd0*/  FADD R17, R5, R16 ;  /* 0x0000001005117221 */ /* 0x004fcc0000000000 */
[----:B------:R-:W2:Y:S02]  /*cde0*/  ATOM.E.CAST.SPIN PT, R17, [R14], R16, R17 ;  /* 0x000000100e11738b */ /* 0x000ea400019e0111 */
[----:B--2---:R-:W-:-:S13]  /*cdf0*/  ISETP.EQ.U32.AND P1, PT, R17, 0x1, PT ;  /* 0x000000011100780c */ /* 0x004fda0003f22070 */
[----:B------:R-:W-:Y:S05]  /*ce00*/  @!P1 BRA `(.L_x_248) ;  /* 0xfffffffc00ec9947 */ /* 0x000fea000383ffff */
[----:B------:R-:W-:Y:S05]  /*ce10*/  BRA `(.L_x_244) ;  /* 0x00000000000c7947 */ /* 0x000fea0003800000 */
.L_x_247:
[----:B------:R-:W2:Y:S02]  /*ce20*/  LD.E R0, desc[UR10][R14.64] ;  /* 0x0000000a0e007980 */ /* 0x000ea4000c101900 */
[----:B--2---:R-:W-:-:S05]  /*ce30*/  FADD R5, R5, R0 ;  /* 0x0000000005057221 */ /* 0x004fca0000000000 */
[----:B------:R0:W-:Y:S02]  /*ce40*/  ST.E desc[UR10][R14.64], R5 ;  /* 0x000000050e007985 */ /* 0x0001e4000c10190a */
.L_x_244:
[----:B------:R-:W-:Y:S05]  /*ce50*/  BSYNC.RECONVERGENT B1 ;  /* 0x0000000000017941 */ /* 0x000fea0003800200 */
.L_x_243:
        /* <DEDUP_REMOVED lines=8> */
[----:B------:R-:W-:-:S05]  /*cee0*/  @P1 VIADD R0, R0, -UR17 ;  /* 0x8000001100001c36 */ /* 0x000fca0008000000 */
[----:B------:R-:W-:-:S04]  /*cef0*/  SEL R11, R21, R0, !P0 ;  /* 0x00000000150b7207 */ /* 0x000fc80004000000 */
[----:B------:R-:W-:Y:S02]  /*cf00*/  PRMT R12, R11, 0x654, R12 ;  /* 0x000006540b0c7816 */ /* 0x000fe4000000000c */
[----:B------:R-:W-:-:S05]  /*cf10*/  MOV R13, R13 ;  /* 0x0000000d000d7202 */ /* 0x000fca0000000f00 */
[----:B0-----:R0:W-:Y:S02]  /*cf20*/  ATOM.E.ADD.F32.FTZ.RN.STRONG.GPU P0, RZ, desc[UR10][R12.64], R5 ;  /* 0x800000050cff79a2 */ /* 0x0011e4000c10f30a */
[----:B0-----:R-:W-:Y:S05]  /*cf30*/  @P0 BRA `(.L_x_230) ;  /* 0x00000000004c0947 */ /* 0x001fea0003800000 */
[----:B------:R-:W0:Y:S02]  /*cf40*/  QSPC.E.S P0, RZ, [R12] ;  /* 0x000000000cff73aa */ /* 0x000e240000000500 */
[----:B0-----:R-:W-:Y:S05]  /*cf50*/  @!P0 BRA `(.L_x_249) ;  /* 0x0000000000188947 */ /* 0x001fea0003800000 */
[----:B------:R-:W-:-:S07]  /*cf60*/  MOV R0, R12 ;  /* 0x0000000c00007202 */ /* 0x000fce0000000f00 */
.L_x_250:
[----:B------:R-:W0:Y:S02]  /*cf70*/  LDS R12, [R0] ;  /* 0x00000000000c7984 */ /* 0x000e240000000800 */
[----:B0-----:R-:W-:-:S05]  /*cf80*/  FADD R13, R5, R12 ;  /* 0x0000000c050d7221 */ /* 0x001fca0000000000 */
[----:B------:R-:W0:Y:S02]  /*cf90*/  ATOMS.CAST.SPIN P0, [R0], R12, R13 ;  /* 0x0000000c0000758d */ /* 0x000e24000180000d */
[----:B0-----:R-:W-:Y:S05]  /*cfa0*/  @!P0 BRA `(.L_x_250) ;  /* 0xfffffffc00f08947 */ /* 0x001fea000383ffff */
[----:B------:R-:W-:Y:S05]  /*cfb0*/  BRA `(.L_x_230) ;  /* 0x00000000002c7947 */ /* 0x000fea0003800000 */
.L_x_249:
[----:B------:R-:W0:Y:S02]  /*cfc0*/  QSPC.E.D P0, RZ, [R12] ;  /* 0x000000000cff73aa */ /* 0x000e240000000700 */
[----:B0-----:R-:W-:Y:S05]  /*cfd0*/  @!P0 BRA `(.L_x_251) ;  /* 0x0000000000188947 */ /* 0x001fea0003800000 */
.L_x_252:
[----:B------:R-:W2:Y:S02]  /*cfe0*/  LD.E R14, [R12] ;  /* 0x000000000c0e7980 */ /* 0x000ea40000100900 */
[----:B--2---:R-:W-:-:S06]  /*cff0*/  FADD R15, R5, R14 ;  /* 0x0000000e050f7221 */ /* 0x004fcc0000000000 */
[----:B------:R-:W2:Y:S02]  /*d000*/  ATOM.E.CAST.SPIN PT, R15, [R12], R14, R15 ;  /* 0x0000000e0c0f738b */ /* 0x000ea400019e010f */
[----:B--2---:R-:W-:-:S13]  /*d010*/  ISETP.EQ.U32.AND P0, PT, R15, 0x1, PT ;  /* 0x000000010f00780c */ /* 0x004fda0003f02070 */
[----:B------:R-:W-:Y:S05]  /*d020*/  @!P0 BRA `(.L_x_252) ;  /* 0xfffffffc00ec8947 */ /* 0x000fea000383ffff */
[----:B------:R-:W-:Y:S05]  /*d030*/  BRA `(.L_x_230) ;  /* 0x00000000000c7947 */ /* 0x000fea0003800000 */
.L_x_251:
[----:B------:R-:W2:Y:S02]  /*d040*/  LD.E R0, desc[UR10][R12.64] ;  /* 0x0000000a0c007980 */ /* 0x000ea4000c101900 */
[----:B--2---:R-:W-:-:S05]  /*d050*/  FADD R5, R5, R0 ;  /* 0x0000000005057221 */ /* 0x004fca0000000000 */
[----:B------:R2:W-:Y:S02]  /*d060*/  ST.E desc[UR10][R12.64], R5 ;  /* 0x000000050c007985 */ /* 0x0005e4000c10190a */
.L_x_230:
[----:B------:R-:W-:Y:S05]  /*d070*/  BSYNC.RECONVERGENT B0 ;  /* 0x0000000000007941 */ /* 0x000fea0003800200 */
.L_x_229:
[----:B------:R-:W-:-:S12]  /*d080*/  UIADD3 UR4, UPT, UPT, UR4, 0x4, URZ ;  /* 0x0000000404047890 */ /* 0x000fd8000fffe0ff */
.L_x_228:
[----:B------:R-:W-:-:S09]  /*d090*/  UISETP.NE.AND UP0, UPT, UR7, URZ, UPT ;  /* 0x000000ff0700728c */ /* 0x000fd2000bf05270 */
[----:B------:R-:W-:Y:S05]  /*d0a0*/  BRA.U !UP0, `(.L_x_175) ;  /* 0x0000000908687547 */ /* 0x000fea000b800000 */
[----:B------:R-:W-:-:S09]  /*d0b0*/  UISETP.NE.AND UP0, UPT, UR7, 0x1, UPT ;  /* 0x000000010700788c */ /* 0x000fd2000bf05270 */
[----:B------:R-:W-:Y:S05]  /*d0c0*/  BRA.U !UP0, `(.L_x_253) ;  /* 0x00000005086c7547 */ /* 0x000fea000b800000 */
[----:B------:R-:W-:Y:S01]  /*d0d0*/  ISETP.NE.AND P0, PT, R124, RZ, PT ;  /* 0x000000ff7c00720c */ /* 0x000fe20003f05270 */
[----:B------:R-:W-:-:S12]  /*d0e0*/  BSSY.RECONVERGENT B0, `(.L_x_254) ;  /* 0x0000058000007945 */ /* 0x000fd80003800200 */
[----:B------:R-:W-:Y:S05]  /*d0f0*/  @P0 BRA `(.L_x_255) ;  /* 0x0000000400580947 */ /* 0x000fea0003800000 */
[----:B0-2---:R-:W0:Y:S01]  /*d100*/  I2F.U32.RP R5, UR17 ;  /* 0x0000001100057d06 */ /* 0x005e220008209000 */
[----:B------:R-:W2:Y:S01]  /*d110*/  S2R R11, SR_CgaCtaId ;  /* 0x00000000000b7919 */ /* 0x000ea20000008800 */
[----:B------:R-:W-:-:S06]  /*d120*/  MOV R8, 0x400 ;  /* 0x0000040000087802 */ /* 0x000fcc0000000f00 */
[----:B0-----:R-:W0:Y:S02]  /*d130*/  MUFU.RCP R5, R5 ;  /* 0x0000000500057308 */ /* 0x001e240000001000 */
[----:B0-----:R-:W-:Y:S02]  /*d140*/  IADD3 R12, PT, PT, R5, 0xffffffe, RZ ;  /* 0x0ffffffe050c7810 */ /* 0x001fe40007ffe0ff */
[----:B--2---:R-:W-:-:S04]  /*d150*/  IADD3 R19, PT, PT, R11, UR4, RZ ;  /* 0x000000040b137c10 */ /* 0x004fc8000fffe0ff */
[----:B------:R0:W2:Y:S01]  /*d160*/  F2I.FTZ.U32.TRUNC.NTZ R13, R12 ;  /* 0x0000000c000d7305 */ /* 0x0000a2000021f000 */
[----:B------:R-:W-:Y:S02]  /*d170*/  LEA R18, R11, R8, 0x18 ;  /* 0x000000080b127211 */ /* 0x000fe400078ec0ff */
[----:B------:R-:W-:-:S03]  /*d180*/  IADD3 R8, PT, PT, R8, 0x1450, RZ ;  /* 0x0000145008087810 */ /* 0x000fc60007ffe0ff */
[----:B------:R-:W3:Y:S01]  /*d190*/  LDS R5, [R18+0x1450] ;  /* 0x0014500012057984 */ /* 0x000ee20000000800 */
[----:B------:R-:W-:Y:S01]  /*d1a0*/  LEA R8, R11, R8, 0x18 ;  /* 0x000000080b087211 */ /* 0x000fe200078ec0ff */
[----:B0-----:R-:W-:Y:S01]  /*d1b0*/  HFMA2 R12, -RZ, RZ, 0, 0 ;  /* 0x00000000ff0c7431 */ /* 0x001fe200000001ff */
[----:B------:R-:W-:Y:S02]  /*d1c0*/  LOP3.LUT R11, RZ, UR17, RZ, 0x33, !PT ;  /* 0x00000011ff0b7c12 */ /* 0x000fe4000f8e33ff */
[----:B--2---:R-:W-:-:S05]  /*d1d0*/  IADD3 R15, PT, PT, RZ, -R13, RZ ;  /* 0x8000000dff0f7210 */ /* 0x004fca0007ffe0ff */
[----:B------:R-:W-:-:S04]  /*d1e0*/  IMAD R15, R15, UR17, RZ ;  /* 0x000000110f0f7c24 */ /* 0x000fc8000f8e02ff */
[----:B------:R-:W-:Y:S02]  /*d1f0*/  IMAD.HI.U32 R20, R13, R15, R12 ;  /* 0x0000000f0d147227 */ /* 0x000fe400078e000c */
[----:B------:R-:W0:Y:S04]  /*d200*/  S2R R13, SR_SWINHI ;  /* 0x00000000000d7919 */ /* 0x000e280000002f00 */
[----:B------:R-:W-:-:S05]  /*d210*/  IMAD.HI.U32 R0, R20, R19, RZ ;  /* 0x0000001314007227 */ /* 0x000fca00078e00ff */
[----:B------:R-:W-:-:S05]  /*d220*/  IADD3 R0, PT, PT, -R0, RZ, RZ ;  /* 0x000000ff00007210 */ /* 0x000fca0007ffe1ff */
[----:B------:R-:W-:-:S05]  /*d230*/  IMAD R0, R0, UR17, R19 ;  /* 0x0000001100007c24 */ /* 0x000fca000f8e0213 */
[----:B------:R-:W-:-:S13]  /*d240*/  ISETP.GE.U32.AND P0, PT, R0, UR17, PT ;  /* 0x0000001100007c0c */ /* 0x000fda000bf06070 */
[----:B------:R-:W-:Y:S01]  /*d250*/  @P0 VIADD R0, R0, -UR17 ;  /* 0x8000001100000c36 */ /* 0x000fe20008000000 */
[----:B------:R-:W-:Y:S02]  /*d260*/  ISETP.NE.U32.AND P0, PT, RZ, UR17, PT ;  /* 0x00000011ff007c0c */ /* 0x000fe4000bf05070 */
[----:B------:R-:W-:Y:S02]  /*d270*/  MOV R14, R8 ;  /* 0x00000008000e7202 */ /* 0x000fe40000000f00 */
[----:B0-----:R-:W-:Y:S02]  /*d280*/  MOV R15, R13 ;  /* 0x0000000d000f7202 */ /* 0x001fe40000000f00 */
[----:B------:R-:W-:-:S13]  /*d290*/  ISETP.GE.U32.AND P1, PT, R0, UR17, PT ;  /* 0x0000001100007c0c */ /* 0x000fda000bf26070 */
[----:B------:R-:W-:-:S04]  /*d2a0*/  @P1 IADD3 R0, PT, PT, R0, -UR17, RZ ;  /* 0x8000001100001c10 */ /* 0x000fc8000fffe0ff */
[----:B------:R-:W-:-:S04]  /*d2b0*/  SEL R13, R11, R0, !P0 ;  /* 0x000000000b0d7207 */ /* 0x000fc80004000000 */
[----:B------:R-:W-:Y:S02]  /*d2c0*/  PRMT R12, R13, 0x654, R14 ;  /* 0x000006540d0c7816 */ /* 0x000fe4000000000e */
[----:B------:R-:W-:-:S05]  /*d2d0*/  MOV R13, R15 ;  /* 0x0000000f000d7202 */ /* 0x000fca0000000f00 */
[----:B---3--:R0:W-:Y:S01]  /*d2e0*/  ATOM.E.ADD.F32.FTZ.RN.STRONG.GPU P1, RZ, desc[UR10][R12.64], R5 ;  /* 0x800000050cff79a2 */ /* 0x0081e2000c12f30a */
[----:B------:R-:W-:Y:S04]  /*d2f0*/  BSSY.RECONVERGENT B1, `(.L_x_256) ;  /* 0x0000015000017945 */ /* 0x000fe80003800200 */
[----:B0-----:R-:W-:Y:S05]  /*d300*/  @P1 BRA `(.L_x_257) ;  /* 0x00000000004c1947 */ /* 0x001fea0003800000 */
[----:B------:R-:W0:Y:S02]  /*d310*/  QSPC.E.S P1, RZ, [R12] ;  /* 0x000000000cff73aa */ /* 0x000e240000020500 */
[----:B0-----:R-:W-:Y:S05]  /*d320*/  @!P1 BRA `(.L_x_258) ;  /* 0x0000000000189947 */ /* 0x001fea0003800000 */
[----:B------:R-:W-:-:S07]  /*d330*/  MOV R0, R12 ;  /* 0x0000000c00007202 */ /* 0x000fce0000000f00 */
.L_x_259:
[----:B------:R-:W0:Y:S02]  /*d340*/  LDS R12, [R0] ;  /* 0x00000000000c7984 */ /* 0x000e240000000800 */
[----:B0-----:R-:W-:-:S05]  /*d350*/  FADD R13, R5, R12 ;  /* 0x0000000c050d7221 */ /* 0x001fca0000000000 */
[----:B------:R-:W0:Y:S02]  /*d360*/  ATOMS.CAST.SPIN P1, [R0], R12, R13 ;  /* 0x0000000c0000758d */ /* 0x000e24000182000d */
[----:B0-----:R-:W-:Y:S05]  /*d370*/  @!P1 BRA `(.L_x_259) ;  /* 0xfffffffc00f09947 */ /* 0x001fea000383ffff */
[----:B------:R-:W-:Y:S05]  /*d380*/  BRA `(.L_x_257) ;  /* 0x00000000002c7947 */ /* 0x000fea0003800000 */
.L_x_258:
[----:B------:R-:W0:Y:S02]  /*d390*/  QSPC.E.D P1, RZ, [R12] ;  /* 0x000000000cff73aa */ /* 0x000e240000020700 */
[----:B0-----:R-:W-:Y:S05]  /*d3a0*/  @!P1 BRA `(.L_x_260) ;  /* 0x0000000000189947 */ /* 0x001fea0003800000 */
.L_x_261:
[----:B------:R-:W2:Y:S02]  /*d3b0*/  LD.E R16, [R12] ;  /* 0x000000000c107980 */ /* 0x000ea40000100900 */
[----:B--2---:R-:W-:-:S06]  /*d3c0*/  FADD R17, R5, R16 ;  /* 0x0000001005117221 */ /* 0x004fcc0000000000 */
[----:B------:R-:W2:Y:S02]  /*d3d0*/  ATOM.E.CAST.SPIN PT, R17, [R12], R16, R17 ;  /* 0x000000100c11738b */ /* 0x000ea400019e0111 */
[----:B--2---:R-:W-:-:S13]  /*d3e0*/  ISETP.EQ.U32.AND P1, PT, R17, 0x1, PT ;  /* 0x000000011100780c */ /* 0x004fda0003f22070 */
[----:B------:R-:W-:Y:S05]  /*d3f0*/  @!P1 BRA `(.L_x_261) ;  /* 0xfffffffc00ec9947 */ /* 0x000fea000383ffff */
[----:B------:R-:W-:Y:S05]  /*d400*/  BRA `(.L_x_257) ;  /* 0x00000000000c7947 */ /* 0x000fea0003800000 */
.L_x_260:
[----:B------:R-:W2:Y:S02]  /*d410*/  LD.E R0, desc[UR10][R12.64] ;  /* 0x0000000a0c007980 */ /* 0x000ea4000c101900 */
[----:B--2---:R-:W-:-:S05]  /*d420*/  FADD R5, R5, R0 ;  /* 0x0000000005057221 */ /* 0x004fca0000000000 */
[----:B------:R0:W-:Y:S02]  /*d430*/  ST.E desc[UR10][R12.64], R5 ;  /* 0x000000050c007985 */ /* 0x0001e4000c10190a */
.L_x_257:
[----:B------:R-:W-:Y:S05]  /*d440*/  BSYNC.RECONVERGENT B1 ;  /* 0x0000000000017941 */ /* 0x000fea0003800200 */
.L_x_256:
        /* <DEDUP_REMOVED lines=17> */
.L_x_263:
[----:B------:R-:W0:Y:S02]  /*d560*/  LDS R12, [R0] ;  /* 0x00000000000c7984 */ /* 0x000e240000000800 */
[----:B0-----:R-:W-:-:S05]  /*d570*/  FADD R13, R5, R12 ;  /* 0x0000000c050d7221 */ /* 0x001fca0000000000 */
[----:B------:R-:W0:Y:S02]  /*d580*/  ATOMS.CAST.SPIN P0, [R0], R12, R13 ;  /* 0x0000000c0000758d */ /* 0x000e24000180000d */
[----:B0-----:R-:W-:Y:S05]  /*d590*/  @!P0 BRA `(.L_x_263) ;  /* 0xfffffffc00f08947 */ /* 0x001fea000383ffff */
[----:B------:R-:W-:Y:S05]  /*d5a0*/  BRA `(.L_x_255) ;  /* 0x00000000002c7947 */ /* 0x000fea0003800000 */
.L_x_262:
[----:B------:R-:W0:Y:S02]  /*d5b0*/  QSPC.E.D P0, RZ, [R12] ;  /* 0x000000000cff73aa */ /* 0x000e240000000700 */
[----:B0-----:R-:W-:Y:S05]  /*d5c0*/  @!P0 BRA `(.L_x_264) ;  /* 0x0000000000188947 */ /* 0x001fea0003800000 */
.L_x_265:
[----:B------:R-:W2:Y:S02]  /*d5d0*/  LD.E R14, [R12] ;  /* 0x000000000c0e7980 */ /* 0x000ea40000100900 */
[----:B--2---:R-:W-:-:S06]  /*d5e0*/  FADD R15, R5, R14 ;  /* 0x0000000e050f7221 */ /* 0x004fcc0000000000 */
[----:B------:R-:W2:Y:S02]  /*d5f0*/  ATOM.E.CAST.SPIN PT, R15, [R12], R14, R15 ;  /* 0x0000000e0c0f738b */ /* 0x000ea400019e010f */
[----:B--2---:R-:W-:-:S13]  /*d600*/  ISETP.EQ.U32.AND P0, PT, R15, 0x1, PT ;  /* 0x000000010f00780c */ /* 0x004fda0003f02070 */
[----:B------:R-:W-:Y:S05]  /*d610*/  @!P0 BRA `(.L_x_265) ;  /* 0xfffffffc00ec8947 */ /* 0x000fea000383ffff */
[----:B------:R-:W-:Y:S05]  /*d620*/  BRA `(.L_x_255) ;  /* 0x00000000000c7947 */ /* 0x000fea0003800000 */
.L_x_264:
[----:B------:R-:W2:Y:S02]  /*d630*/  LD.E R0, desc[UR10][R12.64] ;  /* 0x0000000a0c007980 */ /* 0x000ea4000c101900 */
[----:B--2---:R-:W-:-:S05]  /*d640*/  FADD R5, R5, R0 ;  /* 0x0000000005057221 */ /* 0x004fca0000000000 */
[----:B------:R3:W-:Y:S02]  /*d650*/  ST.E desc[UR10][R12.64], R5 ;  /* 0x000000050c007985 */ /* 0x0007e4000c10190a */
.L_x_255:
[----:B------:R-:W-:Y:S05]  /*d660*/  BSYNC.RECONVERGENT B0 ;  /* 0x0000000000007941 */ /* 0x000fea0003800200 */
.L_x_254:
[----:B------:R-:W-:-:S12]  /*d670*/  UIADD3 UR4, UPT, UPT, UR4, 0x2, URZ ;  /* 0x0000000204047890 */ /* 0x000fd8000fffe0ff */
.L_x_253:
[----:B------:R-:W-:Y:S01]  /*d680*/  ULOP3.LUT UR5, UR17, 0x1, URZ, 0xc0, !UPT ;  /* 0x0000000111057892 */ /* 0x000fe2000f8ec0ff */
[----:B------:R-:W-:Y:S01]  /*d690*/  ISETP.NE.AND P0, PT, R124, RZ, PT ;  /* 0x000000ff7c00720c */ /* 0x000fe20003f05270 */
[----:B------:R-:W-:Y:S04]  /*d6a0*/  BSSY.RECONVERGENT B0, `(.L_x_175) ;  /* 0x000003a000007945 */ /* 0x000fe80003800200 */
[----:B0-----:R-:W-:-:S04]  /*d6b0*/  MOV R0, UR5 ;  /* 0x0000000500007c02 */ /* 0x001fc80008000f00 */
[----:B------:R-:W-:-:S13]  /*d6c0*/  ISETP.NE.U32.OR P0, PT, R0, 0x1, P0 ;  /* 0x000000010000780c */ /* 0x000fda0000705470 */
[----:B------:R-:W-:Y:S05]  /*d6d0*/  @P0 BRA `(.L_x_266) ;  /* 0x0000000000d80947 */ /* 0x000fea0003800000 */
[----:B------:R-:W0:Y:S01]  /*d6e0*/  I2F.U32.RP R8, UR17 ;  /* 0x0000001100087d06 */ /* 0x000e220008209000 */
[----:B------:R-:W4:Y:S01]  /*d6f0*/  S2R R15, SR_CgaCtaId ;  /* 0x00000000000f7919 */ /* 0x000f220000008800 */
[----:B------:R-:W-:Y:S01]  /*d700*/  ISETP.NE.U32.AND P1, PT, RZ, UR17, PT ;  /* 0x00000011ff007c0c */ /* 0x000fe2000bf25070 */
[----:B------:R-:W1:Y:S05]  /*d710*/  S2R R17, SR_SWINHI ;  /* 0x0000000000117919 */ /* 0x000e6a0000002f00 */
[----:B0-----:R-:W2:Y:S02]  /*d720*/  MUFU.RCP R8, R8 ;  /* 0x0000000800087308 */ /* 0x001ea40000001000 */
[----:B--23--:R-:W-:-:S02]  /*d730*/  IADD3 R12, PT, PT, R8, 0xffffffe, RZ ;  /* 0x0ffffffe080c7810 */ /* 0x00cfc40007ffe0ff */
[----:B----4-:R-:W-:-:S04]  /*d740*/  IADD3 R0, PT, PT, R15, UR4, RZ ;  /* 0x000000040f007c10 */ /* 0x010fc8000fffe0ff */
[----:B------:R0:W2:Y:S01]  /*d750*/  F2I.FTZ.U32.TRUNC.NTZ R13, R12 ;  /* 0x0000000c000d7305 */ /* 0x0000a2000021f000 */
[----:B------:R-:W-:Y:S02]  /*d760*/  MOV R8, 0x400 ;  /* 0x0000040000087802 */ /* 0x000fe40000000f00 */
[----:B0-----:R-:W-:Y:S02]  /*d770*/  MOV R12, RZ ;  /* 0x000000ff000c7202 */ /* 0x001fe40000000f00 */
[----:B--2---:R-:W-:-:S05]  /*d780*/  IADD3 R5, PT, PT, RZ, -R13, RZ ;  /* 0x8000000dff057210 */ /* 0x004fca0007ffe0ff */
[----:B------:R-:W-:-:S04]  /*d790*/  IMAD R5, R5, UR17, RZ ;  /* 0x0000001105057c24 */ /* 0x000fc8000f8e02ff */
[----:B------:R-:W-:-:S06]  /*d7a0*/  IMAD.HI.U32 R5, R13, R5, R12 ;  /* 0x000000050d057227 */ /* 0x000fcc00078e000c */
[----:B------:R-:W-:-:S04]  /*d7b0*/  IMAD.HI.U32 R5, R5, R0, RZ ;  /* 0x0000000005057227 */ /* 0x000fc800078e00ff */
[----:B------:R-:W-:-:S04]  /*d7c0*/  IMAD.MOV R5, RZ, RZ, -R5 ;  /* 0x000000ffff057224 */ /* 0x000fc800078e0a05 */
[----:B------:R-:W-:Y:S01]  /*d7d0*/  IMAD R11, R5, UR17, R0 ;  /* 0x00000011050b7c24 */ /* 0x000fe2000f8e0200 */
[----:B------:R-:W-:Y:S02]  /*d7e0*/  LEA R5, R15, R8, 0x18 ;  /* 0x000000080f057211 */ /* 0x000fe400078ec0ff */
[----:B------:R-:W-:Y:S02]  /*d7f0*/  IADD3 R8, PT, PT, R8, 0x1450, RZ ;  /* 0x0000145008087810 */ /* 0x000fe40007ffe0ff */
[----:B------:R-:W-:Y:S02]  /*d800*/  ISETP.GE.U32.AND P0, PT, R11, UR17, PT ;  /* 0x000000110b007c0c */ /* 0x000fe4000bf06070 */
[----:B------:R-:W0:Y:S01]  /*d810*/  LDS R5, [R5+0x1450] ;  /* 0x0014500005057984 */ /* 0x000e220000000800 */
        /* <DEDUP_REMOVED lines=15> */
.L_x_269:
[----:B------:R-:W0:Y:S02]  /*d910*/  LDS R12, [R0] ;  /* 0x00000000000c7984 */ /* 0x000e240000000800 */
[----:B0-----:R-:W-:-:S05]  /*d920*/  FADD R13, R5, R12 ;  /* 0x0000000c050d7221 */ /* 0x001fca0000000000 */
[----:B------:R-:W0:Y:S02]  /*d930*/  ATOMS.CAST.SPIN P0, [R0], R12, R13 ;  /* 0x0000000c0000758d */ /* 0x000e24000180000d */
[----:B0-----:R-:W-:Y:S05]  /*d940*/  @!P0 BRA `(.L_x_269) ;  /* 0xfffffffc00f08947 */ /* 0x001fea000383ffff */
[----:B------:R-:W-:Y:S05]  /*d950*/  BSYNC.RECONVERGENT B1 ;  /* 0x0000000000017941 */ /* 0x000fea0003800200 */
.L_x_268:
[----:B------:R-:W-:Y:S05]  /*d960*/  BRA `(.L_x_266) ;  /* 0x0000000000347947 */ /* 0x000fea0003800000 */
.L_x_267:
[----:B------:R-:W0:Y:S02]  /*d970*/  QSPC.E.D P0, RZ, [R12] ;  /* 0x000000000cff73aa */ /* 0x000e240000000700 */
[----:B0-----:R-:W-:Y:S05]  /*d980*/  @!P0 BRA `(.L_x_270) ;  /* 0x0000000000208947 */ /* 0x001fea0003800000 */
[----:B------:R-:W-:Y:S01]  /*d990*/  BSSY.RECONVERGENT B1, `(.L_x_271) ;  /* 0x0000006000017945 */ /* 0x000fe20003800200 */
.L_x_272:
[----:B------:R-:W2:Y:S02]  /*d9a0*/  LD.E R14, [R12] ;  /* 0x000000000c0e7980 */ /* 0x000ea40000100900 */
[----:B--2---:R-:W-:-:S06]  /*d9b0*/  FADD R15, R5, R14 ;  /* 0x0000000e050f7221 */ /* 0x004fcc0000000000 */
[----:B------:R-:W2:Y:S02]  /*d9c0*/  ATOM.E.CAST.SPIN PT, R15, [R12], R14, R15 ;  /* 0x0000000e0c0f738b */ /* 0x000ea400019e010f */
[----:B--2---:R-:W-:-:S13]  /*d9d0*/  ISETP.EQ.U32.AND P0, PT, R15, 0x1, PT ;  /* 0x000000010f00780c */ /* 0x004fda0003f02070 */
[----:B------:R-:W-:Y:S05]  /*d9e0*/  @!P0 BRA `(.L_x_272) ;  /* 0xfffffffc00ec8947 */ /* 0x000fea000383ffff */
[----:B------:R-:W-:Y:S05]  /*d9f0*/  BSYNC.RECONVERGENT B1 ;  /* 0x0000000000017941 */ /* 0x000fea0003800200 */
.L_x_271:
[----:B------:R-:W-:Y:S05]  /*da00*/  BRA `(.L_x_266) ;  /* 0x00000000000c7947 */ /* 0x000fea0003800000 */
.L_x_270:
[----:B------:R-:W2:Y:S02]  /*da10*/  LD.E R0, desc[UR10][R12.64] ;  /* 0x0000000a0c007980 */ /* 0x000ea4000c101900 */
[----:B--2---:R-:W-:-:S05]  /*da20*/  FADD R5, R5, R0 ;  /* 0x0000000005057221 */ /* 0x004fca0000000000 */
[----:B------:R0:W-:Y:S02]  /*da30*/  ST.E desc[UR10][R12.64], R5 ;  /* 0x000000050c007985 */ /* 0x0001e4000c10190a */
.L_x_266:
[----:B------:R-:W-:Y:S05]  /*da40*/  BSYNC.RECONVERGENT B0 ;  /* 0x0000000000007941 */ /* 0x000fea0003800200 */
.L_x_175:
[----:B------:R-:W4:Y:S01]  /*da50*/  S2UR UR5, SR_CgaCtaId ;  /* 0x00000000000579c3 */ /* 0x000f220000008800 */
[----:B------:R-:W-:Y:S01]  /*da60*/  UMOV UR4, 0x400 ;  /* 0x0000040000047882 */ /* 0x000fe20000000000 */
[----:B------:R-:W-:Y:S01]  /*da70*/  BSSY.RECONVERGENT B0, `(.L_x_273) ;  /* 0x0000017000007945 */ /* 0x000fe20003800200 */
[----:B------:R-:W-:-:S00]  /*da80*/  MEMBAR.ALL.CTA ;  /* 0x0000000000007992 */ /* 0x000fc00000008000 */
[----:B------:R-:W-:Y:S06]  /*da90*/  MEMBAR.ALL.GPU ;  /* 0x0000000000007992 */ /* 0x000fec000000a000 */
[----:B------:R-:W-:-:S00]  /*daa0*/  ERRBAR ;  /* 0x00000000000079ab */ /* 0x000fc00000000000 */
[----:B------:R-:W-:Y:S08]  /*dab0*/  CGAERRBAR ;  /* 0x00000000000075ab */ /* 0x000ff00000000000 */
[----:B------:R-:W-:Y:S06]  /*dac0*/  UCGABAR_ARV ;  /* 0x00000000000079c7 */ /* 0x000fec0008000000 */
[----:B------:R-:W-:Y:S01]  /*dad0*/  UCGABAR_WAIT ;  /* 0x0000000000007dc7 */ /* 0x000fe20008000000 */
[----:B------:R-:W-:Y:S04]  /*dae0*/  CCTL.IVALL ;  /* 0x00000000ff00798f */ /* 0x000fe80002000000 */
[----:B------:R-:W1:Y:S01]  /*daf0*/  LDS R8, [R10+UR13] ;  /* 0x0000000d0a087984 */ /* 0x000e620008000800 */
[----:B----4-:R-:W-:-:S09]  /*db00*/  ULEA UR4, UR5, UR4, 0x18 ;  /* 0x0000000405047291 */ /* 0x010fd2000f8ec0ff */
[----:B0-23--:R-:W0:Y:S01]  /*db10*/  LDS R5, [UR4+0x1450] ;  /* 0x00145004ff057984 */ /* 0x00de220008000800 */
[----:B-1----:R-:W-:Y:S01]  /*db20*/  HADD2.F32 R0, -RZ, R8.H0_H0 ;  /* 0x20000008ff007230 */ /* 0x002fe20000004100 */
[----:B0-----:R-:W0:Y:S08]  /*db30*/  MUFU.RCP R12, R5 ;  /* 0x00000005000c7308 */ /* 0x001e300000001000 */
[----:B------:R-:W1:Y:S01]  /*db40*/  FCHK P0, R0, R5 ;  /* 0x0000000500007302 */ /* 0x000e620000000000 */
[----:B0-----:R-:W-:-:S04]  /*db50*/  FFMA R11, -R5, R12, 1 ;  /* 0x3f800000050b7423 */ /* 0x001fc8000000010c */
[----:B------:R-:W-:-:S04]  /*db60*/  FFMA R11, R12, R11, R12 ;  /* 0x0000000b0c0b7223 */ /* 0x000fc8000000000c */
[----:B------:R-:W-:-:S04]  /*db70*/  FFMA R12, R0, R11, RZ ;  /* 0x0000000b000c7223 */ /* 0x000fc800000000ff */
[----:B------:R-:W-:-:S04]  /*db80*/  FFMA R13, -R5, R12, R0 ;  /* 0x0000000c050d7223 */ /* 0x000fc80000000100 */
[----:B------:R-:W-:Y:S01]  /*db90*/  FFMA R11, R11, R13, R12 ;  /* 0x0000000d0b0b7223 */ /* 0x000fe2000000000c */
[----:B-1----:R-:W-:Y:S06]  /*dba0*/  @!P0 BRA `(.L_x_274) ;  /* 0x00000000000c8947 */ /* 0x002fec0003800000 */
[----:B------:R-:W-:-:S07]  /*dbb0*/  MOV R18, 0xdbd0 ;  /* 0x0000dbd000127802 */ /* 0x000fce0000000f00 */
[----:B-----5:R-:W-:Y:S05]  /*dbc0*/  CALL.REL.NOINC `($__internal_2_$__cuda_sm3x_div_rn_noftz_f32_slowpath) ;  /* 0x000000d4000c7944 */ /* 0x020fea0003c00000 */
[----:B------:R-:W-:-:S07]  /*dbd0*/  MOV R11, R15 ;  /* 0x0000000f000b7202 */ /* 0x000fce0000000f00 */
.L_x_274:
[----:B------:R-:W-:Y:S05]  /*dbe0*/  BSYNC.RECONVERGENT B0 ;  /* 0x0000000000007941 */ /* 0x000fea0003800200 */
.L_x_273:
[----:B------:R-:W0:Y:S01]  /*dbf0*/  MUFU.RCP R0, R5 ;  /* 0x0000000500007308 */ /* 0x000e220000001000 */
[----:B------:R-:W-:Y:S01]  /*dc00*/  HADD2.F32 R8, -RZ, R8.H1_H1 ;  /* 0x30000008ff087230 */ /* 0x000fe20000004100 */
[----:B------:R-:W-:Y:S06]  /*dc10*/  BSSY.RECONVERGENT B0, `(.L_x_275) ;  /* 0x000000c000007945 */ /* 0x000fec0003800200 */
[----:B------:R-:W1:Y:S01]  /*dc20*/  FCHK P0, R8, R5 ;  /* 0x0000000508007302 */ /* 0x000e620000000000 */
[----:B0-----:R-:W-:-:S04]  /*dc30*/  FFMA R13, -R5, R0, 1 ;  /* 0x3f800000050d7423 */ /* 0x001fc80000000100 */
[----:B------:R-:W-:-:S04]  /*dc40*/  FFMA R0, R0, R13, R0 ;  /* 0x0000000d00007223 */ /* 0x000fc80000000000 */
[----:B------:R-:W-:-:S04]  /*dc50*/  FFMA R13, R0, R8, RZ ;  /* 0x00000008000d7223 */ /* 0x000fc800000000ff */
[----:B------:R-:W-:-:S04]  /*dc60*/  FFMA R12, -R5, R13, R8 ;  /* 0x0000000d050c7223 */ /* 0x000fc80000000108 */
[----:B------:R-:W-:Y:S01]  /*dc70*/  FFMA R0, R0, R12, R13 ;  /* 0x0000000c00007223 */ /* 0x000fe2000000000d */
[----:B-1----:R-:W-:Y:S06]  /*dc80*/  @!P0 BRA `(.L_x_276) ;  /* 0x0000000000108947 */ /* 0x002fec0003800000 */
[----:B------:R-:W-:Y:S02]  /*dc90*/  MOV R0, R8 ;  /* 0x0000000800007202 */ /* 0x000fe40000000f00 */
[----:B------:R-:W-:-:S07]  /*dca0*/  MOV R18, 0xdcc0 ;  /* 0x0000dcc000127802 */ /* 0x000fce0000000f00 */
[----:B-----5:R-:W-:Y:S05]  /*dcb0*/  CALL.REL.NOINC `($__internal_2_$__cuda_sm3x_div_rn_noftz_f32_slowpath) ;  /* 0x000000d000d07944 */ /* 0x020fea0003c00000 */
[----:B------:R-:W-:-:S07]  /*dcc0*/  IMAD.MOV.U32 R0, RZ, RZ, R15 ;  /* 0x000000ffff007224 */ /* 0x000fce00078e000f */
.L_x_276:
[----:B------:R-:W-:Y:S05]  /*dcd0*/  BSYNC.RECONVERGENT B0 ;  /* 0x0000000000007941 */ /* 0x000fea0003800200 */
.L_x_275:
[----:B------:R-:W0:Y:S01]  /*dce0*/  S2UR UR20, SR_CTAID.X ;  /* 0x00000000001479c3 */ /* 0x000e220000002500 */
[----:B------:R-:W-:Y:S02]  /*dcf0*/  F2FP.F16.F32.PACK_AB R11, R0, R11 ;  /* 0x0000000b000b723e */ /* 0x000fe400000000ff */
[----:B------:R-:W-:-:S03]  /*dd00*/  ISETP.NE.AND P0, PT, R7, RZ, PT ;  /* 0x000000ff0700720c */ /* 0x000fc60003f05270 */
[----:B------:R1:W-:Y:S02]  /*dd10*/  STS [R10+UR13], R11 ;  /* 0x0000000b0a007988 */ /* 0x0003e4000800080d */
[----:B------:R-:W2:Y:S08]  /*dd20*/  LDC.64 R12, c[0x0][0x3a0] ;  /* 0x0000e800ff0c7b82 */ /* 0x000eb00000000a00 */
[----:B------:R-:W3:Y:S01]  /*dd30*/  S2UR UR7, SR_CgaCtaId ;  /* 0x00000000000779c3 */ /* 0x000ee20000008800 */
[----:B0-----:R-:W-:-:S04]  /*dd40*/  USHF.L.U32 UR9, UR20, 0x18, URZ ;  /* 0x0000001814097899 */ /* 0x001fc800080006ff */
[----:B------:R-:W-:-:S04]  /*dd50*/  ULEA UR4, UR5, UR9, 0x11 ;  /* 0x0000000905047291 */ /* 0x000fc8000f8e88ff */
[----:B------:R-:W-:-:S06]  /*dd60*/  ULEA UR4, UR6, UR4, 0x13 ;  /* 0x0000000406047291 */ /* 0x000fcc000f8e98ff */
[----:B------:R-:W-:Y:S01]  /*dd70*/  LEA R5, R124, UR4, 0x8 ;  /* 0x000000047c057c11 */ /* 0x000fe2000f8e40ff */
[----:B------:R-:W-:Y:S02]  /*dd80*/  UMOV UR4, 0x400 ;  /* 0x0000040000047882 */ /* 0x000fe40000000000 */
[----:B------:R-:W-:Y:S02]  /*dd90*/  UIADD3 UR5, UPT, UPT, UR4, 0xb50, URZ ;  /* 0x00000b5004057890 */ /* 0x000fe4000fffe0ff */
[----:B--2---:R-:W-:Y:S01]  /*dda0*/  IMAD.WIDE.U32 R12, R5, 0x2, R12 ;  /* 0x00000002050c7825 */ /* 0x004fe200078e000c */
[----:B------:R-:W-:Y:S01]  /*ddb0*/  SHF.R.U32.HI R5, RZ, 0x1, R124 ;  /* 0x00000001ff057819 */ /* 0x000fe2000001167c */
[----:B------:R-:W-:Y:S02]  /*ddc0*/  UIADD3 UR8, UPT, UPT, UR4, 0x850, URZ ;  /* 0x0000085004087890 */ /* 0x000fe4000fffe0ff */
[----:B---3--:R-:W-:Y:S01]  /*ddd0*/  ULEA UR12, UR7, UR5, 0x18 ;  /* 0x00000005070c7291 */ /* 0x008fe2000f8ec0ff */
[----:B------:R-:W-:Y:S01]  /*dde0*/  IADD3 R12, P1, PT, R12, 0x100, RZ ;  /* 0x000001000c0c7810 */ /* 0x000fe20007f3e0ff */
[----:B------:R-:W-:Y:S01]  /*ddf0*/  ULEA UR8, UR7, UR8, 0x18 ;  /* 0x0000000807087291 */ /* 0x000fe2000f8ec0ff */
[----:B------:R-:W-:Y:S01]  /*de00*/  LOP3.LUT R5, R5, 0x7ffffff0, RZ, 0xc0, !PT ;  /* 0x7ffffff005057812 */ /* 0x000fe200078ec0ff */
[----:B------:R-:W-:Y:S01]  /*de10*/  UIADD3 UR14, UPT, UPT, UR12, 0x10, URZ ;  /* 0x000000100c0e7890 */ /* 0x000fe2000fffe0ff */
[----:B------:R-:W-:Y:S01]  /*de20*/  IADD3.X R13, PT, PT, RZ, R13, RZ, P1, !PT ;  /* 0x0000000dff0d7210 */ /* 0x000fe20000ffe4ff */
[----:B-1----:R-:W-:-:S10]  /*de30*/  UMOV UR4, URZ ;  /* 0x000000ff00047c82 */ /* 0x002fd40008000000 */
.L_x_277:
[----:B0-----:R-:W2:Y:S04]  /*de40*/  LDG.E.128 R16, desc[UR10][R12.64+-0x100] ;  /* 0xffff000a0c107981 */ /* 0x001ea8000c1e1d00 */
[----:B------:R-:W3:Y:S01]  /*de50*/  LDG.E.128 R20, desc[UR10][R12.64] ;  /* 0x0000000a0c147981 */ /* 0x000ee2000c1e1d00 */
[C---:B--2---:R-:W-:Y:S02]  /*de60*/  HFMA2 R18, R127.reuse.H0_H0, R18, RZ.H0_H0 ;  /* 0x000000127f127231 */ /* 0x044fe400000408ff */
[C---:B------:R-:W-:Y:S02]  /*de70*/  HFMA2 R16, R127.reuse.H0_H0, R16, RZ.H0_H0 ;  /* 0x000000107f107231 */ /* 0x040fe400000408ff */
[C---:B---3--:R-:W-:Y:S02]  /*de80*/  HFMA2 R18, R127.reuse.H1_H1, R22, R18 ;  /* 0x000000167f127231 */ /* 0x048fe40000000c12 */
[----:B------:R-:W-:-:S02]  /*de90*/  HFMA2 R16, R127.H1_H1, R20, R16 ;  /* 0x000000147f107231 */ /* 0x000fc40000000c10 */
[C---:B------:R-:W-:Y:S01]  /*dea0*/  HFMA2 R19, R127.reuse.H0_H0, R19, RZ.H0_H0 ;  /* 0x000000137f137231 */ /* 0x040fe200000408ff */
[----:B------:R-:W0:Y:S01]  /*deb0*/  SHFL.DOWN PT, R15, R18, 0x10, 0x1f ;  /* 0x0a001f00120f7f89 */ /* 0x000e2200000e0000 */
[C---:B------:R-:W-:Y:S02]  /*dec0*/  HFMA2 R17, R127.reuse.H0_H0, R17, RZ.H0_H0 ;  /* 0x000000117f117231 */ /* 0x040fe400000408ff */
[C---:B------:R-:W-:Y:S01]  /*ded0*/  HFMA2 R19, R127.reuse.H1_H1, R23, R19 ;  /* 0x000000177f137231 */ /* 0x040fe20000000c13 */
[----:B------:R-:W1:Y:S01]  /*dee0*/  SHFL.DOWN PT, R11, R16, 0x10, 0x1f ;  /* 0x0a001f00100b7f89 */ /* 0x000e6200000e0000 */
[----:B------:R-:W-:-:S03]  /*def0*/  HFMA2 R17, R127.H1_H1, R21, R17 ;  /* 0x000000157f117231 */ /* 0x000fc60000000c11 */
        /* <DEDUP_REMOVED lines=29> */
[----:B------:R-:W-:Y:S01]  /*e0d0*/  MOV R11, R18 ;  /* 0x00000012000b7202 */ /* 0x000fe20000000f00 */
[----:B---3--:R-:W-:-:S03]  /*e0e0*/  HADD2 R17, R0, R17 ;  /* 0x0000001100117230 */ /* 0x008fc60000000000 */
[----:B------:R-:W-:Y:S02]  /*e0f0*/  MOV R14, R19 ;  /* 0x00000013000e7202 */ /* 0x000fe40000000f00 */
[----:B------:R-:W-:Y:S01]  /*e100*/  MOV R0, R16 ;  /* 0x0000001000007202 */ /* 0x000fe20000000f00 */
[----:B------:R-:W0:Y:S01]  /*e110*/  SHFL.DOWN PT, R11, R11, 0x1, 0x1f ;  /* 0x08201f000b0b7f89 */ /* 0x000e2200000e0000 */
[----:B------:R-:W-:-:S03]  /*e120*/  MOV R8, R17 ;  /* 0x0000001100087202 */ /* 0x000fc60000000f00 */
[----:B------:R-:W1:Y:S04]  /*e130*/  SHFL.DOWN PT, R21, R0, 0x1, 0x1f ;  /* 0x08201f0000157f89 */ /* 0x000e6800000e0000 */
[----:B------:R-:W2:Y:S04]  /*e140*/  SHFL.DOWN PT, R20, R8, 0x1, 0x1f ;  /* 0x08201f0008147f89 */ /* 0x000ea800000e0000 */
[----:B------:R-:W3:Y:S01]  /*e150*/  SHFL.DOWN PT, R14, R14, 0x1, 0x1f ;  /* 0x08201f000e0e7f89 */ /* 0x000ee200000e0000 */
[----:B0-----:R-:W-:Y:S02]  /*e160*/  HFMA2 R18, R18, 1, 1, R11 ;  /* 0x3c003c0012127831 */ /* 0x001fe4000000000b */
[----:B-1----:R-:W-:-:S02]  /*e170*/  HFMA2 R16, R16, 1, 1, R21 ;  /* 0x3c003c0010107831 */ /* 0x002fc40000000015 */
[----:B--2---:R-:W-:Y:S02]  /*e180*/  HADD2 R17, R17, R20 ;  /* 0x0000001411117230 */ /* 0x004fe40000000000 */
[----:B---3--:R-:W-:-:S05]  /*e190*/  HADD2 R19, R19, R14 ;  /* 0x0000000e13137230 */ /* 0x008fca0000000000 */
[----:B------:R-:W-:Y:S01]  /*e1a0*/  @!P0 STS.128 [R5+UR8], R16 ;  /* 0x0000001005008988 */ /* 0x000fe20008000c08 */
[----:B------:R-:W-:Y:S06]  /*e1b0*/  BAR.SYNC.DEFER_BLOCKING 0x0 ;  /* 0x0000000000007b1d */ /* 0x000fec0000010000 */
[----:B------:R-:W2:Y:S04]  /*e1c0*/  LDG.E.128 R20, desc[UR10][R12.64+-0xf0] ;  /* 0xffff100a0c147981 */ /* 0x000ea8000c1e1d00 */
[----:B------:R-:W3:Y:S01]  /*e1d0*/  LDG.E.128 R24, desc[UR10][R12.64+0x10] ;  /* 0x0000100a0c187981 */ /* 0x000ee2000c1e1d00 */
[C---:B------:R-:W-:Y:S01]  /*e1e0*/  ISETP.GT.U32.AND P1, PT, R124.reuse, 0xf, PT ;  /* 0x0000000f7c00780c */ /* 0x040fe20003f24070 */
[----:B------:R-:W-:Y:S01]  /*e1f0*/  UMOV UR5, UR4 ;  /* 0x0000000400057c82 */ /* 0x000fe20008000000 */
[----:B------:R-:W-:Y:S01]  /*e200*/  PRMT R0, R127, 0x5410, R127 ;  /* 0x000054107f007816 */ /* 0x000fe2000000007f */
[----:B------:R-:W-:Y:S01]  /*e210*/  UISETP.GE.U32.AND UP0, UPT, UR5, 0x70, UPT ;  /* 0x000000700500788c */ /* 0x000fe2000bf06070 */
[C---:B------:R-:W-:Y:S01]  /*e220*/  LEA R8, R124.reuse, UR8, 0x4 ;  /* 0x000000087c087c11 */ /* 0x040fe2000f8e20ff */
[----:B------:R-:W-:Y:S01]  /*e230*/  UIADD3 UR4, UPT, UPT, UR4, 0x10, URZ ;  /* 0x0000001004047890 */ /* 0x000fe2000fffe0ff */
[----:B------:R-:W-:-:S02]  /*e240*/  ISETP.NE.AND P2, PT, R124, RZ, PT ;  /* 0x000000ff7c00720c */ /* 0x000fc40003f45270 */
[----:B------:R-:W-:-:S05]  /*e250*/  ISETP.NE.AND P0, PT, R7, RZ, PT ;  /* 0x000000ff0700720c */ /* 0x000fca0003f05270 */
[----:B------:R-:W-:Y:S01]  /*e260*/  @!P1 LDS.128 R16, [R8] ;  /* 0x0000000008109984 */ /* 0x000fe20000000c00 */
[C---:B--2---:R-:W-:Y:S02]  /*e270*/  HFMA2 R20, R0.reuse, R20, RZ ;  /* 0x0000001400147231 */ /* 0x044fe400000000ff */
[C---:B------:R-:W-:Y:S02]  /*e280*/  HFMA2 R21, R0.reuse, R21, RZ.H0_H0 ;  /* 0x0000001500157231 */ /* 0x040fe400000400ff */
[C---:B------:R-:W-:Y:S02]  /*e290*/  HFMA2 R22, R0.reuse, R22, RZ ;  /* 0x0000001600167231 */ /* 0x040fe400000000ff */
[----:B------:R-:W-:Y:S01]  /*e2a0*/  HFMA2 R23, R0, R23, RZ.H0_H0 ;  /* 0x0000001700177231 */ /* 0x000fe200000400ff */
[----:B------:R-:W-:-:S05]  /*e2b0*/  PRMT R0, R127, 0x7632, R127 ;  /* 0x000076327f007816 */ /* 0x000fca000000007f */
[C---:B---3--:R-:W-:Y:S02]  /*e2c0*/  HFMA2 R21, R0.reuse, R25, R21 ;  /* 0x0000001900157231 */ /* 0x048fe40000000015 */
[C---:B------:R-:W-:Y:S02]  /*e2d0*/  HFMA2 R20, R0.reuse, R24, R20 ;  /* 0x0000001800147231 */ /* 0x040fe40000000014 */
[C---:B------:R-:W-:Y:S02]  /*e2e0*/  HFMA2 R23, R0.reuse, R27, R23 ;  /* 0x0000001b00177231 */ /* 0x040fe40000000017 */
[----:B------:R-:W-:Y:S02]  /*e2f0*/  HFMA2 R22, R0, R26, R22 ;  /* 0x0000001a00167231 */ /* 0x000fe40000000016 */
        /* <DEDUP_REMOVED lines=15> */
[----:B0-----:R-:W-:-:S03]  /*e3f0*/  HFMA2 R0, R17, 1, 1, R0 ;  /* 0x3c003c0011007831 */ /* 0x001fc60000000000 */
        /* <DEDUP_REMOVED lines=10> */
[----:B------:R-:W-:-:S03]  /*e4a0*/  HADD2 R21, R24, R21 ;  /* 0x0000001518157230 */ /* 0x000fc60000000000 */
[----:B------:R-:W4:Y:S01]  /*e4b0*/  SHFL.DOWN PT, R16, R11, 0x4, 0x1f ;  /* 0x08801f000b107f89 */ /* 0x000f2200000e0000 */
[----:B0-----:R-:W-:-:S03]  /*e4c0*/  HADD2 R23, R26, R23 ;  /* 0x000000171a177230 */ /* 0x001fc60000000000 */
        /* <DEDUP_REMOVED lines=9> */
[----:B------:R-:W-:-:S03]  /*e560*/  HADD2 R11, R11, R16 ;  /* 0x000000100b0b7230 */ /* 0x000fc60000000000 */
[----:B------:R-:W4:Y:S01]  /*e570*/  SHFL.DOWN PT, R20, R25, 0x2, 0x1f ;  /* 0x08401f0019147f89 */ /* 0x000f2200000e0000 */
[----:B0-----:R-:W-:-:S03]  /*e580*/  HADD2 R15, R15, R18 ;  /* 0x000000120f0f7230 */ /* 0x001fc60000000000 */
[----:B------:R-:W0:Y:S01]  /*e590*/  SHFL.DOWN PT, R22, R27, 0x2, 0x1f ;  /* 0x08401f001b167f89 */ /* 0x000e2200000e0000 */
[----:B------:R-:W-:-:S03]  /*e5a0*/  HADD2 R24, R21, R24 ;  /* 0x0000001815187230 */ /* 0x000fc60000000000 */
[----:B------:R-:W0:Y:S01]  /*e5b0*/  SHFL.DOWN PT, R16, R11, 0x2, 0x1f ;  /* 0x08401f000b107f89 */ /* 0x000e2200000e0000 */
[----:B-1----:R-:W-:-:S03]  /*e5c0*/  HADD2 R26, R23, R26 ;  /* 0x0000001a171a7230 */ /* 0x002fc60000000000 */
[----:B------:R-:W1:Y:S04]  /*e5d0*/  SHFL.DOWN PT, R18, R15, 0x2, 0x1f ;  /* 0x08401f000f127f89 */ /* 0x000e6800000e0000 */
[----:B------:R-:W1:Y:S01]  /*e5e0*/  SHFL.DOWN PT, R21, R24, 0x2, 0x1f ;  /* 0x08401f0018157f89 */ /* 0x000e6200000e0000 */
[----:B--2---:R-:W-:-:S03]  /*e5f0*/  HFMA2 R17, R0, 1, 1, R17 ;  /* 0x3c003c0000117831 */ /* 0x004fc60000000011 */
[----:B------:R-:W2:Y:S01]  /*e600*/  SHFL.DOWN PT, R23, R26, 0x2, 0x1f ;  /* 0x08401f001a177f89 */ /* 0x000ea200000e0000 */
[----:B---3--:R-:W-:Y:S02]  /*e610*/  HFMA2 R19, R14, 1, 1, R19 ;  /* 0x3c003c000e137831 */ /* 0x008fe40000000013 */
[----:B----4-:R-:W-:Y:S01]  /*e620*/  HFMA2 R20, R25, 1, 1, R20 ;  /* 0x3c003c0019147831 */ /* 0x010fe20000000014 */
[----:B------:R-:W3:Y:S01]  /*e630*/  SHFL.DOWN PT, R0, R17, 0x1, 0x1f ;  /* 0x08201f0011007f89 */ /* 0x000ee200000e0000 */
[----:B0-----:R-:W-:-:S03]  /*e640*/  HFMA2 R22, R27, 1, 1, R22 ;  /* 0x3c003c001b167831 */ /* 0x001fc60000000016 */
[----:B------:R-:W0:Y:S01]  /*e650*/  SHFL.DOWN PT, R14, R19, 0x1, 0x1f ;  /* 0x08201f00130e7f89 */ /* 0x000e2200000e0000 */
        /* <DEDUP_REMOVED lines=9> */
[----:B---3--:R-:W-:-:S03]  /*e6f0*/  HFMA2 R17, R17, 1, 1, R0 ;  /* 0x3c003c0011117831 */ /* 0x008fc60000000000 */
[----:B------:R-:W3:Y:S01]  /*e700*/  SHFL.DOWN PT, R26, R23, 0x1, 0x1f ;  /* 0x08201f00171a7f89 */ /* 0x000ee200000e0000 */
[----:B0-----:R-:W-:Y:S02]  /*e710*/  HFMA2 R19, R19, 1, 1, R14 ;  /* 0x3c003c0013137831 */ /* 0x001fe4000000000e */
[----:B----4-:R-:W-:Y:S02]  /*e720*/  HFMA2 R25, R20, 1, 1, R25 ;  /* 0x3c003c0014197831 */ /* 0x010fe40000000019 */
[----:B-1----:R-:W-:Y:S02]  /*e730*/  HFMA2 R27, R22, 1, 1, R27 ;  /* 0x3c003c00161b7831 */ /* 0x002fe4000000001b */
[----:B------:R-:W-:Y:S02]  /*e740*/  HADD2 R16, R16, R11 ;  /* 0x0000000b10107230 */ /* 0x000fe40000000000 */
[----:B--2---:R-:W-:Y:S02]  /*e750*/  HADD2 R18, R18, R15 ;  /* 0x0000000f12127230 */ /* 0x004fe40000000000 */
[----:B------:R-:W-:-:S03]  /*e760*/  HADD2 R24, R21, R24 ;  /* 0x0000001815187230 */ /* 0x000fc60000000000 */
[----:B------:R-:W-:Y:S01]  /*e770*/  @!P2 STS.128 [UR14+-0x10], R16 ;  /* 0xfffff010ff00a988 */ /* 0x000fe20008000c0e */
[----:B---3--:R-:W-:-:S05]  /*e780*/  HADD2 R26, R23, R26 ;  /* 0x0000001a171a7230 */ /* 0x008fca0000000000 */
[----:B------:R-:W-:Y:S01]  /*e790*/  @!P0 STS.128 [R5+UR8], R24 ;  /* 0x0000001805008988 */ /* 0x000fe20008000c08 */
[----:B------:R-:W-:Y:S06]  /*e7a0*/  BAR.SYNC.DEFER_BLOCKING 0x0 ;  /* 0x0000000000007b1d */ /* 0x000fec0000010000 */
[----:B------:R-:W0:Y:S01]  /*e7b0*/  @!P1 LDS.128 R24, [R8] ;  /* 0x0000000008189984 */ /* 0x000e220000000c00 */
[----:B------:R-:W-:-:S05]  /*e7c0*/  IADD3 R12, P1, PT, R12, 0x20, RZ ;  /* 0x000000200c0c7810 */ /* 0x000fca0007f3e0ff */
[----:B------:R-:W-:Y:S01]  /*e7d0*/  IMAD.X R13, RZ, RZ, R13, P1 ;  /* 0x000000ffff0d7224 */ /* 0x000fe200008e060d */
        /* <DEDUP_REMOVED lines=35> */
[----:B------:R-:W1:Y:S01]  /*ea10*/  S2UR UR5, SR_CgaCtaId ;  /* 0x00000000000579c3 */ /* 0x000e620000008800 */
[----:B0-----:R-:W0:Y:S01]  /*ea20*/  S2R R16, SR_CgaCtaId ;  /* 0x0000000000107919 */ /* 0x001e220000008800 */
[----:B------:R-:W-:-:S06]  /*ea30*/  ULEA UR4, UR20, UR6, 0x5 ;  /* 0x0000000614047291 */ /* 0x000fcc000f8e28ff */
[----:B------:R-:W-:Y:S01]  /*ea40*/  BAR.SYNC.DEFER_BLOCKING 0x0 ;  /* 0x0000000000007b1d */ /* 0x000fe20000010000 */
[----:B------:R-:W-:Y:S01]  /*ea50*/  UIMAD UR4, UR4, 0x7ff80, URZ ;  /* 0x0007ff80040478a4 */ /* 0x000fe2000f8e02ff */
[----:B------:R-:W-:-:S03]  /*ea60*/  ISETP.NE.AND P0, PT, R4, 0x3fe, PT ;  /* 0x000003fe0400780c */ /* 0x000fc60003f05270 */
[----:B------:R-:W-:-:S03]  /*ea70*/  ULEA UR4, UR7, UR4, 0x11 ;  /* 0x0000000407047291 */ /* 0x000fc6000f8e88ff */
[----:B------:R-:W2:Y:S01]  /*ea80*/  LDC.64 R14, c[0x0][0x3b8] ;  /* 0x0000ee00ff0e7b82 */ /* 0x000ea20000000a00 */
[----:B------:R-:W-:Y:S02]  /*ea90*/  UMOV UR7, 0x400 ;  /* 0x0000040000077882 */ /* 0x000fe40000000000 */
[----:B------:R-:W-:Y:S01]  /*eaa0*/  UIADD3 UR7, UPT, UPT, UR7, 0x14a0, URZ ;  /* 0x000014a007077890 */ /* 0x000fe2000fffe0ff */
[----:B------:R-:W-:Y:S01]  /*eab0*/  LEA R13, R4, UR4, 0x7 ;  /* 0x00000004040d7c11 */ /* 0x000fe2000f8e38ff */
[----:B------:R-:W-:-:S03]  /*eac0*/  UMOV UR4, URZ ;  /* 0x000000ff00047c82 */ /* 0x000fc60008000000 */
[----:B------:R-:W-:Y:S02]  /*ead0*/  IADD3 R11, PT, PT, R13, 0x80, RZ ;  /* 0x000000800d0b7810 */ /* 0x000fe40007ffe0ff */
[----:B-1----:R-:W-:-:S04]  /*eae0*/  MOV R0, UR5 ;  /* 0x0000000500007c02 */ /* 0x002fc80008000f00 */
[----:B------:R-:W-:Y:S02]  /*eaf0*/  R2UR UR5, R0 ;  /* 0x00000000000572ca */ /* 0x000fe400000e0000 */
[----:B0-----:R-:W-:Y:S01]  /*eb00*/  ISETP.EQ.AND P0, PT, R16, 0x3, !P0 ;  /* 0x000000031000780c */ /* 0x001fe20004702270 */
[----:B--2---:R-:W-:-:S04]  /*eb10*/  IMAD.WIDE.U32 R12, R13, 0x2, R14 ;  /* 0x000000020d0c7825 */ /* 0x004fc800078e000e */
[----:B------:R-:W-:Y:S01]  /*eb20*/  IMAD.WIDE.U32 R14, R11, 0x2, R14 ;  /* 0x000000020b0e7825 */ /* 0x000fe200078e000e */
[----:B------:R-:W-:-:S05]  /*eb30*/  IADD3 R11, P1, PT, R12, 0x10, RZ ;  /* 0x000000100c0b7810 */ /* 0x000fca0007f3e0ff */
[----:B------:R-:W-:Y:S02]  /*eb40*/  ULEA UR7, UR5, UR7, 0x18 ;  /* 0x0000000705077291 */ /* 0x000fe4000f8ec0ff */
[----:B------:R-:W-:Y:S01]  /*eb50*/  UIADD3 UR5, UPT, UPT, UR12, 0x10, URZ ;  /* 0x000000100c057890 */ /* 0x000fe2000fffe0ff */
[----:B------:R-:W-:Y:S01]  /*eb60*/  IADD3 R12, P2, PT, R14, 0x10, RZ ;  /* 0x000000100e0c7810 */ /* 0x000fe20007f5e0ff */
[----:B------:R-:W-:Y:S01]  /*eb70*/  UIADD3 UR14, UPT, UPT, UR7, 0x10, URZ ;  /* 0x00000010070e7890 */ /* 0x000fe2000fffe0ff */
[----:B------:R-:W-:Y:S02]  /*eb80*/  IADD3.X R16, PT, PT, RZ, R13, RZ, P1, !PT ;  /* 0x0000000dff107210 */ /* 0x000fe40000ffe4ff */
[----:B------:R-:W-:-:S09]  /*eb90*/  IADD3.X R13, PT, PT, RZ, R15, RZ, P2, !PT ;  /* 0x0000000fff0d7210 */ /* 0x000fd200017fe4ff */
.L_x_278:
[----:B------:R-:W2:Y:S01]  /*eba0*/  @!P0 LDG.E.128 R20, desc[UR10][R12.64+-0x10] ;  /* 0xfffff00a0c148981 */ /* 0x000ea2000c1e1d00 */
[----:B------:R-:W-:Y:S01]  /*ebb0*/  MOV R14, R11 ;  /* 0x0000000b000e7202 */ /* 0x000fe20000000f00 */
[----:B------:R-:W-:Y:S02]  /*ebc0*/  IMAD.MOV.U32 R15, RZ, RZ, R16 ;  /* 0x000000ffff0f7224 */ /* 0x000fe400078e0010 */
[----:B0-----:R-:W0:Y:S04]  /*ebd0*/  LDS R11, [R10+UR13] ;  /* 0x0000000d0a0b7984 */ /* 0x001e280008000800 */
[----:B------:R-:W0:Y:S01]  /*ebe0*/  LDG.E.128 R16, desc[UR10][R14.64+-0x10] ;  /* 0xfffff00a0e107981 */ /* 0x000e22000c1e1d00 */
[----:B------:R-:W-:-:S03]  /*ebf0*/  ISETP.NE.AND P2, PT, R7, RZ, PT ;  /* 0x000000ff0700720c */ /* 0x000fc60003f45270 */
[----:B------:R-:W2:Y:S01]  /*ec00*/  @P0 LDS.128 R20, [UR5+-0x10] ;  /* 0xfffff005ff140984 */ /* 0x000ea20008000c00 */
[C---:B0-----:R-:W-:Y:S02]  /*ec10*/  HFMA2 R16, R11.reuse.H0_H0, R16, RZ.H0_H0 ;  /* 0x000000100b107231 */ /* 0x041fe400000408ff */
[C---:B------:R-:W-:Y:S02]  /*ec20*/  HFMA2 R24, R11.reuse.H0_H0, R17, RZ.H0_H0 ;  /* 0x000000110b187231 */ /* 0x040fe400000408ff */
[C---:B------:R-:W-:Y:S02]  /*ec30*/  HFMA2 R18, R11.reuse.H0_H0, R18, RZ.H0_H0 ;  /* 0x000000120b127231 */ /* 0x040fe400000408ff */
[C---:B------:R-:W-:Y:S02]  /*ec40*/  HFMA2 R26, R11.reuse.H0_H0, R19, RZ.H0_H0 ;  /* 0x000000130b1a7231 */ /* 0x040fe400000408ff */
[C---:B--2---:R-:W-:Y:S02]  /*ec50*/  HFMA2 R20, R11.reuse.H1_H1, R20, R16 ;  /* 0x000000140b147231 */ /* 0x044fe40000000c10 */
[----:B------:R-:W-:-:S02]  /*ec60*/  HFMA2 R21, R11.H1_H1, R21, R24 ;  /* 0x000000150b157231 */ /* 0x000fc40000000c18 */
[C---:B------:R-:W-:Y:S01]  /*ec70*/  HFMA2 R22, R11.reuse.H1_H1, R22, R18 ;  /* 0x000000160b167231 */ /* 0x040fe20000000c12 */
[----:B------:R-:W0:Y:S01]  /*ec80*/  SHFL.DOWN PT, R17, R20, 0x10, 0x1f ;  /* 0x0a001f0014117f89 */ /* 0x000e2200000e0000 */
[----:B------:R-:W-:-:S03]  /*ec90*/  HFMA2 R11, R11.H1_H1, R23, R26 ;  /* 0x000000170b0b7231 */ /* 0x000fc60000000c1a */
[----:B------:R-:W1:Y:S04]  /*eca0*/  SHFL.DOWN PT, R16, R21, 0x10, 0x1f ;  /* 0x0a001f0015107f89 */ /* 0x000e6800000e0000 */
[----:B------:R-:W2:Y:S04]  /*ecb0*/  SHFL.DOWN PT, R18, R11, 0x10, 0x1f ;  /* 0x0a001f000b127f89 */ /* 0x000ea800000e0000 */
[----:B------:R-:W3:Y:S01]  /*ecc0*/  SHFL.DOWN PT, R19, R22, 0x10, 0x1f ;  /* 0x0a001f0016137f89 */ /* 0x000ee200000e0000 */
[----:B0-----:R-:W-:Y:S02]  /*ecd0*/  HADD2 R17, R20, R17 ;  /* 0x0000001114117230 */ /* 0x001fe40000000000 */
[----:B-1----:R-:W-:-:S03]  /*ece0*/  HFMA2 R16, R21, 1, 1, R16 ;  /* 0x3c003c0015107831 */ /* 0x002fc60000000010 */
[----:B------:R-:W0:Y:S01]  /*ecf0*/  SHFL.DOWN PT, R20, R17, 0x8, 0x1f ;  /* 0x09001f0011147f89 */ /* 0x000e2200000e0000 */
[----:B--2---:R-:W-:-:S03]  /*ed00*/  HFMA2 R18, R11, 1, 1, R18 ;  /* 0x3c003c000b127831 */ /* 0x004fc60000000012 */
[----:B------:R-:W1:Y:S01]  /*ed10*/  SHFL.DOWN PT, R21, R16, 0x8, 0x1f ;  /* 0x09001f0010157f89 */ /* 0x000e6200000e0000 */
[----:B---3--:R-:W-:-:S03]  /*ed20*/  HADD2 R19, R22, R19 ;  /* 0x0000001316137230 */ /* 0x008fc60000000000 */
[----:B------:R-:W2:Y:S04]  /*ed30*/  SHFL.DOWN PT, R11, R18, 0x8, 0x1f ;  /* 0x09001f00120b7f89 */ /* 0x000ea800000e0000 */
[----:B------:R-:W3:Y:S01]  /*ed40*/  SHFL.DOWN PT, R22, R19, 0x8, 0x1f ;  /* 0x09001f0013167f89 */ /* 0x000ee200000e0000 */
[----:B0-----:R-:W-:-:S05]  /*ed50*/  HADD2 R20, R17, R20 ;  /* 0x0000001411147230 */ /* 0x001fca0000000000 */
[----:B------:R-:W0:Y:S01]  /*ed60*/  SHFL.DOWN PT, R17, R20, 0x4, 0x1f ;  /* 0x08801f0014117f89 */ /* 0x000e2200000e0000 */
[----:B-1----:R-:W-:Y:S02]  /*ed70*/  HFMA2 R21, R16, 1, 1, R21 ;  /* 0x3c003c0010157831 */ /* 0x002fe40000000015 */
        /* <DEDUP_REMOVED lines=19> */
[----:B------:R-:W-:Y:S04]  /*eeb0*/  SHFL.DOWN PT, R26, R11, 0x1, 0x1f ;  /* 0x08201f000b1a7f89 */ /* 0x000fe800000e0000 */
[----:B------:R-:W2:Y:S01]  /*eec0*/  SHFL.DOWN PT, R19, R22, 0x1, 0x1f ;  /* 0x08201f0016137f89 */ /* 0x000ea200000e0000 */
[----:B0-----:R-:W-:Y:S02]  /*eed0*/  HADD2 R16, R20, R17 ;  /* 0x0000001114107230 */ /* 0x001fe40000000000 */
[----:B-1----:R-:W-:Y:S02]  /*eee0*/  HFMA2 R17, R21, 1, 1, R24 ;  /* 0x3c003c0015117831 */ /* 0x002fe40000000018 */
[----:B--2---:R-:W-:Y:S02]  /*eef0*/  HADD2 R18, R22, R19 ;  /* 0x0000001316127230 */ /* 0x004fe40000000000 */
[----:B------:R-:W-:-:S05]  /*ef00*/  HFMA2 R19, R11, 1, 1, R26 ;  /* 0x3c003c000b137831 */ /* 0x000fca000000001a */
[----:B------:R-:W-:Y:S01]  /*ef10*/  @!P2 STS.128 [R5+UR8], R16 ;  /* 0x000000100500a988 */ /* 0x000fe20008000c08 */
[----:B------:R-:W-:Y:S06]  /*ef20*/  BAR.SYNC.DEFER_BLOCKING 0x0 ;  /* 0x0000000000007b1d */ /* 0x000fec0000010000 */
[----:B------:R-:W2:Y:S04]  /*ef30*/  @!P0 LDG.E.128 R24, desc[UR10][R12.64] ;  /* 0x0000000a0c188981 */ /* 0x000ea8000c1e1d00 */
[----:B------:R-:W3:Y:S01]  /*ef40*/  LDG.E.128 R20, desc[UR10][R14.64] ;  /* 0x0000000a0e147981 */ /* 0x000ee2000c1e1d00 */
[C---:B------:R-:W-:Y:S01]  /*ef50*/  ISETP.GT.U32.AND P3, PT, R124.reuse, 0xf, PT ;  /* 0x0000000f7c00780c */ /* 0x040fe20003f64070 */
[----:B------:R-:W-:Y:S01]  /*ef60*/  UMOV UR12, UR4 ;  /* 0x00000004000c7c82 */ /* 0x000fe20008000000 */
[----:B------:R-:W-:Y:S01]  /*ef70*/  ISETP.NE.AND P1, PT, R124, RZ, PT ;  /* 0x000000ff7c00720c */ /* 0x000fe20003f25270 */
[----:B------:R-:W-:-:S02]  /*ef80*/  UISETP.GE.U32.AND UP0, UPT, UR12, 0x70, UPT ;  /* 0x000000700c00788c */ /* 0x000fc4000bf06070 */
[----:B------:R-:W-:-:S08]  /*ef90*/  UIADD3 UR4, UPT, UPT, UR4, 0x10, URZ ;  /* 0x0000001004047890 */ /* 0x000fd0000fffe0ff */
[----:B------:R-:W0:Y:S04]  /*efa0*/  @!P3 LDS.128 R16, [R8] ;  /* 0x000000000810b984 */ /* 0x000e280000000c00 */
[----:B0-----:R-:W0:Y:S04]  /*efb0*/  SHFL.DOWN PT, R28, R17, 0x8, 0x1f ;  /* 0x09001f00111c7f89 */ /* 0x001e2800000e0000 */
[----:B------:R-:W1:Y:S04]  /*efc0*/  SHFL.DOWN PT, R30, R19, 0x8, 0x1f ;  /* 0x09001f00131e7f89 */ /* 0x000e6800000e0000 */
[----:B------:R-:W4:Y:S04]  /*efd0*/  SHFL.DOWN PT, R11, R16, 0x8, 0x1f ;  /* 0x09001f00100b7f89 */ /* 0x000f2800000e0000 */
[----:B------:R-:W4:Y:S01]  /*efe0*/  SHFL.DOWN PT, R29, R18, 0x8, 0x1f ;  /* 0x09001f00121d7f89 */ /* 0x000f2200000e0000 */
[----:B0-----:R-:W-:-:S02]  /*eff0*/  HFMA2 R28, R17, 1, 1, R28 ;  /* 0x3c003c00111c7831 */ /* 0x001fc4000000001c */
[----:B-1----:R-:W-:-:S03]  /*f000*/  HFMA2 R30, R19, 1, 1, R30 ;  /* 0x3c003c00131e7831 */ /* 0x002fc6000000001e */
[----:B------:R-:W0:Y:S01]  /*f010*/  SHFL.DOWN PT, R17, R28, 0x4, 0x1f ;  /* 0x08801f001c117f89 */ /* 0x000e2200000e0000 */
[----:B----4-:R-:W-:-:S03]  /*f020*/  HADD2 R11, R16, R11 ;  /* 0x0000000b100b7230 */ /* 0x010fc60000000000 */
[----:B------:R-:W1:Y:S01]  /*f030*/  SHFL.DOWN PT, R19, R30, 0x4, 0x1f ;  /* 0x08801f001e137f89 */ /* 0x000e6200000e0000 */
[----:B------:R-:W-:-:S03]  /*f040*/  HADD2 R29, R18, R29 ;  /* 0x0000001d121d7230 */ /* 0x000fc60000000000 */
[----:B------:R-:W4:Y:S04]  /*f050*/  SHFL.DOWN PT, R16, R11, 0x4, 0x1f ;  /* 0x08801f000b107f89 */ /* 0x000f2800000e0000 */
[----:B------:R-:W4:Y:S01]  /*f060*/  SHFL.DOWN PT, R18, R29, 0x4, 0x1f ;  /* 0x08801f001d127f89 */ /* 0x000f2200000e0000 */
[----:B0-----:R-:W-:Y:S02]  /*f070*/  HFMA2 R17, R28, 1, 1, R17 ;  /* 0x3c003c001c117831 */ /* 0x001fe40000000011 */
        /* <DEDUP_REMOVED lines=16> */
[----:B-1----:R-:W-:Y:S02]  /*f180*/  HFMA2 R35, R30, 1, 1, R19 ;  /* 0x3c003c001e237831 */ /* 0x002fe40000000013 */
[----:B----4-:R-:W-:Y:S02]  /*f190*/  HADD2 R32, R11, R16 ;  /* 0x000000100b207230 */ /* 0x010fe40000000000 */
[----:B------:R-:W-:-:S05]  /*f1a0*/  HADD2 R34, R29, R18 ;  /* 0x000000121d227230 */ /* 0x000fca0000000000 */
[----:B------:R-:W-:Y:S04]  /*f1b0*/  @!P1 STS.128 [UR14+-0x10], R32 ;  /* 0xfffff020ff009988 */ /* 0x000fe80008000c0e */
[----:B------:R-:W3:Y:S04]  /*f1c0*/  LDS R16, [R10+UR13] ;  /* 0x0000000d0a107984 */ /* 0x000ee80008000800 */
[----:B------:R-:W2:Y:S01]  /*f1d0*/  @P0 LDS.128 R24, [UR5] ;  /* 0x00000005ff180984 */ /* 0x000ea20008000c00 */
[----:B------:R-:W-:Y:S01]  /*f1e0*/  UIADD3 UR5, UPT, UPT, UR5, 0x20, URZ ;  /* 0x0000002005057890 */ /* 0x000fe2000fffe0ff */
[----:B---3--:R-:W-:-:S02]  /*f1f0*/  HFMA2 R21, R16.H0_H0, R21, RZ.H0_H0 ;  /* 0x0000001510157231 */ /* 0x008fc400000408ff */
[C---:B------:R-:W-:Y:S02]  /*f200*/  HFMA2 R11, R16.reuse.H0_H0, R20, RZ.H0_H0 ;  /* 0x00000014100b7231 */ /* 0x040fe400000408ff */
[C---:B------:R-:W-:Y:S02]  /*f210*/  HFMA2 R17, R16.reuse.H0_H0, R22, RZ.H0_H0 ;  /* 0x0000001610117231 */ /* 0x040fe400000408ff */
[C---:B------:R-:W-:Y:S02]  /*f220*/  HFMA2 R23, R16.reuse.H0_H0, R23, RZ.H0_H0 ;  /* 0x0000001710177231 */ /* 0x040fe400000408ff */
[C---:B--2---:R-:W-:Y:S02]  /*f230*/  HFMA2 R25, R16.reuse.H1_H1, R25, R21 ;  /* 0x0000001910197231 */ /* 0x044fe40000000c15 */
[C---:B------:R-:W-:Y:S02]  /*f240*/  HFMA2 R24, R16.reuse.H1_H1, R24, R11 ;  /* 0x0000001810187231 */ /* 0x040fe40000000c0b */
[C---:B------:R-:W-:Y:S01]  /*f250*/  HFMA2 R26, R16.reuse.H1_H1, R26, R17 ;  /* 0x0000001a101a7231 */ /* 0x040fe20000000c11 */
[----:B------:R-:W0:Y:S01]  /*f260*/  SHFL.DOWN PT, R18, R25, 0x10, 0x1f ;  /* 0x0a001f0019127f89 */ /* 0x000e2200000e0000 */
[----:B------:R-:W-:-:S03]  /*f270*/  HFMA2 R16, R16.H1_H1, R27, R23 ;  /* 0x0000001b10107231 */ /* 0x000fc60000000c17 */
[----:B------:R-:W1:Y:S04]  /*f280*/  SHFL.DOWN PT, R11, R24, 0x10, 0x1f ;  /* 0x0a001f00180b7f89 */ /* 0x000e6800000e0000 */
[----:B------:R-:W2:Y:S04]  /*f290*/  SHFL.DOWN PT, R19, R16, 0x10, 0x1f ;  /* 0x0a001f0010137f89 */ /* 0x000ea800000e0000 */
[----:B------:R-:W3:Y:S01]  /*f2a0*/  SHFL.DOWN PT, R17, R26, 0x10, 0x1f ;  /* 0x0a001f001a117f89 */ /* 0x000ee200000e0000 */
[----:B0-----:R-:W-:Y:S02]  /*f2b0*/  HFMA2 R18, R25, 1, 1, R18 ;  /* 0x3c003c0019127831 */ /* 0x001fe40000000012 */
[----:B-1----:R-:W-:-:S03]  /*f2c0*/  HADD2 R11, R24, R11 ;  /* 0x0000000b180b7230 */ /* 0x002fc60000000000 */
[----:B------:R-:W0:Y:S01]  /*f2d0*/  SHFL.DOWN PT, R21, R18, 0x8, 0x1f ;  /* 0x09001f0012157f89 */ /* 0x000e2200000e0000 */
[----:B--2---:R-:W-:-:S03]  /*f2e0*/  HFMA2 R19, R16, 1, 1, R19 ;  /* 0x3c003c0010137831 */ /* 0x004fc60000000013 */
[----:B------:R-:W1:Y:S01]  /*f2f0*/  SHFL.DOWN PT, R20, R11, 0x8, 0x1f ;  /* 0x09001f000b147f89 */ /* 0x000e6200000e0000 */
[----:B---3--:R-:W-:-:S03]  /*f300*/  HADD2 R17, R26, R17 ;  /* 0x000000111a117230 */ /* 0x008fc60000000000 */
        /* <DEDUP_REMOVED lines=21> */
[----:B--2---:R-:W-:Y:S01]  /*f460*/  HFMA2 R24, R19, 1, 1, R24 ;  /* 0x3c003c0013187831 */ /* 0x004fe20000000018 */
[----:B------:R-:W-:Y:S01]  /*f470*/  MOV R11, R16 ;  /* 0x00000010000b7202 */ /* 0x000fe20000000f00 */
[----:B---3--:R-:W-:-:S03]  /*f480*/  HADD2 R22, R17, R22 ;  /* 0x0000001611167230 */ /* 0x008fc60000000000 */
[----:B------:R-:W-:Y:S04]  /*f490*/  SHFL.DOWN PT, R23, R24, 0x1, 0x1f ;  /* 0x08201f0018177f89 */ /* 0x000fe800000e0000 */
[----:B------:R-:W1:Y:S04]  /*f4a0*/  SHFL.DOWN PT, R19, R22, 0x1, 0x1f ;  /* 0x08201f0016137f89 */ /* 0x000e6800000e0000 */
[----:B------:R-:W2:Y:S01]  /*f4b0*/  SHFL.DOWN PT, R11, R11, 0x1, 0x1f ;  /* 0x08201f000b0b7f89 */ /* 0x000ea200000e0000 */
[----:B0-----:R-:W-:Y:S02]  /*f4c0*/  HFMA2 R17, R21, 1, 1, R18 ;  /* 0x3c003c0015117831 */ /* 0x001fe40000000012 */
[----:B-1----:R-:W-:-:S02]  /*f4d0*/  HADD2 R18, R22, R19 ;  /* 0x0000001316127230 */ /* 0x002fc40000000000 */
[----:B------:R-:W-:Y:S02]  /*f4e0*/  HFMA2 R19, R24, 1, 1, R23 ;  /* 0x3c003c0018137831 */ /* 0x000fe40000000017 */
[----:B--2---:R-:W-:-:S05]  /*f4f0*/  HADD2 R16, R16, R11 ;  /* 0x0000000b10107230 */ /* 0x004fca0000000000 */
[----:B------:R-:W-:Y:S01]  /*f500*/  @!P2 STS.128 [R5+UR8], R16 ;  /* 0x000000100500a988 */ /* 0x000fe20008000c08 */
[----:B------:R-:W-:Y:S06]  /*f510*/  BAR.SYNC.DEFER_BLOCKING 0x0 ;  /* 0x0000000000007b1d */ /* 0x000fec0000010000 */
[----:B------:R-:W0:Y:S01]  /*f520*/  @!P3 LDS.128 R16, [R8] ;  /* 0x000000000810b984 */ /* 0x000e220000000c00 */
[----:B------:R-:W-:-:S04]  /*f530*/  IADD3 R12, P3, PT, R12, 0x20, RZ ;  /* 0x000000200c0c7810 */ /* 0x000fc80007f7e0ff */
[----:B------:R-:W-:Y:S01]  /*f540*/  IADD3.X R13, PT, PT, RZ, R13, RZ, P3, !PT ;  /* 0x0000000dff0d7210 */ /* 0x000fe20001ffe4ff */
        /* <DEDUP_REMOVED lines=37> */
[----:B------:R-:W-:Y:S01]  /*f7a0*/  BAR.SYNC.DEFER_BLOCKING 0x0 ;  /* 0x0000000000007b1d */ /* 0x000fe20000010000 */
[----:B------:R-:W-:-:S09]  /*f7b0*/  UISETP.GT.U32.AND UP0, UPT, UR18, -0x3, UPT ;  /* 0xfffffffd1200788c */ /* 0x000fd2000bf04070 */
[----:B------:R-:W-:Y:S05]  /*f7c0*/  BRA.U UP0, `(.L_x_279) ;  /* 0x0000001500447547 */ /* 0x000fea000b800000 */
[----:B------:R-:W1:Y:S01]  /*f7d0*/  S2UR UR4, SR_CgaCtaId ;  /* 0x00000000000479c3 */ /* 0x000e620000008800 */
[----:B------:R-:W-:Y:S02]  /*f7e0*/  UISETP.GE.U32.AND UP0, UPT, UR18, 0x3, UPT ;  /* 0x000000031200788c */ /* 0x000fe4000bf06070 */
[----:B------:R-:W-:Y:S01]  /*f7f0*/  UIADD3 UR5, UPT, UPT, UR17, -0x2, URZ ;  /* 0xfffffffe11057890 */ /* 0x000fe2000fffe0ff */
[----:B------:R-:W-:-:S03]  /*f800*/  UMOV UR16, 0x1 ;  /* 0x0000000100107882 */ /* 0x000fc60000000000 */
[----:B------:R-:W-:Y:S01]  /*f810*/  ULOP3.LUT UR13, UR5, 0x3, URZ, 0xc0, !UPT ;  /* 0x00000003050d7892 */ /* 0x000fe2000f8ec0ff */
[----:B-1----:R-:W-:Y:S01]  /*f820*/  MOV R0, UR4 ;  /* 0x0000000400007c02 */ /* 0x002fe20008000f00 */
[----:B------:R-:W-:Y:S02]  /*f830*/  UMOV UR4, 0x400 ;  /* 0x0000040000047882 */ /* 0x000fe40000000000 */
[----:B------:R-:W-:Y:S01]  /*f840*/  UIADD3 UR4, UPT, UPT, UR4, 0xa50, URZ ;  /* 0x00000a5004047890 */ /* 0x000fe2000fffe0ff */
[----:B------:R-:W-:-:S13]  /*f850*/  R2UR UR12, R0 ;  /* 0x00000000000c72ca */ /* 0x000fda00000e0000 */
[----:B------:R-:W-:Y:S01]  /*f860*/  ULEA UR12, UR12, UR4, 0x18 ;  /* 0x000000040c0c7291 */ /* 0x000fe2000f8ec0ff */
[----:B------:R-:W-:Y:S11]  /*f870*/  BRA.U !UP0, `(.L_x_280) ;  /* 0x0000000d08dc7547 */ /* 0x000ff6000b800000 */
[----:B------:R-:W-:Y:S01]  /*f880*/  R2UR UR14, R0 ;  /* 0x00000000000e72ca */ /* 0x000fe200000e0000 */
[----:B------:R-:W-:Y:S01]  /*f890*/  ULOP3.LUT UR5, UR5, 0xfffffffc, URZ, 0xc0, !UPT ;  /* 0xfffffffc05057892 */ /* 0x000fe2000f8ec0ff */
[----:B------:R-:W-:Y:S01]  /*f8a0*/  ISETP.NE.AND P1, PT, R124, RZ, PT ;  /* 0x000000ff7c00720c */ /* 0x000fe20003f25270 */
[----:B------:R-:W-:Y:S02]  /*f8b0*/  UMOV UR16, 0x2 ;  /* 0x0000000200107882 */ /* 0x000fe40000000000 */
[----:B------:R-:W-:-:S08]  /*f8c0*/  UIADD3 UR15, UPT, UPT, -UR5, URZ, URZ ;  /* 0x000000ff050f7290 */ /* 0x000fd0000fffe1ff */
[----:B------:R-:W-:-:S12]  /*f8d0*/  UIADD3 UR14, UPT, UPT, UR14, 0x2, URZ ;  /* 0x000000020e0e7890 */ /* 0x000fd8000fffe0ff */
.L_x_297:
[----:B------:R-:W-:Y:S01]  /*f8e0*/  VOTEU.ALL UP0, P1 ;  /* 0x0000000000ff7886 */ /* 0x000fe20000800000 */
[----:B------:R-:W-:Y:S01]  /*f8f0*/  UMOV UR4, 0x1 ;  /* 0x0000000100047882 */ /* 0x000fe20000000000 */
[----:B------:R-:W-:Y:S01]  /*f900*/  VOTEU.ALL UP1, P1 ;  /* 0x0000000000ff7886 */ /* 0x000fe20000820000 */
[----:B------:R-:W-:Y:S01]  /*f910*/  @!P1 MOV R0, 0x100 ;  /* 0x0000010000009802 */ /* 0x000fe20000000f00 */
[----:B------:R-:W-:Y:S01]  /*f920*/  UIADD3 UR15, UPT, UPT, UR15, 0x4, URZ ;  /* 0x000000040f0f7890 */ /* 0x000fe2000fffe0ff */
[----:B-1----:R-:W1:Y:S01]  /*f930*/  @!UP0 S2UR UR21, SR_CgaCtaId ;  /* 0x00000000001589c3 */ /* 0x002e620000008800 */
[----:B------:R-:W-:Y:S01]  /*f940*/  @!UP0 UMOV UR19, 0x400 ;  /* 0x0000040000138882 */ /* 0x000fe20000000000 */
[----:B------:R-:W-:-:S04]  /*f950*/  @!UP0 UIADD3 UR4, UPT, UPT, -UR4, 0x100000, URZ ;  /* 0x0010000004048890 */ /* 0x000fc8000fffe1ff */
[----:B------:R-:W-:Y:S02]  /*f960*/  @!UP0 USHF.L.U32 UR5, UR4, 0xb, URZ ;  /* 0x0000000b04058899 */ /* 0x000fe400080006ff */
[----:B------:R-:W-:Y:S01]  /*f970*/  @!UP0 USHF.L.U32 UR4, UR4, 0x1, URZ ;  /* 0x0000000104048899 */ /* 0x000fe200080006ff */
[----:B------:R-:W-:Y:S01]  /*f980*/  BSSY.RECONVERGENT B0, `(.L_x_281) ;  /* 0x000002f000007945 */ /* 0x000fe20003800200 */
[----:B------:R-:W-:-:S04]  /*f990*/  @!UP0 UIADD3 UR19, UPT, UPT, UR19, 0x16b0, URZ ;  /* 0x000016b013138890 */ /* 0x000fc8000fffe0ff */
[----:B-1----:R-:W-:Y:S02]  /*f9a0*/  @!UP0 ULEA UR19, UR21, UR19, 0x18 ;  /* 0x0000001315138291 */ /* 0x002fe4000f8ec0ff */
[----:B------:R-:W-:Y:S01]  /*f9b0*/  UISETP.NE.AND UP0, UPT, UR15, URZ, UPT ;  /* 0x000000ff0f00728c */ /* 0x000fe2000bf05270 */
[----:B------:R-:W1:Y:S09]  /*f9c0*/  FENCE.VIEW.ASYNC.S ;  /* 0x00000000000073c6 */ /* 0x000e720000000000 */
[----:B-1----:R1:W2:Y:S02]  /*f9d0*/  @!UP1 SYNCS.EXCH.64 URZ, [UR19], UR4 ;  /* 0x0000000413ff95b2 */ /* 0x0022a40008000100 */
        /* <DEDUP_REMOVED lines=8> */
[----:B-1----:R-:W-:Y:S05]  /*fa60*/  @P1 BRA `(.L_x_282) ;  /* 0x0000000000801947 */ /* 0x002fea0003800000 */
[----:B------:R-:W1:Y:S01]  /*fa70*/  I2F.U32.RP R0, UR17 ;  /* 0x0000001100007d06 */ /* 0x000e620008209000 */
[----:B------:R-:W-:Y:S01]  /*fa80*/  UMOV UR4, URZ ;  /* 0x000000ff00047c82 */ /* 0x000fe20008000000 */
[----:B------:R-:W-:Y:S01]  /*fa90*/  UISETP.NE.U32.AND UP2, UPT, UR17, URZ, UPT ;  /* 0x000000ff1100728c */ /* 0x000fe2000bf45070 */
[----:B------:R-:W-:-:S05]  /*faa0*/  PLOP3.LUT P0, PT, PT, PT, PT, 0x80, 0x8 ;  /* 0x000000000008781c */ /* 0x000fca0003f0f070 */
[----:B-1----:R-:W1:Y:S02]  /*fab0*/  MUFU.RCP R0, R0 ;  /* 0x0000000000007308 */ /* 0x002e640000001000 */
[----:B-1----:R-:W-:-:S06]  /*fac0*/  VIADD R10, R0, 0xffffffe ;  /* 0x0ffffffe000a7836 */ /* 0x002fcc0000000000 */
[----:B------:R-:W1:Y:S02]  /*fad0*/  F2I.FTZ.U32.TRUNC.NTZ R10, R10 ;  /* 0x0000000a000a7305 */ /* 0x000e64000021f000 */
[----:B-1----:R-:W-:-:S13]  /*fae0*/  R2UR UR5, R10 ;  /* 0x000000000a0572ca */ /* 0x002fda00000e0000 */
        /* <DEDUP_REMOVED lines=10> */
[----:B------:R-:W1:Y:S08]  /*fb90*/  S2UR UR5, SR_CgaCtaId ;  /* 0x00000000000579c3 */ /* 0x000e700000008800 */
[----:B------:R-:W-:-:S04]  /*fba0*/  @UP1 UIADD3 UR19, UPT, UPT, UR19, -UR17, URZ ;  /* 0x8000001113131290 */ /* 0x000fc8000fffe0ff */
[----:B------:R-:W-:-:S11]  /*fbb0*/  UISETP.GE.U32.AND UP1, UPT, UR19, UR17, UPT ;  /* 0x000000111300728c */ /* 0x000fd6000bf26070 */
[----:B------:R-:W-:Y:S02]  /*fbc0*/  @UP1 UIADD3 UR19, UPT, UPT, UR19, -UR17, URZ ;  /* 0x8000001113131290 */ /* 0x000fe4000fffe0ff */
[----:B-1----:R-:W-:Y:S02]  /*fbd0*/  ULEA UR4, UR5, UR4, 0x18 ;  /* 0x0000000405047291 */ /* 0x002fe4000f8ec0ff */
[----:B------:R-:W-:-:S04]  /*fbe0*/  @!UP2 ULOP3.LUT UR19, URZ, UR17, URZ, 0x33, !UPT ;  /* 0x00000011ff13a292 */ /* 0x000fc8000f8e33ff */
[----:B------:R-:W-:Y:S02]  /*fbf0*/  UPRMT UR23, UR19, 0x654, UR4 ;  /* 0x0000065413177896 */ /* 0x000fe40008000004 */
[----:B------:R-:W-:Y:S01]  /*fc00*/  UPRMT UR22, UR19, 0x654, UR12 ;  /* 0x0000065413167896 */ /* 0x000fe2000800000c */
[----:B------:R-:W-:-:S11]  /*fc10*/  UMOV UR4, 0x10 ;  /* 0x0000001000047882 */ /* 0x000fd60000000000 */
.L_x_283:
[----:B------:R-:W-:Y:S01]  /*fc20*/  @P0 ELECT P2, URZ, PT ;  /* 0x0000000000ff082f */ /* 0x000fe20003840000 */
[----:B------:R1:W-:-:S12]  /*fc30*/  UBLKCP.S.S [UR22], [UR7], UR4 ;  /* 0x00000016070073ba */ /* 0x0003d80008000604 */
[----:B------:R-:W-:Y:S02]  /*fc40*/  @P2 PLOP3.LUT P0, PT, P2, PT, PT, 0x8, 0x80 ;  /* 0x000000000080281c */ /* 0x000fe4000170e170 */
[----:B------:R-:W-:-:S11]  /*fc50*/  PLOP3.LUT P2, PT, PT, PT, PT, 0x8, 0x80 ;  /* 0x000000000080781c */ /* 0x000fd60003f4e170 */
[----:B-1----:R-:W-:Y:S05]  /*fc60*/  @P0 BRA.U.ANY `(.L_x_283) ;  /* 0xfffffffd00ec0947 */ /* 0x002fea000393ffff */
.L_x_282:
[----:B------:R-:W-:Y:S05]  /*fc70*/  BSYNC.RECONVERGENT B0 ;  /* 0x0000000000007941 */ /* 0x000fea0003800200 */
.L_x_281:
[----:B------:R-:W1:Y:S01]  /*fc80*/  S2UR UR4, SR_CgaCtaId ;  /* 0x00000000000479c3 */ /* 0x000e620000008800 */
[----:B------:R-:W-:Y:S02]  /*fc90*/  SHF.L.U32 R12, RZ, 0x1f, RZ ;  /* 0x0000001fff0c7819 */ /* 0x000fe400000006ff */
[----:B------:R-:W-:Y:S02]  /*fca0*/  ISETP.GT.U32.AND P2, PT, R124, 0x3f, PT ;  /* 0x0000003f7c00780c */ /* 0x000fe40003f44070 */
[----:B-1----:R-:W-:Y:S01]  /*fcb0*/  MOV R0, UR4 ;  /* 0x0000000400007c02 */ /* 0x002fe20008000f00 */
[----:B------:R-:W-:Y:S02]  /*fcc0*/  UMOV UR4, 0x400 ;  /* 0x0000040000047882 */ /* 0x000fe40000000000 */
[----:B------:R-:W-:Y:S01]  /*fcd0*/  UIADD3 UR4, UPT, UPT, UR4, 0x16b0, URZ ;  /* 0x000016b004047890 */ /* 0x000fe2000fffe0ff */
[----:B------:R-:W-:-:S13]  /*fce0*/  R2UR UR21, R0 ;  /* 0x00000000001572ca */ /* 0x000fda00000e0000 */
[----:B------:R-:W-:-:S09]  /*fcf0*/  ULEA UR21, UR21, UR4, 0x18 ;  /* 0x0000000415157291 */ /* 0x000fd2000f8ec0ff */
[----:B------:R-:W1:Y:S02]  /*fd00*/  SYNCS.PHASECHK.TRANS64.TRYWAIT P0, [UR21], R12 ;  /* 0x0000000cff0075a7 */ /* 0x000e640008001115 */
[----:B-1----:R-:W-:Y:S05]  /*fd10*/  @!P0 BRA `(.L_x_284) ;  /* 0x000000a800d08947 */ /* 0x002fea0003800000 */
.L_x_501:
[----:B------:R-:W-:Y:S01]  /*fd20*/  @!P2 LDS R10, [R6+UR12] ;  /* 0x0000000c060aa984 */ /* 0x000fe20008000800 */
[----:B------:R-:W-:Y:S01]  /*fd30*/  VOTEU.ALL UP1, P1 ;  /* 0x0000000000ff7886 */ /* 0x000fe20000820000 */
[----:B------:R-:W-:Y:S01]  /*fd40*/  UMOV UR4, 0x1 ;  /* 0x0000000100047882 */ /* 0x000fe20000000000 */
[----:B------:R-:W-:Y:S01]  /*fd50*/  BSSY.RECONVERGENT B0, `(.L_x_285) ;  /* 0x0000030000007945 */ /* 0x000fe20003800200 */
[----:B------:R-:W1:Y:S02]  /*fd60*/  @!P2 LDS R11, [R6+UR7] ;  /* 0x00000007060ba984 */ /* 0x000e640008000800 */
[----:B------:R-:W-:-:S04]  /*fd70*/  @!UP1 UIADD3 UR4, UPT, UPT, -UR4, 0x100000, URZ ;  /* 0x0010000004049890 */ /* 0x000fc8000fffe1ff */
[----:B------:R-:W-:Y:S02]  /*fd80*/  @!UP1 USHF.L.U32 UR5, UR4, 0xb, URZ ;  /* 0x0000000b04059899 */ /* 0x000fe400080006ff */
[----:B------:R-:W-:Y:S01]  /*fd90*/  @!UP1 USHF.L.U32 UR4, UR4, 0x1, URZ ;  /* 0x0000000104049899 */ /* 0x000fe200080006ff */
[----:B------:R-:W-:Y:S01]  /*fda0*/  VOTEU.ALL UP1, P1 ;  /* 0x0000000000ff7886 */ /* 0x000fe20000820000 */
[----:B-1----:R-:W-:Y:S01]  /*fdb0*/  @!P2 HFMA2 R11, R11, 1, 1, R10 ;  /* 0x3c003c000b0ba831 */ /* 0x002fe2000000000a */
[----:B------:R-:W-:-:S04]  /*fdc0*/  @!P1 MOV R10, 0x100 ;  /* 0x00000100000a9802 */ /* 0x000fc80000000f00 */
[----:B------:R1:W-:Y:S01]  /*fdd0*/  @!P2 STS [R6+UR7], R11 ;  /* 0x0000000b0600a988 */ /* 0x0003e20008000807 */
        /* <DEDUP_REMOVED lines=17> */
[----:B-1----:R-:W-:-:S06]  /*fef0*/  IADD3 R11, PT, PT, R10, 0xffffffe, RZ ;  /* 0x0ffffffe0a0b7810 */ /* 0x002fcc0007ffe0ff */
[----:B------:R-:W1:Y:S02]  /*ff00*/  F2I.FTZ.U32.TRUNC.NTZ R11, R11 ;  /* 0x0000000b000b7305 */ /* 0x000e64000021f000 */
[----:B-1----:R-:W-:-:S13]  /*ff10*/  R2UR UR5, R11 ;  /* 0x000000000b0572ca */ /* 0x002fda00000e0000 */
        /* <DEDUP_REMOVED lines=14> */
.L_x_287:
[----:B------:R-:W-:Y:S01]  /*10000*/  @P0 ELECT P3, URZ, PT ;  /* 0x0000000000ff082f */ /* 0x000fe20003860000 */
[----:B------:R1:W-:-:S12]  /*10010*/  UBLKCP.S.S [UR22], [UR7], UR4 ;  /* 0x00000016070073ba */ /* 0x0003d80008000604 */
[----:B------:R-:W-:Y:S02]  /*10020*/  @P3 PLOP3.LUT P0, PT, P3, PT, PT, 0x8, 0x80 ;  /* 0x000000000080381c */ /* 0x000fe40001f0e170 */
[----:B------:R-:W-:-:S11]  /*10030*/  PLOP3.LUT P3, PT, PT, PT, PT, 0x8, 0x80 ;  /* 0x000000000080781c */ /* 0x000fd60003f6e170 */
[----:B-1----:R-:W-:Y:S05]  /*10040*/  @P0 BRA.U.ANY `(.L_x_287) ;  /* 0xfffffffd00ec0947 */ /* 0x002fea000393ffff */
.L_x_286:
[----:B------:R-:W-:Y:S05]  /*10050*/  BSYNC.RECONVERGENT B0 ;  /* 0x0000000000007941 */ /* 0x000fea0003800200 */
.L_x_285:
[----:B------:R-:W1:Y:S02]  /*10060*/  SYNCS.PHASECHK.TRANS64.TRYWAIT P0, [UR21], R12 ;  /* 0x0000000cff0075a7 */ /* 0x000e640008001115 */
[----:B-1----:R-:W-:Y:S05]  /*10070*/  @!P0 BRA `(.L_x_288) ;  /* 0x000000a800048947 */ /* 0x002fea0003800000 */
.L_x_502:
        /* <DEDUP_REMOVED lines=9> */
[----:B-1----:R-:W-:Y:S01]  /*10110*/  @!P2 HADD2 R11, R11, R10 ;  /* 0x0000000a0b0ba230 */ /* 0x002fe20000000000 */
        /* <DEDUP_REMOVED lines=37> */
.L_x_291:
[----:B------:R-:W-:Y:S01]  /*10370*/  @P0 ELECT P3, URZ, PT ;  /* 0x0000000000ff082f */ /* 0x000fe20003860000 */
[----:B------:R1:W-:-:S12]  /*10380*/  UBLKCP.S.S [UR4], [UR7], UR19 ;  /* 0x00000004070073ba */ /* 0x0003d80008000613 */
[----:B------:R-:W-:Y:S02]  /*10390*/  @P3 PLOP3.LUT P0, PT, P3, PT, PT, 0x8, 0x80 ;  /* 0x000000000080381c */ /* 0x000fe40001f0e170 */
[----:B------:R-:W-:-:S11]  /*103a0*/  PLOP3.LUT P3, PT, PT, PT, PT, 0x8, 0x80 ;  /* 0x000000000080781c */ /* 0x000fd60003f6e170 */
[----:B-1----:R-:W-:Y:S05]  /*103b0*/  @P0 BRA.U.ANY `(.L_x_291) ;  /* 0xfffffffd00ec0947 */ /* 0x002fea000393ffff */
.L_x_290:
[----:B------:R-:W-:Y:S05]  /*103c0*/  BSYNC.RECONVERGENT B0 ;  /* 0x0000000000007941 */ /* 0x000fea0003800200 */
.L_x_289:
[----:B------:R-:W1:Y:S02]  /*103d0*/  SYNCS.PHASECHK.TRANS64.TRYWAIT P0, [UR21], R12 ;  /* 0x0000000cff0075a7 */ /* 0x000e640008001115 */
[----:B-1----:R-:W-:Y:S05]  /*103e0*/  @!P0 BRA `(.L_x_292) ;  /* 0x000000a400348947 */ /* 0x002fea0003800000 */
.L_x_503:
        /* <DEDUP_REMOVED lines=9> */
[----:B-1----:R-:W-:Y:S02]  /*10480*/  @!P2 HFMA2 R11, R11, 1, 1, R10 ;  /* 0x3c003c000b0ba831 */ /* 0x002fe4000000000a */
[----:B------:R-:W-:-:S03]  /*10490*/  @!P1 IMAD.MOV.U32 R10, RZ, RZ, 0x100 ;  /* 0x00000100ff0a9424 */ /* 0x000fc600078e00ff */
        /* <DEDUP_REMOVED lines=36> */
.L_x_295:
[----:B------:R-:W-:Y:S01]  /*106e0*/  @P0 ELECT P3, URZ, PT ;  /* 0x0000000000ff082f */ /* 0x000fe20003860000 */
[----:B------:R1:W-:-:S12]  /*106f0*/  UBLKCP.S.S [UR4], [UR7], UR19 ;  /* 0x00000004070073ba */ /* 0x0003d80008000613 */
[----:B------:R-:W-:Y:S02]  /*10700*/  @P3 PLOP3.LUT P0, PT, P3, PT, PT, 0x8, 0x80 ;  /* 0x000000000080381c */ /* 0x000fe40001f0e170 */
[----:B------:R-:W-:-:S11]  /*10710*/  PLOP3.LUT P3, PT, PT, PT, PT, 0x8, 0x80 ;  /* 0x000000000080781c */ /* 0x000fd60003f6e170 */
[----:B-1----:R-:W-:Y:S05]  /*10720*/  @P0 BRA.U.ANY `(.L_x_295) ;  /* 0xfffffffd00ec0947 */ /* 0x002fea000393ffff */
.L_x_294:
[----:B------:R-:W-:Y:S05]  /*10730*/  BSYNC.RECONVERGENT B0 ;  /* 0x0000000000007941 */ /* 0x000fea0003800200 */
.L_x_293:
[----:B------:R-:W1:Y:S02]  /*10740*/  SYNCS.PHASECHK.TRANS64.TRYWAIT P0, [UR21], R12 ;  /* 0x0000000cff0075a7 */ /* 0x000e640008001115 */
[----:B-1----:R-:W-:Y:S05]  /*10750*/  @!P0 BRA `(.L_x_296) ;  /* 0x000000a000648947 */ /* 0x002fea0003800000 */
.L_x_504:
[----:B------:R-:W-:Y:S01]  /*10760*/  @!P2 LDS R10, [R6+UR12] ;  /* 0x0000000c060aa984 */ /* 0x000fe20008000800 */
[----:B------:R-:W-:Y:S02]  /*10770*/  UIADD3 UR14, UPT, UPT, UR14, 0x4, URZ ;  /* 0x000000040e0e7890 */ /* 0x000fe4000fffe0ff */
[----:B------:R-:W-:Y:S01]  /*10780*/  UIADD3 UR16, UPT, UPT, UR16, 0x4, URZ ;  /* 0x0000000410107890 */ /* 0x000fe2000fffe0ff */
[----:B------:R-:W1:Y:S02]  /*10790*/  @!P2 LDS R11, [R6+UR7] ;  /* 0x00000007060ba984 */ /* 0x000e640008000800 */
[----:B-1----:R-:W-:-:S05]  /*107a0*/  @!P2 HADD2 R11, R11, R10 ;  /* 0x0000000a0b0ba230 */ /* 0x002fca0000000000 */
[----:B------:R1:W-:Y:S01]  /*107b0*/  @!P2 STS [R6+UR7], R11 ;  /* 0x0000000b0600a988 */ /* 0x0003e20008000807 */
[----:B------:R-:W-:Y:S06]  /*107c0*/  BAR.SYNC.DEFER_BLOCKING 0x0 ;  /* 0x0000000000007b1d */ /* 0x000fec0000010000 */
[----:B------:R-:W-:Y:S05]  /*107d0*/  BRA.U UP0, `(.L_x_297) ;  /* 0xfffffff100407547 */ /* 0x000fea000b83ffff */
[----:B------:R-:W-:-:S12]  /*107e0*/  UIADD3 UR16, UPT, UPT, UR16, -0x1, URZ ;  /* 0xffffffff10107890 */ /* 0x000fd8000fffe0ff */
.L_x_280:
[----:B------:R-:W-:-:S09]  /*107f0*/  UISETP.NE.AND UP0, UPT, UR13, URZ, UPT ;  /* 0x000000ff0d00728c */ /* 0x000fd2000bf05270 */
[----:B------:R-:W-:Y:S05]  /*10800*/  BRA.U !UP0, `(.L_x_279) ;  /* 0x0000000508347547 */ /* 0x000fea000b800000 */
[----:B------:R-:W-:Y:S01]  /*10810*/  R2UR UR4, R0 ;  /* 0x00000000000472ca */ /* 0x000fe200000e0000 */
[----:B------:R-:W-:Y:S01]  /*10820*/  UIADD3 UR13, UPT, UPT, -UR13, URZ, URZ ;  /* 0x000000ff0d0d7290 */ /* 0x000fe2000fffe1ff */
[----:B------:R-:W-:-:S11]  /*10830*/  ISETP.NE.AND P1, PT, R124, RZ, PT ;  /* 0x000000ff7c00720c */ /* 0x000fd60003f25270 */
[----:B------:R-:W-:-:S12]  /*10840*/  UIADD3 UR16, UPT, UPT, UR4, UR16, URZ ;  /* 0x0000001004107290 */ /* 0x000fd8000fffe0ff */
.L_x_302:
[----:B------:R-:W-:Y:S01]  /*10850*/  VOTEU.ALL UP0, P1 ;  /* 0x0000000000ff7886 */ /* 0x000fe20000800000 */
[----:B------:R-:W-:Y:S01]  /*10860*/  VOTEU.ALL UP1, P1 ;  /* 0x0000000000ff7886 */ /* 0x000fe20000820000 */
[----:B------:R-:W-:Y:S01]  /*10870*/  @!P1 MOV R0, 0x100 ;  /* 0x0000010000009802 */ /* 0x000fe20000000f00 */
[----:B------:R-:W-:Y:S01]  /*10880*/  UIADD3 UR13, UPT, UPT, UR13, 0x1, URZ ;  /* 0x000000010d0d7890 */ /* 0x000fe2000fffe0ff */
[----:B------:R-:W-:Y:S01]  /*10890*/  BSSY.RECONVERGENT B0, `(.L_x_298) ;  /* 0x0000034000007945 */ /* 0x000fe20003800200 */
[----:B--2---:R-:W2:Y:S01]  /*108a0*/  @!UP0 S2UR UR15, SR_CgaCtaId ;  /* 0x00000000000f89c3 */ /* 0x004ea20000008800 */
[----:B------:R-:W-:Y:S02]  /*108b0*/  @!UP0 UMOV UR4, 0x400 ;  /* 0x0000040000048882 */ /* 0x000fe40000000000 */
[----:B------:R-:W-:-:S03]  /*108c0*/  @!UP0 UIADD3 UR14, UPT, UPT, UR4, 0x16b0, URZ ;  /* 0x000016b0040e8890 */ /* 0x000fc6000fffe0ff */
[----:B------:R-:W-:Y:S02]  /*108d0*/  UMOV UR4, 0x1 ;  /* 0x0000000100047882 */ /* 0x000fe40000000000 */
[----:B------:R-:W-:-:S04]  /*108e0*/  @!UP0 UIADD3 UR4, UPT, UPT, -UR4, 0x100000, URZ ;  /* 0x0010000004048890 */ /* 0x000fc8000fffe1ff */
[----:B------:R-:W-:Y:S02]  /*108f0*/  @!UP0 USHF.L.U32 UR5, UR4, 0xb, URZ ;  /* 0x0000000b04058899 */ /* 0x000fe400080006ff */
[----:B------:R-:W-:Y:S02]  /*10900*/  @!UP0 USHF.L.U32 UR4, UR4, 0x1, URZ ;  /* 0x0000000104048899 */ /* 0x000fe400080006ff */
[----:B--2---:R-:W-:Y:S02]  /*10910*/  @!UP0 ULEA UR14, UR15, UR14, 0x18 ;  /* 0x0000000e0f0e8291 */ /* 0x004fe4000f8ec0ff */
[----:B------:R-:W-:Y:S01]  /*10920*/  UISETP.NE.AND UP0, UPT, UR13, URZ, UPT ;  /* 0x000000ff0d00728c */ /* 0x000fe2000bf05270 */
[----:B------:R-:W2:Y:S09]  /*10930*/  FENCE.VIEW.ASYNC.S ;  /* 0x00000000000073c6 */ /* 0x000eb20000000000 */
[----:B--2---:R2:W3:Y:S02]  /*10940*/  @!UP1 SYNCS.EXCH.64 URZ, [UR14], UR4 ;  /* 0x000000040eff95b2 */ /* 0x0044e40008000100 */
        /* <DEDUP_REMOVED lines=9> */
[----:B------:R-:W2:Y:S01]  /*109e0*/  I2F.U32.RP R0, UR17 ;  /* 0x0000001100007d06 */ /* 0x000ea20008209000 */
[----:B------:R-:W-:Y:S01]  /*109f0*/  UMOV UR4, URZ ;  /* 0x000000ff00047c82 */ /* 0x000fe20008000000 */
[----:B------:R-:W-:Y:S01]  /*10a00*/  UISETP.NE.U32.AND UP2, UPT, UR17, URZ, UPT ;  /* 0x000000ff1100728c */ /* 0x000fe2000bf45070 */
[----:B------:R-:W-:-:S05]  /*10a10*/  PLOP3.LUT P0, PT, PT, PT, PT, 0x80, 0x8 ;  /* 0x000000000008781c */ /* 0x000fca0003f0f070 */
[----:B--2---:R-:W2:Y:S02]  /*10a20*/  MUFU.RCP R0, R0 ;  /* 0x0000000000007308 */ /* 0x004ea40000001000 */
[----:B--2---:R-:W-:-:S06]  /*10a30*/  IADD3 R10, PT, PT, R0, 0xffffffe, RZ ;  /* 0x0ffffffe000a7810 */ /* 0x004fcc0007ffe0ff */
[----:B------:R-:W2:Y:S02]  /*10a40*/  F2I.FTZ.U32.TRUNC.NTZ R10, R10 ;  /* 0x0000000a000a7305 */ /* 0x000ea4000021f000 */
[----:B--2---:R-:W-:-:S13]  /*10a50*/  R2UR UR5, R10 ;  /* 0x000000000a0572ca */ /* 0x004fda00000e0000 */
[----:B------:R-:W-:-:S04]  /*10a60*/  UIADD3 UR14, UPT, UPT, URZ, -UR5, URZ ;  /* 0x80000005ff0e7290 */ /* 0x000fc8000fffe0ff */
[----:B------:R-:W-:-:S04]  /*10a70*/  UIMAD UR14, UR14, UR17, URZ ;  /* 0x000000110e0e72a4 */ /* 0x000fc8000f8e02ff */
[----:B------:R-:W-:-:S04]  /*10a80*/  UIMAD.WIDE.U32 UR4, UR5, UR14, UR4 ;  /* 0x0000000e050472a5 */ /* 0x000fc8000f8e0004 */
[----:B------:R-:W-:-:S03]  /*10a90*/  UIMAD.WIDE.U32 UR4, UR5, UR16, URZ ;  /* 0x00000010050472a5 */ /* 0x000fc6000f8e00ff */
[----:B------:R-:W2:Y:S01]  /*10aa0*/  S2UR UR14, SR_CgaCtaId ;  /* 0x00000000000e79c3 */ /* 0x000ea20000008800 */
[----:B------:R-:W-:-:S04]  /*10ab0*/  UIADD3 UR5, UPT, UPT, -UR5, URZ, URZ ;  /* 0x000000ff05057290 */ /* 0x000fc8000fffe1ff */
[----:B------:R-:W-:-:S03]  /*10ac0*/  UIMAD UR4, UR17, UR5, UR16 ;  /* 0x00000005110472a4 */ /* 0x000fc6000f8e0210 */
[----:B------:R-:W-:Y:S01]  /*10ad0*/  UMOV UR5, 0x400 ;  /* 0x0000040000057882 */ /* 0x000fe20000000000 */
[----:B------:R-:W-:Y:S02]  /*10ae0*/  UISETP.GE.U32.AND UP1, UPT, UR4, UR17, UPT ;  /* 0x000000110400728c */ /* 0x000fe4000bf26070 */
[----:B------:R-:W-:-:S09]  /*10af0*/  UIADD3 UR5, UPT, UPT, UR5, 0x16b0, URZ ;  /* 0x000016b005057890 */ /* 0x000fd2000fffe0ff */
[----:B------:R-:W-:-:S04]  /*10b00*/  @UP1 UIADD3 UR4, UPT, UPT, UR4, -UR17, URZ ;  /* 0x8000001104041290 */ /* 0x000fc8000fffe0ff */
[----:B------:R-:W-:Y:S02]  /*10b10*/  UISETP.GE.U32.AND UP1, UPT, UR4, UR17, UPT ;  /* 0x000000110400728c */ /* 0x000fe4000bf26070 */
[----:B--2---:R-:W-:-:S09]  /*10b20*/  ULEA UR5, UR14, UR5, 0x18 ;  /* 0x000000050e057291 */ /* 0x004fd2000f8ec0ff */
[----:B------:R-:W-:Y:S02]  /*10b30*/  @UP1 UIADD3 UR4, UPT, UPT, UR4, -UR17, URZ ;  /* 0x8000001104041290 */ /* 0x000fe4000fffe0ff */
[----:B------:R-:W-:-:S04]  /*10b40*/  @!UP2 ULOP3.LUT UR4, URZ, UR17, URZ, 0x33, !UPT ;  /* 0x00000011ff04a292 */ /* 0x000fc8000f8e33ff */
[----:B------:R-:W-:Y:S02]  /*10b50*/  UPRMT UR14, UR4, 0x654, UR12 ;  /* 0x00000654040e7896 */ /* 0x000fe4000800000c */
[----:B------:R-:W-:-:S03]  /*10b60*/  UPRMT UR15, UR4, 0x654, UR5 ;  /* 0x00000654040f7896 */ /* 0x000fc60008000005 */
[----:B------:R-:W-:-:S09]  /*10b70*/  UMOV UR4, 0x10 ;  /* 0x0000001000047882 */ /* 0x000fd20000000000 */
.L_x_300:
[----:B------:R-:W-:Y:S01]  /*10b80*/  @P0 ELECT P2, URZ, PT ;  /* 0x0000000000ff082f */ /* 0x000fe20003840000 */
[----:B------:R2:W-:-:S12]  /*10b90*/  UBLKCP.S.S [UR14], [UR7], UR4 ;  /* 0x0000000e070073ba */ /* 0x0005d80008000604 */
[----:B------:R-:W-:Y:S02]  /*10ba0*/  @P2 PLOP3.LUT P0, PT, P2, PT, PT, 0x8, 0x80 ;  /* 0x000000000080281c */ /* 0x000fe4000170e170 */
[----:B------:R-:W-:-:S11]  /*10bb0*/  PLOP3.LUT P2, PT, PT, PT, PT, 0x8, 0x80 ;  /* 0x000000000080781c */ /* 0x000fd60003f4e170 */
[----:B--2---:R-:W-:Y:S05]  /*10bc0*/  @P0 BRA.U.ANY `(.L_x_300) ;  /* 0xfffffffd00ec0947 */ /* 0x004fea000393ffff */
.L_x_299:
[----:B------:R-:W-:Y:S05]  /*10bd0*/  BSYNC.RECONVERGENT B0 ;  /* 0x0000000000007941 */ /* 0x000fea0003800200 */
.L_x_298:
[----:B------:R-:W2:Y:S01]  /*10be0*/  S2UR UR4, SR_CgaCtaId ;  /* 0x00000000000479c3 */ /* 0x000ea20000008800 */
[----:B------:R-:W-:Y:S02]  /*10bf0*/  MOV R0, 0x400 ;  /* 0x0000040000007802 */ /* 0x000fe40000000f00 */
[----:B------:R-:W-:Y:S02]  /*10c00*/  SHF.L.U32 R10, RZ, 0x1f, RZ ;  /* 0x0000001fff0a7819 */ /* 0x000fe400000006ff */
[----:B-1----:R-:W-:Y:S02]  /*10c10*/  IADD3 R11, PT, PT, R0, 0x16b0, RZ ;  /* 0x000016b0000b7810 */ /* 0x002fe40007ffe0ff */
[----:B------:R-:W-:Y:S02]  /*10c20*/  ISETP.GT.U32.AND P2, PT, R124, 0x3f, PT ;  /* 0x0000003f7c00780c */ /* 0x000fe40003f44070 */
[----:B--2---:R-:W-:-:S04]  /*10c30*/  MOV R0, UR4 ;  /* 0x0000000400007c02 */ /* 0x004fc80008000f00 */
[----:B------:R-:W-:-:S04]  /*10c40*/  LEA R11, R0, R11, 0x18 ;  /* 0x0000000b000b7211 */ /* 0x000fc800078ec0ff */
[----:B------:R-:W1:Y:S02]  /*10c50*/  SYNCS.PHASECHK.TRANS64.TRYWAIT P0, [R11+URZ], R10 ;  /* 0x0000000a0b0075a7 */ /* 0x000e6400080011ff */
[----:B-1----:R-:W-:Y:S05]  /*10c60*/  @!P0 BRA `(.L_x_301) ;  /* 0x0000009c002c8947 */ /* 0x002fea0003800000 */
.L_x_505:
[----:B------:R-:W-:Y:S01]  /*10c70*/  @!P2 LDS R10, [R6+UR12] ;  /* 0x0000000c060aa984 */ /* 0x000fe20008000800 */
[----:B------:R-:W-:-:S03]  /*10c80*/  UIADD3 UR16, UPT, UPT, UR16, 0x1, URZ ;  /* 0x0000000110107890 */ /* 0x000fc6000fffe0ff */
[----:B------:R-:W1:Y:S02]  /*10c90*/  @!P2 LDS R11, [R6+UR7] ;  /* 0x00000007060ba984 */ /* 0x000e640008000800 */
[----:B-1----:R-:W-:-:S05]  /*10ca0*/  @!P2 HFMA2 R11, R11, 1, 1, R10 ;  /* 0x3c003c000b0ba831 */ /* 0x002fca000000000a */
[----:B------:R2:W-:Y:S01]  /*10cb0*/  @!P2 STS [R6+UR7], R11 ;  /* 0x0000000b0600a988 */ /* 0x0005e20008000807 */
[----:B------:R-:W-:Y:S06]  /*10cc0*/  BAR.SYNC.DEFER_BLOCKING 0x0 ;  /* 0x0000000000007b1d */ /* 0x000fec0000010000 */
[----:B------:R-:W-:Y:S05]  /*10cd0*/  BRA.U UP0, `(.L_x_302) ;  /* 0xfffffff900dc7547 */ /* 0x000fea000b83ffff */
.L_x_279:
[----:B------:R-:W-:Y:S01]  /*10ce0*/  ULEA UR9, UR6, UR9, 0x13 ;  /* 0x0000000906097291 */ /* 0x000fe2000f8e98ff */
[----:B------:R-:W-:Y:S02]  /*10cf0*/  MOV R34, 0x10 ;  /* 0x0000001000227802 */ /* 0x000fe40000000f00 */
[----:B------:R-:W-:Y:S02]  /*10d00*/  MOV R35, RZ ;  /* 0x000000ff00237202 */ /* 0x000fe40000000f00 */
[----:B------:R-:W-:Y:S02]  /*10d10*/  PRMT R37, RZ, 0x7610, R37 ;  /* 0x00007610ff257816 */ /* 0x000fe40000000025 */
[----:B-12---:R-:W-:-:S05]  /*10d20*/  LEA R11, R0, UR9, 0xa ;  /* 0x00000009000b7c11 */ /* 0x006fca000f8e50ff */
[----:B------:R-:W-:-:S05]  /*10d30*/  IMAD.IADD R32, R4, 0x1, R11 ;  /* 0x0000000104207824 */ /* 0x000fca00078e020b */
[----:B------:R-:W-:-:S07]  /*10d40*/  IADD3 R33, PT, PT, R32, 0x8000, RZ ;  /* 0x0000800020217810 */ /* 0x000fce0007ffe0ff */
.L_x_303:
[----:B------:R-:W1:Y:S01]  /*10d50*/  LDC.64 R10, c[0x0][0x3a8] ;  /* 0x0000ea00ff0a7b82 */ /* 0x000e620000000a00 */
[C---:B------:R-:W-:Y:S01]  /*10d60*/  IADD3 R13, PT, PT, R33.reuse, -0x8000, RZ ;  /* 0xffff8000210d7810 */ /* 0x040fe20007ffe0ff */
[C---:B------:R-:W-:Y:S01]  /*10d70*/  VIADD R17, R33.reuse, 0xffffa000 ;  /* 0xffffa00021117836 */ /* 0x040fe20000000000 */
[C---:B------:R-:W-:Y:S02]  /*10d80*/  IADD3 R15, PT, PT, R33.reuse, -0x7000, RZ ;  /* 0xffff9000210f7810 */ /* 0x040fe40007ffe0ff */
[C---:B------:R-:W-:Y:S02]  /*10d90*/  IADD3 R19, PT, PT, R33.reuse, -0x5000, RZ ;  /* 0xffffb00021137810 */ /* 0x040fe40007ffe0ff */
[C---:B------:R-:W-:Y:S02]  /*10da0*/  IADD3 R21, PT, PT, R33.reuse, -0x4000, RZ ;  /* 0xffffc00021157810 */ /* 0x040fe40007ffe0ff */
[----:B------:R-:W-:Y:S01]  /*10db0*/  IADD3 R23, PT, PT, R33, -0x3000, RZ ;  /* 0xffffd00021177810 */ /* 0x000fe20007ffe0ff */
[----:B-1----:R-:W-:-:S04]  /*10dc0*/  IMAD.WIDE.U32 R12, R13, 0x2, R10 ;  /* 0x000000020d0c7825 */ /* 0x002fc800078e000a */
[--C-:B------:R-:W-:Y:S01]  /*10dd0*/  IMAD.WIDE.U32 R14, R15, 0x2, R10.reuse ;  /* 0x000000020f0e7825 */ /* 0x100fe200078e000a */
[----:B------:R1:W2:Y:S03]  /*10de0*/  LDG.E.U16 R36, desc[UR10][R12.64] ;  /* 0x0000000a0c247981 */ /* 0x0002a6000c1e1500 */
[--C-:B------:R-:W-:Y:S01]  /*10df0*/  IMAD.WIDE.U32 R16, R17, 0x2, R10.reuse ;  /* 0x0000000211107825 */ /* 0x100fe200078e000a */
[----:B------:R3:W4:Y:S03]  /*10e00*/  LDG.E.U16 R39, desc[UR10][R14.64] ;  /* 0x0000000a0e277981 */ /* 0x000726000c1e1500 */
[--C-:B------:R-:W-:Y:S01]  /*10e10*/  IMAD.WIDE.U32 R18, R19, 0x2, R10.reuse ;  /* 0x0000000213127825 */ /* 0x100fe200078e000a */
[----:B------:R3:W4:Y:S03]  /*10e20*/  LDG.E.U16 R38, desc[UR10][R16.64] ;  /* 0x0000000a10267981 */ /* 0x000726000c1e1500 */
[----:B------:R-:W-:Y:S01]  /*10e30*/  IMAD.WIDE.U32 R20, R21, 0x2, R10 ;  /* 0x0000000215147825 */ /* 0x000fe200078e000a */
[----:B------:R3:W4:Y:S01]  /*10e40*/  LDG.E.U16 R40, desc[UR10][R18.64] ;  /* 0x0000000a12287981 */ /* 0x000722000c1e1500 */
[----:B0-----:R-:W-:-:S02]  /*10e50*/  IADD3 R25, PT, PT, R33, -0x2000, RZ ;  /* 0xffffe00021197810 */ /* 0x001fc40007ffe0ff */
[--C-:B-1----:R-:W-:Y:S01]  /*10e60*/  IMAD.WIDE.U32 R12, R23, 0x2, R10.reuse ;  /* 0x00000002170c7825 */ /* 0x102fe200078e000a */
[----:B------:R0:W4:Y:S01]  /*10e70*/  LDG.E.U16 R41, desc[UR10][R20.64] ;  /* 0x0000000a14297981 */ /* 0x000122000c1e1500 */
[----:B------:R-:W-:Y:S02]  /*10e80*/  IADD3 R23, PT, PT, R33, -0x1000, RZ ;  /* 0xfffff00021177810 */ /* 0x000fe40007ffe0ff */
[--C-:B---3--:R-:W-:Y:S01]  /*10e90*/  IMAD.WIDE.U32 R14, R25, 0x2, R10.reuse ;  /* 0x00000002190e7825 */ /* 0x108fe200078e000a */
[----:B------:R1:W3:Y:S03]  /*10ea0*/  LDG.E.U16 R43, desc[UR10][R12.64] ;  /* 0x0000000a0c2b7981 */ /* 0x0002e6000c1e1500 */
[----:B------:R-:W-:Y:S01]  /*10eb0*/  IMAD.WIDE.U32 R22, R23, 0x2, R10 ;  /* 0x0000000217167825 */ /* 0x000fe200078e000a */
[----:B------:R-:W3:Y:S01]  /*10ec0*/  LDG.E.U16 R42, desc[UR10][R14.64] ;  /* 0x0000000a0e2a7981 */ /* 0x000ee2000c1e1500 */
[----:B------:R-:W-:-:S02]  /*10ed0*/  IADD3 R27, PT, PT, R33, 0x2000, RZ ;  /* 0x00002000211b7810 */ /* 0x000fc40007ffe0ff */
[C---:B------:R-:W-:Y:S01]  /*10ee0*/  VIADD R25, R33.reuse, 0x1000 ;  /* 0x0000100021197836 */ /* 0x040fe20000000000 */
[----:B------:R1:W3:Y:S01]  /*10ef0*/  LDG.E.U16 R44, desc[UR10][R22.64] ;  /* 0x0000000a162c7981 */ /* 0x0002e2000c1e1500 */
[----:B------:R-:W-:-:S04]  /*10f00*/  IMAD.WIDE.U32 R16, R33, 0x2, R10 ;  /* 0x0000000221107825 */ /* 0x000fc800078e000a */
[--C-:B------:R-:W-:Y:S01]  /*10f10*/  IMAD.WIDE.U32 R18, R25, 0x2, R10.reuse ;  /* 0x0000000219127825 */ /* 0x100fe200078e000a */
[----:B------:R-:W3:Y:S01]  /*10f20*/  LDG.E.U16 R45, desc[UR10][R16.64] ;  /* 0x0000000a102d7981 */ /* 0x000ee2000c1e1500 */
[----:B------:R-:W-:Y:S02]  /*10f30*/  IADD3 R25, PT, PT, R33, 0x3000, RZ ;  /* 0x0000300021197810 */ /* 0x000fe40007ffe0ff */
[--C-:B0-----:R-:W-:Y:S01]  /*10f40*/  IMAD.WIDE.U32 R20, R27, 0x2, R10.reuse ;  /* 0x000000021b147825 */ /* 0x101fe200078e000a */
[----:B------:R0:W3:Y:S01]  /*10f50*/  LDG.E.U16 R47, desc[UR10][R18.64] ;  /* 0x0000000a122f7981 */ /* 0x0000e2000c1e1500 */
[----:B-1----:R-:W-:Y:S02]  /*10f60*/  IADD3 R13, PT, PT, R33, 0x4000, RZ ;  /* 0x00004000210d7810 */ /* 0x002fe40007ffe0ff */
[--C-:B------:R-:W-:Y:S01]  /*10f70*/  IMAD.WIDE.U32 R24, R25, 0x2, R10.reuse ;  /* 0x0000000219187825 */ /* 0x100fe200078e000a */
[----:B------:R-:W-:Y:S01]  /*10f80*/  IADD3 R27, PT, PT, R33, 0x5000, RZ ;  /* 0x00005000211b7810 */ /* 0x000fe20007ffe0ff */
[----:B------:R-:W3:Y:S02]  /*10f90*/  LDG.E.U16 R20, desc[UR10][R20.64] ;  /* 0x0000000a14147981 */ /* 0x000ee4000c1e1500 */
[--C-:B------:R-:W-:Y:S01]  /*10fa0*/  IMAD.WIDE.U32 R22, R13, 0x2, R10.reuse ;  /* 0x000000020d167825 */ /* 0x100fe200078e000a */
[----:B------:R-:W-:Y:S01]  /*10fb0*/  IADD3 R29, PT, PT, R33, 0x6000, RZ ;  /* 0x00006000211d7810 */ /* 0x000fe20007ffe0ff */
[----:B------:R-:W3:Y:S02]  /*10fc0*/  LDG.E.U16 R24, desc[UR10][R24.64] ;  /* 0x0000000a18187981 */ /* 0x000ee4000c1e1500 */
[----:B------:R-:W-:-:S02]  /*10fd0*/  IMAD.WIDE.U32 R26, R27, 0x2, R10 ;  /* 0x000000021b1a7825 */ /* 0x000fc400078e000a */
[----:B------:R-:W3:Y:S02]  /*10fe0*/  LDG.E.U16 R23, desc[UR10][R22.64] ;  /* 0x0000000a16177981 */ /* 0x000ee4000c1e1500 */
[----:B------:R-:W-:Y:S02]  /*10ff0*/  VIADD R31, R33, 0x7000 ;  /* 0x00007000211f7836 */ /* 0x000fe40000000000 */
[--C-:B------:R-:W-:Y:S01]  /*11000*/  IMAD.WIDE.U32 R28, R29, 0x2, R10.reuse ;  /* 0x000000021d1c7825 */ /* 0x100fe200078e000a */
[----:B------:R-:W3:Y:S03]  /*11010*/  LDG.E.U16 R27, desc[UR10][R26.64] ;  /* 0x0000000a1a1b7981 */ /* 0x000ee6000c1e1500 */
[----:B------:R-:W-:Y:S01]  /*11020*/  IMAD.WIDE.U32 R30, R31, 0x2, R10 ;  /* 0x000000021f1e7825 */ /* 0x000fe200078e000a */
[----:B------:R-:W2:Y:S04]  /*11030*/  LDS.128 R12, [R35+UR7] ;  /* 0x00000007230c7984 */ /* 0x000ea80008000c00 */
[----:B------:R-:W3:Y:S04]  /*11040*/  LDG.E.U16 R28, desc[UR10][R28.64] ;  /* 0x0000000a1c1c7981 */ /* 0x000ee8000c1e1500 */
[----:B------:R-:W3:Y:S04]  /*11050*/  LDG.E.U16 R30, desc[UR10][R30.64] ;  /* 0x0000000a1e1e7981 */ /* 0x000ee8000c1e1500 */
[----:B0-----:R0:W1:Y:S02]  /*11060*/  LDS.128 R16, [R34+UR7] ;  /* 0x0000000722107984 */ /* 0x0010640008000c00 */
[----:B0-----:R-:W-:-:S04]  /*11070*/  IADD3 R34, PT, PT, R34, 0x20, RZ ;  /* 0x0000002022227810 */ /* 0x001fc80007ffe0ff */
[----:B------:R-:W-:Y:S02]  /*11080*/  ISETP.NE.AND P0, PT, R34, 0x110, PT ;  /* 0x000001102200780c */ /* 0x000fe40003f05270 */
[----:B------:R-:W-:Y:S02]  /*11090*/  IADD3 R35, PT, PT, R35, 0x20, RZ ;  /* 0x0000002023237810 */ /* 0x000fe40007ffe0ff */
[----:B------:R-:W-:Y:S01]  /*110a0*/  IADD3 R33, PT, PT, R33, 0x10000, RZ ;  /* 0x0001000021217810 */ /* 0x000fe20007ffe0ff */
[----:B--2---:R-:W-:-:S04]  /*110b0*/  HFMA2 R36, R12.H0_H0, R36.H0_H0, R37.H0_H0 ;  /* 0x200000240c247231 */ /* 0x004fc80000040825 */
[----:B----4-:R-:W-:-:S04]  /*110c0*/  HFMA2 R36, R12.H1_H1, R39.H0_H0, R36.H0_H0 ;  /* 0x200000270c247231 */ /* 0x010fc80000040c24 */
[----:B------:R-:W-:-:S04]  /*110d0*/  HFMA2 R36, R13.H0_H0, R38.H0_H0, R36.H0_H0 ;  /* 0x200000260d247231 */ /* 0x000fc80000040824 */
[----:B------:R-:W-:-:S04]  /*110e0*/  HFMA2 R36, R13.H1_H1, R40.H0_H0, R36.H0_H0 ;  /* 0x200000280d247231 */ /* 0x000fc80000040c24 */
[----:B------:R-:W-:-:S04]  /*110f0*/  HFMA2 R36, R14.H0_H0, R41.H0_H0, R36.H0_H0 ;  /* 0x200000290e247231 */ /* 0x000fc80000040824 */
[----:B---3--:R-:W-:-:S04]  /*11100*/  HFMA2 R36, R14.H1_H1, R43.H0_H0, R36.H0_H0 ;  /* 0x2000002b0e247231 */ /* 0x008fc80000040c24 */
[----:B------:R-:W-:-:S04]  /*11110*/  HFMA2 R36, R15.H0_H0, R42.H0_H0, R36.H0_H0 ;  /* 0x2000002a0f247231 */ /* 0x000fc80000040824 */
[----:B------:R-:W-:-:S04]  /*11120*/  HFMA2 R36, R15.H1_H1, R44.H0_H0, R36.H0_H0 ;  /* 0x2000002c0f247231 */ /* 0x000fc80000040c24 */
[----:B-1----:R-:W-:-:S04]  /*11130*/  HFMA2 R36, R16.H0_H0, R45.H0_H0, R36.H0_H0 ;  /* 0x2000002d10247231 */ /* 0x002fc80000040824 */
[----:B------:R-:W-:-:S04]  /*11140*/  HFMA2 R36, R16.H1_H1, R47.H0_H0, R36.H0_H0 ;  /* 0x2000002f10247231 */ /* 0x000fc80000040c24 */
[----:B------:R-:W-:-:S04]  /*11150*/  HFMA2 R20, R17.H0_H0, R20.H0_H0, R36.H0_H0 ;  /* 0x2000001411147231 */ /* 0x000fc80000040824 */
[----:B------:R-:W-:-:S04]  /*11160*/  HFMA2 R20, R17.H1_H1, R24.H0_H0, R20.H0_H0 ;  /* 0x2000001811147231 */ /* 0x000fc80000040c14 */
[----:B------:R-:W-:-:S04]  /*11170*/  HFMA2 R20, R18.H0_H0, R23.H0_H0, R20.H0_H0 ;  /* 0x2000001712147231 */ /* 0x000fc80000040814 */
[----:B------:R-:W-:-:S04]  /*11180*/  HFMA2 R20, R18.H1_H1, R27.H0_H0, R20.H0_H0 ;  /* 0x2000001b12147231 */ /* 0x000fc80000040c14 */
[----:B------:R-:W-:-:S04]  /*11190*/  HFMA2 R20, R19.H0_H0, R28.H0_H0, R20.H0_H0 ;  /* 0x2000001c13147231 */ /* 0x000fc80000040814 */
[----:B------:R-:W-:-:S05]  /*111a0*/  HFMA2 R20, R19.H1_H1, R30.H0_H0, R20.H0_H0 ;  /* 0x2000001e13147231 */ /* 0x000fca0000040c14 */
[----:B------:R-:W-:Y:S01]  /*111b0*/  PRMT R37, R20, 0x7610, R37 ;  /* 0x0000761014257816 */ /* 0x000fe20000000025 */
[----:B------:R-:W-:Y:S06]  /*111c0*/  @P0 BRA `(.L_x_303) ;  /* 0xfffffff800e00947 */ /* 0x000fec000383ffff */
[----:B------:R-:W0:Y:S01]  /*111d0*/  LDC.64 R14, c[0x0][0x3d8] ;  /* 0x0000f600ff0e7b82 */ /* 0x000e220000000a00 */
[----:B------:R-:W-:Y:S01]  /*111e0*/  USHF.L.U32 UR19, UR20, 0xc, URZ ;  /* 0x0000000c14137899 */ /* 0x000fe200080006ff */
[----:B------:R-:W-:Y:S01]  /*111f0*/  IMAD.MOV.U32 R24, RZ, RZ, 0x3254 ;  /* 0x00003254ff187424 */ /* 0x000fe200078e00ff */
[----:B------:R-:W-:Y:S04]  /*11200*/  BSSY.RECONVERGENT B0, `(.L_x_304) ;  /* 0x0000010000007945 */ /* 0x000fe80003800200 */
[----:B------:R-:W-:-:S04]  /*11210*/  LEA R13, R0, UR19, 0xa ;  /* 0x00000013000d7c11 */ /* 0x000fc8000f8e50ff */
[----:B------:R-:W-:-:S05]  /*11220*/  IADD3 R13, PT, PT, R4, R13, RZ ;  /* 0x0000000d040d7210 */ /* 0x000fca0007ffe0ff */
[----:B0-----:R-:W-:-:S03]  /*11230*/  IMAD.WIDE.U32 R12, R13, 0x2, R14 ;  /* 0x000000020d0c7825 */ /* 0x001fc600078e000e */
[C---:B------:R-:W-:Y:S02]  /*11240*/  LOP3.LUT R16, R12.reuse, 0xfffffffd, RZ, 0xc0, !PT ;  /* 0xfffffffd0c107812 */ /* 0x040fe400078ec0ff */
[----:B------:R-:W-:Y:S02]  /*11250*/  MOV R17, R13 ;  /* 0x0000000d00117202 */ /* 0x000fe40000000f00 */
[----:B------:R-:W-:-:S03]  /*11260*/  LOP3.LUT R18, R12, 0x2, RZ, 0xc0, !PT ;  /* 0x000000020c127812 */ /* 0x000fc600078ec0ff */
[----:B------:R0:W5:Y:S01]  /*11270*/  LD.E R19, desc[UR10][R16.64] ;  /* 0x0000000a10137980 */ /* 0x000162000c101900 */
[----:B------:R-:W-:-:S04]  /*11280*/  ISETP.EQ.U32.AND P0, PT, R18, RZ, PT ;  /* 0x000000ff1200720c */ /* 0x000fc80003f02070 */
[----:B------:R-:W-:-:S09]  /*11290*/  SEL R18, R24, 0x7610, P0 ;  /* 0x0000761018127807 */ /* 0x000fd20000000000 */
.L_x_305:
[----:B-----5:R-:W-:-:S05]  /*112a0*/  HADD2 R20, R19, R37.H0_H0 ;  /* 0x2000002513147230 */ /* 0x020fca0000000000 */
[----:B------:R-:W-:-:S05]  /*112b0*/  PRMT R21, R19, R18, R20 ;  /* 0x0000001213157216 */ /* 0x000fca0000000014 */
[----:B------:R-:W2:Y:S02]  /*112c0*/  ATOM.E.CAS.STRONG.GPU PT, R20, [R16], R19, R21 ;  /* 0x000000131014738b */ /* 0x000ea400001ee115 */
[----:B--2---:R-:W-:Y:S02]  /*112d0*/  ISETP.NE.U32.AND P0, PT, R20, R19, PT ;  /* 0x000000131400720c */ /* 0x004fe40003f05070 */
[----:B------:R-:W-:-:S11]  /*112e0*/  MOV R19, R20 ;  /* 0x0000001400137202 */ /* 0x000fd60000000f00 */
[----:B------:R-:W-:Y:S05]  /*112f0*/  @P0 BRA `(.L_x_305) ;  /* 0xfffffffc00e80947 */ /* 0x000fea000383ffff */
[----:B------:R-:W-:Y:S05]  /*11300*/  BSYNC.RECONVERGENT B0 ;  /* 0x0000000000007941 */ /* 0x000fea0003800200 */
.L_x_304:
[----:B------:R-:W-:Y:S01]  /*11310*/  HFMA2 R38, -RZ, RZ, 0, 9.5367431640625e-07 ;  /* 0x00000010ff267431 */ /* 0x000fe200000001ff */
[----:B------:R-:W-:Y:S02]  /*11320*/  IADD3 R25, PT, PT, R32, 0x8001, RZ ;  /* 0x0000800120197810 */ /* 0x000fe40007ffe0ff */
[----:B------:R-:W-:Y:S02]  /*11330*/  MOV R39, RZ ;  /* 0x000000ff00277202 */ /* 0x000fe40000000f00 */
[----:B------:R-:W-:-:S07]  /*11340*/  PRMT R41, RZ, 0x7610, R41 ;  /* 0x00007610ff297816 */ /* 0x000fce0000000029 */
.L_x_306:
[C---:B0-----:R-:W-:Y:S01]  /*11350*/  IADD3 R17, PT, PT, R25.reuse, -0x8000, RZ ;  /* 0xffff800019117810 */ /* 0x041fe20007ffe0ff */
[C---:B------:R-:W-:Y:S01]  /*11360*/  VIADD R19, R25.reuse, 0xffff9000 ;  /* 0xffff900019137836 */ /* 0x040fe20000000000 */
[----:B------:R-:W-:-:S03]  /*11370*/  IADD3 R21, PT, PT, R25, -0x6000, RZ ;  /* 0xffffa00019157810 */ /* 0x000fc60007ffe0ff */
[----:B------:R-:W-:Y:S01]  /*11380*/  IMAD.WIDE.U32 R16, R17, 0x2, R10 ;  /* 0x0000000211107825 */ /* 0x000fe200078e000a */
[----:B------:R-:W-:-:S03]  /*11390*/  IADD3 R23, PT, PT, R25, -0x5000, RZ ;  /* 0xffffb00019177810 */ /* 0x000fc60007ffe0ff */
[--C-:B------:R-:W-:Y:S01]  /*113a0*/  IMAD.WIDE.U32 R18, R19, 0x2, R10.reuse ;  /* 0x0000000213127825 */ /* 0x100fe200078e000a */
[----:B------:R0:W2:Y:S03]  /*113b0*/  LDG.E.U16 R40, desc[UR10][R16.64] ;  /* 0x0000000a10287981 */ /* 0x0000a6000c1e1500 */
[--C-:B------:R-:W-:Y:S01]  /*113c0*/  IMAD.WIDE.U32 R20, R21, 0x2, R10.reuse ;  /* 0x0000000215147825 */ /* 0x100fe200078e000a */
[----:B------:R1:W3:Y:S01]  /*113d0*/  LDG.E.U16 R43, desc[UR10][R18.64] ;  /* 0x0000000a122b7981 */ /* 0x0002e2000c1e1500 */
[----:B------:R-:W-:Y:S02]  /*113e0*/  IADD3 R27, PT, PT, R25, -0x4000, RZ ;  /* 0xffffc000191b7810 */ /* 0x000fe40007ffe0ff */
[----:B------:R-:W-:Y:S01]  /*113f0*/  IMAD.WIDE.U32 R22, R23, 0x2, R10 ;  /* 0x0000000217167825 */ /* 0x000fe200078e000a */
[----:B------:R4:W5:Y:S01]  /*11400*/  LDG.E.U16 R42, desc[UR10][R20.64] ;  /* 0x0000000a142a7981 */ /* 0x000962000c1e1500 */
[----:B------:R-:W-:-:S02]  /*11410*/  IADD3 R29, PT, PT, R25, -0x3000, RZ ;  /* 0xffffd000191d7810 */ /* 0x000fc40007ffe0ff */
[--C-:B------:R-:W-:Y:S01]  /*11420*/  IMAD.WIDE.U32 R26, R27, 0x2, R10.reuse ;  /* 0x000000021b1a7825 */ /* 0x100fe200078e000a */
[----:B------:R4:W5:Y:S01]  /*11430*/  LDG.E.U16 R44, desc[UR10][R22.64] ;  /* 0x0000000a162c7981 */ /* 0x000962000c1e1500 */
[----:B------:R-:W-:Y:S02]  /*11440*/  IADD3 R31, PT, PT, R25, -0x2000, RZ ;  /* 0xffffe000191f7810 */ /* 0x000fe40007ffe0ff */
[--C-:B0-----:R-:W-:Y:S01]  /*11450*/  IMAD.WIDE.U32 R16, R29, 0x2, R10.reuse ;  /* 0x000000021d107825 */ /* 0x101fe200078e000a */
[----:B------:R0:W5:Y:S03]  /*11460*/  LDG.E.U16 R45, desc[UR10][R26.64] ;  /* 0x0000000a1a2d7981 */ /* 0x000166000c1e1500 */
[----:B------:R-:W-:Y:S01]  /*11470*/  VIADD R29, R25, 0xfffff000 ;  /* 0xfffff000191d7836 */ /* 0x000fe20000000000 */
[----:B------:R0:W5:Y:S01]  /*11480*/  LDG.E.U16 R47, desc[UR10][R16.64] ;  /* 0x0000000a102f7981 */ /* 0x000162000c1e1500 */
[----:B-1----:R-:W-:Y:S01]  /*11490*/  IMAD.WIDE.U32 R18, R31, 0x2, R10 ;  /* 0x000000021f127825 */ /* 0x002fe200078e000a */
[----:B------:R-:W-:-:S03]  /*114a0*/  IADD3 R31, PT, PT, R25, 0x1000, RZ ;  /* 0x00001000191f7810 */ /* 0x000fc60007ffe0ff */
[--C-:B------:R-:W-:Y:S01]  /*114b0*/  IMAD.WIDE.U32 R28, R29, 0x2, R10.reuse ;  /* 0x000000021d1c7825 */ /* 0x100fe200078e000a */
[----:B------:R-:W5:Y:S01]  /*114c0*/  LDG.E.U16 R46, desc[UR10][R18.64] ;  /* 0x0000000a122e7981 */ /* 0x000f62000c1e1500 */
[C---:B------:R-:W-:Y:S02]  /*114d0*/  IADD3 R33, PT, PT, R25.reuse, 0x2000, RZ ;  /* 0x0000200019217810 */ /* 0x040fe40007ffe0ff */
[--C-:B----4-:R-:W-:Y:S01]  /*114e0*/  IMAD.WIDE.U32 R20, R25, 0x2, R10.reuse ;  /* 0x0000000219147825 */ /* 0x110fe200078e000a */
[----:B------:R1:W4:Y:S03]  /*114f0*/  LDG.E.U16 R48, desc[UR10][R28.64] ;  /* 0x0000000a1c307981 */ /* 0x000326000c1e1500 */
[----:B------:R-:W-:Y:S01]  /*11500*/  IMAD.WIDE.U32 R22, R31, 0x2, R10 ;  /* 0x000000021f167825 */ /* 0x000fe200078e000a */
[----:B------:R-:W4:Y:S01]  /*11510*/  LDG.E.U16 R49, desc[UR10][R20.64] ;  /* 0x0000000a14317981 */ /* 0x000f22000c1e1500 */
[----:B------:R-:W-:-:S02]  /*11520*/  IADD3 R31, PT, PT, R25, 0x3000, RZ ;  /* 0x00003000191f7810 */ /* 0x000fc40007ffe0ff */
[--C-:B0-----:R-:W-:Y:S01]  /*11530*/  IMAD.WIDE.U32 R26, R33, 0x2, R10.reuse ;  /* 0x00000002211a7825 */ /* 0x101fe200078e000a */
[----:B------:R0:W4:Y:S01]  /*11540*/  LDG.E.U16 R51, desc[UR10][R22.64] ;  /* 0x0000000a16337981 */ /* 0x000122000c1e1500 */
[----:B------:R-:W-:Y:S02]  /*11550*/  IADD3 R17, PT, PT, R25, 0x4000, RZ ;  /* 0x0000400019117810 */ /* 0x000fe40007ffe0ff */
[--C-:B------:R-:W-:Y:S01]  /*11560*/  IMAD.WIDE.U32 R30, R31, 0x2, R10.reuse ;  /* 0x000000021f1e7825 */ /* 0x100fe200078e000a */
[----:B------:R-:W-:Y:S01]  /*11570*/  IADD3 R33, PT, PT, R25, 0x5000, RZ ;  /* 0x0000500019217810 */ /* 0x000fe20007ffe0ff */
[----:B------:R-:W4:Y:S02]  /*11580*/  LDG.E.U16 R26, desc[UR10][R26.64] ;  /* 0x0000000a1a1a7981 */ /* 0x000f24000c1e1500 */
[----:B-1----:R-:W-:Y:S02]  /*11590*/  IMAD.WIDE.U32 R28, R17, 0x2, R10 ;  /* 0x00000002111c7825 */ /* 0x002fe400078e000a */
[----:B------:R-:W4:Y:S02]  /*115a0*/  LDG.E.U16 R30, desc[UR10][R30.64] ;  /* 0x0000000a1e1e7981 */ /* 0x000f24000c1e1500 */
[----:B------:R-:W-:-:S02]  /*115b0*/  VIADD R35, R25, 0x6000 ;  /* 0x0000600019237836 */ /* 0x000fc40000000000 */
[--C-:B------:R-:W-:Y:S01]  /*115c0*/  IMAD.WIDE.U32 R32, R33, 0x2, R10.reuse ;  /* 0x0000000221207825 */ /* 0x100fe200078e000a */
[----:B------:R-:W4:Y:S01]  /*115d0*/  LDG.E.U16 R29, desc[UR10][R28.64] ;  /* 0x0000000a1c1d7981 */ /* 0x000f22000c1e1500 */
[----:B------:R-:W-:Y:S02]  /*115e0*/  IADD3 R37, PT, PT, R25, 0x7000, RZ ;  /* 0x0000700019257810 */ /* 0x000fe40007ffe0ff */
[--C-:B------:R-:W-:Y:S01]  /*115f0*/  IMAD.WIDE.U32 R34, R35, 0x2, R10.reuse ;  /* 0x0000000223227825 */ /* 0x100fe200078e000a */
[----:B------:R-:W2:Y:S04]  /*11600*/  LDS.128 R16, [R39+UR7] ;  /* 0x0000000727107984 */ /* 0x000ea80008000c00 */
[----:B------:R-:W4:Y:S01]  /*11610*/  LDG.E.U16 R33, desc[UR10][R32.64] ;  /* 0x0000000a20217981 */ /* 0x000f22000c1e1500 */
[----:B------:R-:W-:-:S03]  /*11620*/  IMAD.WIDE.U32 R36, R37, 0x2, R10 ;  /* 0x0000000225247825 */ /* 0x000fc600078e000a */
[----:B------:R-:W4:Y:S04]  /*11630*/  LDG.E.U16 R34, desc[UR10][R34.64] ;  /* 0x0000000a22227981 */ /* 0x000f28000c1e1500 */
[----:B------:R-:W4:Y:S04]  /*11640*/  LDG.E.U16 R36, desc[UR10][R36.64] ;  /* 0x0000000a24247981 */ /* 0x000f28000c1e1500 */
[----:B0-----:R0:W1:Y:S02]  /*11650*/  LDS.128 R20, [R38+UR7] ;  /* 0x0000000726147984 */ /* 0x0010640008000c00 */
[----:B0-----:R-:W-:-:S04]  /*11660*/  IADD3 R38, PT, PT, R38, 0x20, RZ ;  /* 0x0000002026267810 */ /* 0x001fc80007ffe0ff */
[----:B------:R-:W-:Y:S02]  /*11670*/  ISETP.NE.AND P0, PT, R38, 0x110, PT ;  /* 0x000001102600780c */ /* 0x000fe40003f05270 */
[----:B------:R-:W-:Y:S02]  /*11680*/  IADD3 R25, PT, PT, R25, 0x10000, RZ ;  /* 0x0001000019197810 */ /* 0x000fe40007ffe0ff */
[----:B------:R-:W-:Y:S01]  /*11690*/  IADD3 R39, PT, PT, R39, 0x20, RZ ;  /* 0x0000002027277810 */ /* 0x000fe20007ffe0ff */
[----:B--2---:R-:W-:-:S04]  /*116a0*/  HFMA2 R40, R16.H0_H0, R40.H0_H0, R41.H0_H0 ;  /* 0x2000002810287231 */ /* 0x004fc80000040829 */
[----:B---3--:R-:W-:-:S04]  /*116b0*/  HFMA2 R40, R16.H1_H1, R43.H0_H0, R40.H0_H0 ;  /* 0x2000002b10287231 */ /* 0x008fc80000040c28 */
[----:B-----5:R-:W-:-:S04]  /*116c0*/  HFMA2 R40, R17.H0_H0, R42.H0_H0, R40.H0_H0 ;  /* 0x2000002a11287231 */ /* 0x020fc80000040828 */
[----:B------:R-:W-:-:S04]  /*116d0*/  HFMA2 R40, R17.H1_H1, R44.H0_H0, R40.H0_H0 ;  /* 0x2000002c11287231 */ /* 0x000fc80000040c28 */
[----:B------:R-:W-:-:S04]  /*116e0*/  HFMA2 R40, R18.H0_H0, R45.H0_H0, R40.H0_H0 ;  /* 0x2000002d12287231 */ /* 0x000fc80000040828 */
[----:B------:R-:W-:-:S04]  /*116f0*/  HFMA2 R40, R18.H1_H1, R47.H0_H0, R40.H0_H0 ;  /* 0x2000002f12287231 */ /* 0x000fc80000040c28 */
[----:B------:R-:W-:-:S04]  /*11700*/  HFMA2 R40, R19.H0_H0, R46.H0_H0, R40.H0_H0 ;  /* 0x2000002e13287231 */ /* 0x000fc80000040828 */
[----:B----4-:R-:W-:-:S04]  /*11710*/  HFMA2 R40, R19.H1_H1, R48.H0_H0, R40.H0_H0 ;  /* 0x2000003013287231 */ /* 0x010fc80000040c28 */
        /* <DEDUP_REMOVED lines=10> */
[----:B------:R-:W-:Y:S01]  /*117c0*/  IADD3 R20, P0, PT, R12, 0x2, RZ ;  /* 0x000000020c147810 */ /* 0x000fe20007f1e0ff */
[----:B------:R-:W0:Y:S01]  /*117d0*/  S2R R10, SR_TID.Y ;  /* 0x00000000000a7919 */ /* 0x000e220000002200 */
[----:B------:R-:W-:Y:S01]  /*117e0*/  BSSY.RECONVERGENT B0, `(.L_x_307) ;  /* 0x0000012000007945 */ /* 0x000fe20003800200 */
[----:B------:R-:W-:Y:S01]  /*117f0*/  ISETP.GT.U32.AND P2, PT, R124, 0x1ff, PT ;  /* 0x000001ff7c00780c */ /* 0x000fe20003f44070 */
[----:B------:R-:W1:Y:S01]  /*11800*/  LDCU UR12, c[0x0][0x360] ;  /* 0x00006c00ff0c77ac */ /* 0x000e620008000800 */
[----:B------:R-:W-:Y:S01]  /*11810*/  IADD3.X R17, PT, PT, RZ, R13, RZ, P0, !PT ;  /* 0x0000000dff117210 */ /* 0x000fe200007fe4ff */
[----:B------:R-:W2:Y:S01]  /*11820*/  S2R R12, SR_TID.Z ;  /* 0x00000000000c7919 */ /* 0x000ea20000002300 */
[C---:B------:R-:W-:Y:S01]  /*11830*/  LOP3.LUT R16, R20.reuse, 0xfffffffd, RZ, 0xc0, !PT ;  /* 0xfffffffd14107812 */ /* 0x040fe200078ec0ff */
[----:B------:R-:W3:Y:S01]  /*11840*/  LDCU UR13, c[0x0][0x364] ;  /* 0x00006c80ff0d77ac */ /* 0x000ee20008000800 */
[----:B------:R-:W-:Y:S01]  /*11850*/  LOP3.LUT R13, R20, 0x2, RZ, 0xc0, !PT ;  /* 0x00000002140d7812 */ /* 0x000fe200078ec0ff */
[----:B------:R-:W4:Y:S03]  /*11860*/  S2R R11, SR_TID.X ;  /* 0x00000000000b7919 */ /* 0x000f260000002100 */
[----:B------:R-:W-:Y:S01]  /*11870*/  ISETP.EQ.U32.AND P0, PT, R13, RZ, PT ;  /* 0x000000ff0d00720c */ /* 0x000fe20003f02070 */
[----:B------:R0:W5:Y:S03]  /*11880*/  LD.E R19, desc[UR10][R16.64] ;  /* 0x0000000a10137980 */ /* 0x000166000c101900 */
[----:B------:R-:W-:-:S09]  /*11890*/  SEL R24, R24, 0x7610, P0 ;  /* 0x0000761018187807 */ /* 0x000fd20000000000 */
.L_x_308:
[----:B-----5:R-:W-:-:S05]  /*118a0*/  HADD2 R13, R19, R41.H0_H0 ;  /* 0x20000029130d7230 */ /* 0x020fca0000000000 */
[----:B------:R-:W-:-:S05]  /*118b0*/  PRMT R13, R19, R24, R13 ;  /* 0x00000018130d7216 */ /* 0x000fca000000000d */
[----:B------:R-:W3:Y:S02]  /*118c0*/  ATOM.E.CAS.STRONG.GPU PT, R18, [R16], R19, R13 ;  /* 0x000000131012738b */ /* 0x000ee400001ee10d */
[----:B---3--:R-:W-:Y:S01]  /*118d0*/  ISETP.NE.U32.AND P0, PT, R18, R19, PT ;  /* 0x000000131200720c */ /* 0x008fe20003f05070 */
[----:B------:R-:W-:-:S12]  /*118e0*/  IMAD.MOV.U32 R19, RZ, RZ, R18 ;  /* 0x000000ffff137224 */ /* 0x000fd800078e0012 */
[----:B------:R-:W-:Y:S05]  /*118f0*/  @P0 BRA `(.L_x_308) ;  /* 0xfffffffc00e80947 */ /* 0x000fea000383ffff */
[----:B-1----:R-:W-:Y:S05]  /*11900*/  BSYNC.RECONVERGENT B0 ;  /* 0x0000000000007941 */ /* 0x002fea0003800200 */
.L_x_307:
[----:B------:R-:W-:-:S00]  /*11910*/  MEMBAR.ALL.CTA ;  /* 0x0000000000007992 */ /* 0x000fc00000008000 */
[----:B------:R-:W-:Y:S06]  /*11920*/  MEMBAR.ALL.GPU ;  /* 0x0000000000007992 */ /* 0x000fec000000a000 */
[----:B------:R-:W-:-:S00]  /*11930*/  ERRBAR ;  /* 0x00000000000079ab */ /* 0x000fc00000000000 */
[----:B------:R-:W-:Y:S08]  /*11940*/  CGAERRBAR ;  /* 0x00000000000075ab */ /* 0x000ff00000000000 */
[----:B------:R-:W-:Y:S01]  /*11950*/  UCGABAR_ARV ;  /* 0x00000000000079c7 */ /* 0x000fe20008000000 */
[----:B------:R-:W-:Y:S05]  /*11960*/  BSSY.RECONVERGENT B0, `(.L_x_309) ;  /* 0x0000099000007945 */ /* 0x000fea0003800200 */
[----:B------:R-:W-:Y:S01]  /*11970*/  UCGABAR_WAIT ;  /* 0x0000000000007dc7 */ /* 0x000fe20008000000 */
[----:B------:R-:W-:Y:S01]  /*11980*/  CCTL.IVALL ;  /* 0x00000000ff00798f */ /* 0x000fe20002000000 */
[----:B------:R-:W-:Y:S05]  /*11990*/  @P2 BRA `(.L_x_310) ;  /* 0x0000000800542947 */ /* 0x000fea0003800000 */
[----:B------:R-:W1:Y:S01]  /*119a0*/  LDC R27, c[0x0][0x368] ;  /* 0x0000da00ff1b7b82 */ /* 0x000e620000000800 */
[----:B------:R-:W-:Y:S01]  /*119b0*/  UIMAD UR4, UR12, UR13, URZ ;  /* 0x0000000d0c0472a4 */ /* 0x000fe2000f8e02ff */
[----:B------:R-:W-:Y:S01]  /*119c0*/  BSSY.RECONVERGENT B1, `(.L_x_311) ;  /* 0x0000042000017945 */ /* 0x000fe20003800200 */
[----:B------:R-:W-:-:S04]  /*119d0*/  MOV R24, R124 ;  /* 0x0000007c00187202 */ /* 0x000fc80000000f00 */
[----:B-1----:R-:W-:Y:S01]  /*119e0*/  IMAD R13, R27, UR4, RZ ;  /* 0x000000041b0d7c24 */ /* 0x002fe2000f8e02ff */
[----:B--2---:R-:W-:-:S03]  /*119f0*/  IADD3 R19, PT, PT, R12, R27, RZ ;  /* 0x0000001b0c137210 */ /* 0x004fc60007ffe0ff */
[----:B------:R-:W1:Y:S01]  /*11a00*/  I2F.U32.RP R20, R13 ;  /* 0x0000000d00147306 */ /* 0x000e620000209000 */
[----:B------:R-:W-:Y:S01]  /*11a10*/  IADD3 R21, PT, PT, RZ, -R13, RZ ;  /* 0x8000000dff157210 */ /* 0x000fe20007ffe0ff */
[----:B0-----:R-:W-:Y:S01]  /*11a20*/  IMAD R16, R19, UR13, R10 ;  /* 0x0000000d13107c24 */ /* 0x001fe2000f8e020a */
[----:B------:R-:W-:-:S03]  /*11a30*/  ISETP.NE.U32.AND P3, PT, R13, RZ, PT ;  /* 0x000000ff0d00720c */ /* 0x000fc60003f65070 */
[----:B----4-:R-:W-:Y:S02]  /*11a40*/  IMAD R18, R16, UR12, R11 ;  /* 0x0000000c10127c24 */ /* 0x010fe4000f8e020b */
[----:B------:R-:W-:-:S03]  /*11a50*/  HFMA2 R16, -RZ, RZ, 0, 0 ;  /* 0x00000000ff107431 */ /* 0x000fc600000001ff */
[C---:B------:R-:W-:Y:S02]  /*11a60*/  ISETP.GE.U32.AND P0, PT, R18.reuse, 0x200, PT ;  /* 0x000002001200780c */ /* 0x040fe40003f06070 */
[----:B------:R-:W-:Y:S01]  /*11a70*/  VIMNMX.U32 R19, PT, PT, R18, 0x200, !PT ;  /* 0x0000020012137848 */ /* 0x000fe20007fe0000 */
[----:B-1----:R-:W0:Y:S02]  /*11a80*/  MUFU.RCP R20, R20 ;  /* 0x0000001400147308 */ /* 0x002e240000001000 */
        /* <DEDUP_REMOVED lines=12> */
[----:B------:R-:W-:-:S13]  /*11b50*/  ISETP.GE.U32.AND P2, PT, R18, R13, PT ;  /* 0x0000000d1200720c */ /* 0x000fda0003f46070 */
[----:B------:R-:W-:Y:S02]  /*11b60*/  @P2 IADD3 R21, PT, PT, R21, 0x1, RZ ;  /* 0x0000000115152810 */ /* 0x000fe40007ffe0ff */
[----:B------:R-:W-:-:S04]  /*11b70*/  @!P3 LOP3.LUT R21, RZ, R13, RZ, 0x33, !PT ;  /* 0x0000000dff15b212 */ /* 0x000fc800078e33ff */
[----:B------:R-:W-:-:S04]  /*11b80*/  IADD3 R20, PT, PT, R20, R21, RZ ;  /* 0x0000001514147210 */ /* 0x000fc80007ffe0ff */
[----:B------:R-:W-:-:S04]  /*11b90*/  LOP3.LUT R16, R20, 0x3, RZ, 0xc0, !PT ;  /* 0x0000000314107812 */ /* 0x000fc800078ec0ff */
[----:B------:R-:W-:-:S13]  /*11ba0*/  ISETP.NE.AND P0, PT, R16, 0x3, PT ;  /* 0x000000031000780c */ /* 0x000fda0003f05270 */
[----:B------:R-:W-:Y:S05]  /*11bb0*/  @!P0 BRA `(.L_x_312) ;  /* 0x0000000000888947 */ /* 0x000fea0003800000 */
[----:B------:R-:W0:Y:S01]  /*11bc0*/  S2R R19, SR_CTAID.X ;  /* 0x0000000000137919 */ /* 0x000e220000002500 */
[----:B------:R-:W1:Y:S01]  /*11bd0*/  S2UR UR4, SR_CgaCtaId ;  /* 0x00000000000479c3 */ /* 0x000e620000008800 */
[----:B------:R-:W-:Y:S01]  /*11be0*/  MOV R17, 0x400 ;  /* 0x0000040000117802 */ /* 0x000fe20000000f00 */
[----:B------:R-:W-:Y:S01]  /*11bf0*/  IMAD R16, R27, UR13, RZ ;  /* 0x0000000d1b107c24 */ /* 0x000fe2000f8e02ff */
[----:B------:R-:W-:Y:S01]  /*11c00*/  BSSY.RECONVERGENT B2, `(.L_x_312) ;  /* 0x000001d000027945 */ /* 0x000fe20003800200 */
[----:B------:R-:W-:Y:S01]  /*11c10*/  VIADD R21, R20, 0x1 ;  /* 0x0000000114157836 */ /* 0x000fe20000000000 */
[----:B------:R-:W-:Y:S01]  /*11c20*/  MOV R24, R124 ;  /* 0x0000007c00187202 */ /* 0x000fe20000000f00 */
[----:B------:R-:W-:-:S03]  /*11c30*/  IMAD R18, R16, UR12, RZ ;  /* 0x0000000c10127c24 */ /* 0x000fc6000f8e02ff */
[----:B------:R-:W-:-:S05]  /*11c40*/  LOP3.LUT R21, R21, 0x3, RZ, 0xc0, !PT ;  /* 0x0000000315157812 */ /* 0x000fca00078ec0ff */
[----:B------:R-:W-:Y:S01]  /*11c50*/  IMAD.MOV R21, RZ, RZ, -R21 ;  /* 0x000000ffff157224 */ /* 0x000fe200078e0a15 */
[----:B-1----:R-:W-:-:S04]  /*11c60*/  MOV R0, UR4 ;  /* 0x0000000400007c02 */ /* 0x002fc80008000f00 */
[----:B------:R-:W-:Y:S02]  /*11c70*/  LEA R22, R0, R17, 0x18 ;  /* 0x0000001100167211 */ /* 0x000fe400078ec0ff */
[----:B------:R-:W-:Y:S02]  /*11c80*/  IADD3 R17, PT, PT, R9, UR19, RZ ;  /* 0x0000001309117c10 */ /* 0x000fe4000fffe0ff */
[----:B0-----:R-:W-:-:S03]  /*11c90*/  LEA R19, R19, R6, 0xd ;  /* 0x0000000613137211 */ /* 0x001fc600078e68ff */
[----:B------:R-:W-:Y:S01]  /*11ca0*/  IMAD.WIDE.U32 R16, R17, 0x2, R14 ;  /* 0x0000000211107825 */ /* 0x000fe200078e000e */
[----:B------:R-:W-:Y:S02]  /*11cb0*/  IADD3 R19, PT, PT, R22, R19, RZ ;  /* 0x0000001316137210 */ /* 0x000fe40007ffe0ff */
[----:B------:R-:W-:-:S04]  /*11cc0*/  SHF.L.U32 R22, R18, 0x1, RZ ;  /* 0x0000000112167819 */ /* 0x000fc800000006ff */
[----:B------:R-:W-:-:S07]  /*11cd0*/  IADD3 R9, PT, PT, R9, -R22, RZ ;  /* 0x8000001609097210 */ /* 0x000fce0007ffe0ff */
.L_x_313:
[----:B------:R0:W2:Y:S01]  /*11ce0*/  LDG.E R26, desc[UR10][R16.64] ;  /* 0x0000000a101a7981 */ /* 0x0000a2000c1e1900 */
[----:B------:R-:W-:Y:S02]  /*11cf0*/  IADD3 R21, PT, PT, R21, 0x1, RZ ;  /* 0x0000000115157810 */ /* 0x000fe40007ffe0ff */
[----:B------:R-:W-:Y:S01]  /*11d00*/  IADD3 R24, PT, PT, R13, R24, RZ ;  /* 0x000000180d187210 */ /* 0x000fe20007ffe0ff */
[----:B------:R-:W2:Y:S01]  /*11d10*/  LDS R23, [R19] ;  /* 0x0000000013177984 */ /* 0x000ea20000000800 */
[----:B------:R-:W-:Y:S02]  /*11d20*/  ISETP.NE.AND P0, PT, R21, RZ, PT ;  /* 0x000000ff1500720c */ /* 0x000fe40003f05270 */
[C---:B------:R-:W-:Y:S01]  /*11d30*/  IADD3 R9, PT, PT, R22.reuse, R9, RZ ;  /* 0x0000000916097210 */ /* 0x040fe20007ffe0ff */
[----:B0-----:R-:W-:-:S04]  /*11d40*/  IMAD.WIDE.U32 R16, R22, 0x2, R16 ;  /* 0x0000000216107825 */ /* 0x001fc800078e0010 */
[----:B--2---:R-:W-:-:S05]  /*11d50*/  HFMA2 R127, R23, 1, 1, R26 ;  /* 0x3c003c00177f7831 */ /* 0x004fca000000001a */
[----:B------:R0:W-:Y:S01]  /*11d60*/  STS [R19], R127 ;  /* 0x0000007f13007388 */ /* 0x0001e20000000800 */
[--C-:B------:R-:W-:Y:S02]  /*11d70*/  HADD2.F32 R23, -RZ, R127.reuse.H0_H0 ;  /* 0x2000007fff177230 */ /* 0x100fe40000004100 */
[----:B------:R-:W-:-:S03]  /*11d80*/  HADD2.F32 R25, -RZ, R127.H1_H1 ;  /* 0x3000007fff197230 */ /* 0x000fc60000004100 */
[----:B------:R-:W-:Y:S01]  /*11d90*/  FFMA R122, R23, R23, R122 ;  /* 0x00000017177a7223 */ /* 0x000fe2000000007a */
[----:B0-----:R-:W-:-:S03]  /*11da0*/  LEA R19, R18, R19, 0x2 ;  /* 0x0000001312137211 */ /* 0x001fc600078e10ff */
[----:B------:R-:W-:Y:S01]  /*11db0*/  FFMA R122, R25, R25, R122 ;  /* 0x00000019197a7223 */ /* 0x000fe2000000007a */
[----:B------:R-:W-:Y:S06]  /*11dc0*/  @P0 BRA `(.L_x_313) ;  /* 0xfffffffc00c40947 */ /* 0x000fec000383ffff */
[----:B------:R-:W-:Y:S05]  /*11dd0*/  BSYNC.RECONVERGENT B2 ;  /* 0x0000000000027941 */ /* 0x000fea0003800200 */
.L_x_312:
[----:B------:R-:W-:Y:S05]  /*11de0*/  BSYNC.RECONVERGENT B1 ;  /* 0x0000000000017941 */ /* 0x000fea0003800200 */
.L_x_311:
[----:B------:R-:W-:Y:S01]  /*11df0*/  ISETP.GE.U32.AND P0, PT, R20, 0x3, PT ;  /* 0x000000031400780c */ /* 0x000fe20003f06070 */
[----:B------:R-:W-:-:S12]  /*11e00*/  BSSY.RECONVERGENT B1, `(.L_x_314) ;  /* 0x000004b000017945 */ /* 0x000fd80003800200 */
[----:B------:R-:W-:Y:S05]  /*11e10*/  @!P0 BRA `(.L_x_315) ;  /* 0x0000000400248947 */ /* 0x000fea0003800000 */
[----:B------:R-:W0:Y:S01]  /*11e20*/  S2UR UR4, SR_CgaCtaId ;  /* 0x00000000000479c3 */ /* 0x000e220000008800 */
[----:B------:R-:W-:Y:S01]  /*11e30*/  IMAD R27, R27, UR13, RZ ;  /* 0x0000000d1b1b7c24 */ /* 0x000fe2000f8e02ff */
[----:B------:R-:W-:Y:S01]  /*11e40*/  MOV R19, 0x400 ;  /* 0x0000040000137802 */ /* 0x000fe20000000f00 */
[C---:B------:R-:W-:Y:S01]  /*11e50*/  IMAD.SHL.U32 R16, R24.reuse, 0x4, RZ ;  /* 0x0000000418107824 */ /* 0x040fe200078e00ff */
[----:B------:R-:W-:Y:S01]  /*11e60*/  SHF.L.U32 R9, R24, 0x1, RZ ;  /* 0x0000000118097819 */ /* 0x000fe200000006ff */
[----:B------:R-:W-:Y:S01]  /*11e70*/  IMAD R34, R27, UR12, RZ ;  /* 0x0000000c1b227c24 */ /* 0x000fe2000f8e02ff */
[----:B------:R-:W-:Y:S01]  /*11e80*/  IADD3 R13, PT, PT, R13, R24, RZ ;  /* 0x000000180d0d7210 */ /* 0x000fe20007ffe0ff */
[----:B------:R-:W-:Y:S01]  /*11e90*/  BSSY.RECONVERGENT B2, `(.L_x_315) ;  /* 0x0000041000027945 */ /* 0x000fe20003800200 */
[----:B------:R-:W-:Y:S01]  /*11ea0*/  IADD3 R25, PT, PT, R9, UR19, RZ ;  /* 0x0000001309197c10 */ /* 0x000fe2000fffe0ff */
[C---:B------:R-:W-:Y:S01]  /*11eb0*/  IMAD R17, R34.reuse, 0xc, R16 ;  /* 0x0000000c22117824 */ /* 0x040fe200078e0210 */
[C---:B------:R-:W-:Y:S01]  /*11ec0*/  LEA R18, R34.reuse, R16, 0x3 ;  /* 0x0000001022127211 */ /* 0x040fe200078e18ff */
[----:B------:R-:W-:Y:S01]  /*11ed0*/  IMAD R9, R34, -0x2, R9 ;  /* 0xfffffffe22097824 */ /* 0x000fe200078e0209 */
[----:B------:R-:W-:-:S02]  /*11ee0*/  LEA R29, R13, UR19, 0x1 ;  /* 0x000000130d1d7c11 */ /* 0x000fc4000f8e08ff */
[----:B------:R-:W-:Y:S02]  /*11ef0*/  LEA R27, R34, R25, 0x2 ;  /* 0x00000019221b7211 */ /* 0x000fe400078e10ff */
[----:B0-----:R-:W-:Y:S01]  /*11f00*/  MOV R0, UR4 ;  /* 0x0000000400007c02 */ /* 0x001fe20008000f00 */
[----:B------:R-:W-:-:S03]  /*11f10*/  USHF.L.U32 UR4, UR20, 0xd, URZ ;  /* 0x0000000d14047899 */ /* 0x000fc600080006ff */
[----:B------:R-:W-:-:S03]  /*11f20*/  LEA R19, R0, R19, 0x18 ;  /* 0x0000001300137211 */ /* 0x000fc600078ec0ff */
[----:B------:R-:W-:Y:S02]  /*11f30*/  MOV R26, UR4 ;  /* 0x00000004001a7c02 */ /* 0x000fe40008000f00 */
[----:B------:R-:W-:Y:S01]  /*11f40*/  LEA R37, R13, R19, 0x2 ;  /* 0x000000130d257211 */ /* 0x000fe200078e10ff */
[C---:B------:R-:W-:Y:S01]  /*11f50*/  IMAD.IADD R33, R19.reuse, 0x1, R17 ;  /* 0x0000000113217824 */ /* 0x040fe200078e0211 */
[C---:B------:R-:W-:Y:S01]  /*11f60*/  IADD3 R35, PT, PT, R19.reuse, R18, RZ ;  /* 0x0000001213237210 */ /* 0x040fe20007ffe0ff */
[----:B------:R-:W-:Y:S01]  /*11f70*/  IMAD R13, R34, 0x6, R25 ;  /* 0x00000006220d7824 */ /* 0x000fe200078e0219 */
[----:B------:R-:W-:-:S07]  /*11f80*/  IADD3 R39, PT, PT, R19, R16, RZ ;  /* 0x0000001013277210 */ /* 0x000fce0007ffe0ff */
.L_x_316:
[----:B------:R-:W-:-:S06]  /*11f90*/  IMAD.WIDE.U32 R16, R25, 0x2, R14 ;  /* 0x0000000219107825 */ /* 0x000fcc00078e000e */
[----:B------:R-:W2:Y:S01]  /*11fa0*/  LDG.E R17, desc[UR10][R16.64] ;  /* 0x0000000a10117981 */ /* 0x000ea2000c1e1900 */
[----:B------:R-:W-:-:S06]  /*11fb0*/  IMAD.WIDE.U32 R18, R29, 0x2, R14 ;  /* 0x000000021d127825 */ /* 0x000fcc00078e000e */
[----:B------:R-:W3:Y:S01]  /*11fc0*/  LDG.E R19, desc[UR10][R18.64] ;  /* 0x0000000a12137981 */ /* 0x000ee2000c1e1900 */
[----:B------:R-:W-:-:S05]  /*11fd0*/  IMAD.WIDE.U32 R20, R27, 0x2, R14 ;  /* 0x000000021b147825 */ /* 0x000fca00078e000e */
[----:B------:R0:W4:Y:S01]  /*11fe0*/  LDG.E R31, desc[UR10][R20.64] ;  /* 0x0000000a141f7981 */ /* 0x000122000c1e1900 */
[----:B------:R-:W-:-:S05]  /*11ff0*/  IMAD.WIDE.U32 R22, R13, 0x2, R14 ;  /* 0x000000020d167825 */ /* 0x000fca00078e000e */
[----:B------:R1:W5:Y:S01]  /*12000*/  LDG.E R32, desc[UR10][R22.64] ;  /* 0x0000000a16207981 */ /* 0x000362000c1e1900 */
[----:B------:R-:W-:Y:S01]  /*12010*/  IMAD.IADD R28, R39, 0x1, R26 ;  /* 0x00000001271c7824 */ /* 0x000fe200078e021a */
[C---:B------:R-:W-:Y:S01]  /*12020*/  LEA R24, R34.reuse, R24, 0x2 ;  /* 0x0000001822187211 */ /* 0x040fe200078e10ff */
[----:B------:R-:W-:Y:S01]  /*12030*/  IMAD R27, R34, 0x8, R27 ;  /* 0x00000008221b7824 */ /* 0x000fe200078e021b */
[-C--:B0-----:R-:W-:Y:S02]  /*12040*/  IADD3 R21, PT, PT, R35, R26.reuse, RZ ;  /* 0x0000001a23157210 */ /* 0x081fe40007ffe0ff */
[----:B------:R-:W2:Y:S01]  /*12050*/  LDS R30, [R28] ;  /* 0x000000001c1e7984 */ /* 0x000ea20000000800 */
[----:B------:R-:W-:Y:S02]  /*12060*/  ISETP.GE.U32.AND P0, PT, R24, 0x200, PT ;  /* 0x000002001800780c */ /* 0x000fe40003f06070 */
[----:B------:R-:W-:Y:S02]  /*12070*/  LEA R9, R34, R9, 0x3 ;  /* 0x0000000922097211 */ /* 0x000fe400078e18ff */
[----:B-1----:R-:W-:-:S02]  /*12080*/  IADD3 R22, PT, PT, R33, R26, RZ ;  /* 0x0000001a21167210 */ /* 0x002fc40007ffe0ff */
[C---:B------:R-:W-:Y:S02]  /*12090*/  LEA R29, R34.reuse, R29, 0x3 ;  /* 0x0000001d221d7211 */ /* 0x040fe400078e18ff */
[C---:B------:R-:W-:Y:S02]  /*120a0*/  LEA R25, R34.reuse, R25, 0x3 ;  /* 0x0000001922197211 */ /* 0x040fe400078e18ff */
[C---:B------:R-:W-:Y:S01]  /*120b0*/  LEA R13, R34.reuse, R13, 0x3 ;  /* 0x0000000d220d7211 */ /* 0x040fe200078e18ff */
[----:B--2---:R-:W-:Y:S01]  /*120c0*/  HFMA2 R17, R30, 1, 1, R17 ;  /* 0x3c003c001e117831 */ /* 0x004fe20000000011 */
[-C--:B------:R-:W-:Y:S02]  /*120d0*/  IADD3 R30, PT, PT, R37, R26.reuse, RZ ;  /* 0x0000001a251e7210 */ /* 0x080fe40007ffe0ff */
[----:B------:R-:W-:Y:S02]  /*120e0*/  LEA R26, R34, R26, 0x4 ;  /* 0x0000001a221a7211 */ /* 0x000fe400078e20ff */
[----:B------:R-:W-:Y:S04]  /*120f0*/  STS [R28], R17 ;  /* 0x000000111c007388 */ /* 0x000fe80000000800 */
[----:B------:R-:W3:Y:S02]  /*12100*/  LDS R16, [R30] ;  /* 0x000000001e107984 */ /* 0x000ee40000000800 */
[----:B---3--:R-:W-:-:S02]  /*12110*/  HADD2 R18, R16, R19 ;  /* 0x0000001310127230 */ /* 0x008fc40000000000 */
[----:B------:R-:W-:-:S03]  /*12120*/  HADD2.F32 R19, -RZ, R17.H0_H0 ;  /* 0x20000011ff137230 */ /* 0x000fc60000004100 */
[----:B------:R0:W-:Y:S02]  /*12130*/  STS [R30], R18 ;  /* 0x000000121e007388 */ /* 0x0001e40000000800 */
[----:B------:R-:W-:Y:S01]  /*12140*/  FFMA R19, R19, R19, R122 ;  /* 0x0000001313137223 */ /* 0x000fe2000000007a */
[--C-:B------:R-:W-:Y:S01]  /*12150*/  HADD2.F32 R20, -RZ, R18.reuse.H0_H0 ;  /* 0x20000012ff147230 */ /* 0x100fe20000004100 */
[----:B------:R-:W4:Y:S01]  /*12160*/  LDS R16, [R21] ;  /* 0x0000000015107984 */ /* 0x000f220000000800 */
[----:B0-----:R-:W-:Y:S02]  /*12170*/  HADD2.F32 R18, -RZ, R18.H1_H1 ;  /* 0x30000012ff127230 */ /* 0x001fe40000004100 */
[----:B----4-:R-:W-:Y:S02]  /*12180*/  HFMA2 R31, R16, 1, 1, R31 ;  /* 0x3c003c00101f7831 */ /* 0x010fe4000000001f */
[----:B------:R-:W-:-:S05]  /*12190*/  HADD2.F32 R16, -RZ, R17.H1_H1 ;  /* 0x30000011ff107230 */ /* 0x000fca0000004100 */
[----:B------:R-:W-:Y:S01]  /*121a0*/  FFMA R19, R16, R16, R19 ;  /* 0x0000001010137223 */ /* 0x000fe20000000013 */
[----:B------:R-:W-:Y:S03]  /*121b0*/  STS [R21], R31 ;  /* 0x0000001f15007388 */ /* 0x000fe60000000800 */
[----:B------:R-:W-:Y:S01]  /*121c0*/  FFMA R19, R20, R20, R19 ;  /* 0x0000001414137223 */ /* 0x000fe20000000013 */
[----:B------:R-:W5:Y:S01]  /*121d0*/  LDS R23, [R22] ;  /* 0x0000000016177984 */ /* 0x000f620000000800 */
[--C-:B------:R-:W-:Y:S02]  /*121e0*/  HADD2.F32 R16, -RZ, R31.reuse.H0_H0 ;  /* 0x2000001fff107230 */ /* 0x100fe40000004100 */
[----:B------:R-:W-:Y:S01]  /*121f0*/  FFMA R19, R18, R18, R19 ;  /* 0x0000001212137223 */ /* 0x000fe20000000013 */
[----:B------:R-:W-:-:S03]  /*12200*/  HADD2.F32 R18, -RZ, R31.H1_H1 ;  /* 0x3000001fff127230 */ /* 0x000fc60000004100 */
[----:B------:R-:W-:-:S04]  /*12210*/  FFMA R19, R16, R16, R19 ;  /* 0x0000001010137223 */ /* 0x000fc80000000013 */
[----:B------:R-:W-:Y:S01]  /*12220*/  FFMA R19, R18, R18, R19 ;  /* 0x0000001212137223 */ /* 0x000fe20000000013 */
[----:B-----5:R-:W-:-:S05]  /*12230*/  HFMA2 R127, R23, 1, 1, R32 ;  /* 0x3c003c00177f7831 */ /* 0x020fca0000000020 */
[----:B------:R0:W-:Y:S01]  /*12240*/  STS [R22], R127 ;  /* 0x0000007f16007388 */ /* 0x0001e20000000800 */
[--C-:B------:R-:W-:Y:S02]  /*12250*/  HADD2.F32 R16, -RZ, R127.reuse.H0_H0 ;  /* 0x2000007fff107230 */ /* 0x100fe40000004100 */
[----:B------:R-:W-:-:S03]  /*12260*/  HADD2.F32 R122, -RZ, R127.H1_H1 ;  /* 0x3000007fff7a7230 */ /* 0x000fc60000004100 */
[----:B------:R-:W-:-:S04]  /*12270*/  FFMA R19, R16, R16, R19 ;  /* 0x0000001010137223 */ /* 0x000fc80000000013 */
[----:B------:R-:W-:Y:S01]  /*12280*/  FFMA R122, R122, R122, R19 ;  /* 0x0000007a7a7a7223 */ /* 0x000fe20000000013 */
[----:B0-----:R-:W-:Y:S06]  /*12290*/  @!P0 BRA `(.L_x_316) ;  /* 0xfffffffc003c8947 */ /* 0x001fec000383ffff */
[----:B------:R-:W-:Y:S05]  /*122a0*/  BSYNC.RECONVERGENT B2 ;  /* 0x0000000000027941 */ /* 0x000fea0003800200 */
.L_x_315:
[----:B------:R-:W-:Y:S05]  /*122b0*/  BSYNC.RECONVERGENT B1 ;  /* 0x0000000000017941 */ /* 0x000fea0003800200 */
.L_x_314:
[----:B------:R-:W0:Y:S02]  /*122c0*/  LDC.64 R14, c[0x0][0x3e8] ;  /* 0x0000fa00ff0e7b82 */ /* 0x000e240000000a00 */
[----:B0-----:R-:W-:-:S05]  /*122d0*/  IMAD.WIDE.U32 R14, R9, 0x2, R14 ;  /* 0x00000002090e7825 */ /* 0x001fca00078e000e */
[----:B------:R1:W5:Y:S02]  /*122e0*/  LDG.E R123, desc[UR10][R14.64] ;  /* 0x0000000a0e7b7981 */ /* 0x000364000c1e1900 */
.L_x_310:
[----:B------:R-:W-:Y:S05]  /*122f0*/  BSYNC.RECONVERGENT B0 ;  /* 0x0000000000007941 */ /* 0x000fea0003800200 */
.L_x_309:
[----:B------:R-:W3:Y:S01]  /*12300*/  SHFL.DOWN PT, R9, R122, 0x10, 0x1f ;  /* 0x0a001f007a097f89 */ /* 0x000ee200000e0000 */
[----:B------:R-:W-:Y:S01]  /*12310*/  ISETP.NE.AND P0, PT, R7, RZ, PT ;  /* 0x000000ff0700720c */ /* 0x000fe20003f05270 */
[----:B------:R-:W-:Y:S01]  /*12320*/  UISETP.GT.U32.AND UP0, UPT, UR18, -0x3, UPT ;  /* 0xfffffffd1200788c */ /* 0x000fe2000bf04070 */
[----:B------:R-:W-:Y:S02]  /*12330*/  ISETP.GT.U32.AND P2, PT, R124, 0xf, PT ;  /* 0x0000000f7c00780c */ /* 0x000fe40003f44070 */
[----:B------:R-:W-:-:S09]  /*12340*/  @!P1 MOV R19, 0x400 ;  /* 0x0000040000139802 */ /* 0x000fd20000000f00 */
[----:B------:R-:W2:Y:S01]  /*12350*/  @!P0 S2R R0, SR_CgaCtaId ;  /* 0x0000000000008919 */ /* 0x000ea20000008800 */
[----:B-1----:R-:W-:Y:S02]  /*12360*/  @!P0 MOV R15, 0x400 ;  /* 0x00000400000f8802 */ /* 0x002fe40000000f00 */
[----:B0-----:R-:W-:Y:S02]  /*12370*/  @!P2 MOV R17, 0x400 ;  /* 0x000004000011a802 */ /* 0x001fe40000000f00 */
[----:B------:R-:W-:-:S03]  /*12380*/  @!P0 IADD3 R15, PT, PT, R15, 0x800, RZ ;  /* 0x000008000f0f8810 */ /* 0x000fc60007ffe0ff */
[----:B------:R-:W-:Y:S02]  /*12390*/  @!P2 VIADD R17, R17, 0x800 ;  /* 0x000008001111a836 */ /* 0x000fe40000000000 */
[----:B---3--:R-:W-:-:S05]  /*123a0*/  FADD R9, R9, R122 ;  /* 0x0000007a09097221 */ /* 0x008fca0000000000 */
[----:B------:R-:W0:Y:S01]  /*123b0*/  SHFL.DOWN PT, R14, R9, 0x8, 0x1f ;  /* 0x09001f00090e7f89 */ /* 0x000e2200000e0000 */
[----:B--2---:R-:W-:Y:S02]  /*123c0*/  @!P0 LEA R15, R0, R15, 0x18 ;  /* 0x0000000f000f8211 */ /* 0x004fe400078ec0ff */
[----:B------:R-:W1:Y:S01]  /*123d0*/  @!P2 S2R R0, SR_CgaCtaId ;  /* 0x000000000000a919 */ /* 0x000e620000008800 */
[----:B0-----:R-:W-:-:S05]  /*123e0*/  FADD R14, R9, R14 ;  /* 0x0000000e090e7221 */ /* 0x001fca0000000000 */
[----:B------:R-:W0:Y:S02]  /*123f0*/  SHFL.DOWN PT, R13, R14, 0x4, 0x1f ;  /* 0x08801f000e0d7f89 */ /* 0x000e2400000e0000 */
[----:B0-----:R-:W-:Y:S01]  /*12400*/  FADD R13, R14, R13 ;  /* 0x0000000d0e0d7221 */ /* 0x001fe20000000000 */
[----:B------:R-:W-:-:S04]  /*12410*/  @!P0 SHF.R.U32.HI R14, RZ, 0x3, R124 ;  /* 0x00000003ff0e8819 */ /* 0x000fc8000001167c */
[----:B------:R-:W0:Y:S01]  /*12420*/  SHFL.DOWN PT, R16, R13, 0x2, 0x1f ;  /* 0x08401f000d107f89 */ /* 0x000e2200000e0000 */
[----:B------:R-:W-:-:S04]  /*12430*/  @!P0 LOP3.LUT R14, R14, 0x1ffffffc, RZ, 0xc0, !PT ;  /* 0x1ffffffc0e0e8812 */ /* 0x000fc800078ec0ff */
[----:B------:R-:W-:Y:S01]  /*12440*/  @!P0 IADD3 R14, PT, PT, R15, R14, RZ ;  /* 0x0000000e0f0e8210 */ /* 0x000fe20007ffe0ff */
[----:B0-----:R-:W-:Y:S01]  /*12450*/  FADD R16, R13, R16 ;  /* 0x000000100d107221 */ /* 0x001fe20000000000 */
[----:B-1----:R-:W-:Y:S02]  /*12460*/  @!P2 LEA R13, R0, R17, 0x18 ;  /* 0x00000011000da211 */ /* 0x002fe400078ec0ff */
[----:B------:R-:W0:Y:S02]  /*12470*/  @!P1 S2R R0, SR_CgaCtaId ;  /* 0x0000000000009919 */ /* 0x000e240000008800 */
[----:B------:R-:W-:Y:S01]  /*12480*/  @!P2 IADD3 R13, PT, PT, R13, R6, RZ ;  /* 0x000000060d0da210 */ /* 0x000fe20007ffe0ff */
[----:B------:R-:W1:Y:S02]  /*12490*/  SHFL.DOWN PT, R9, R16, 0x1, 0x1f ;  /* 0x08201f0010097f89 */ /* 0x000e6400000e0000 */
[----:B-1----:R-:W-:-:S05]  /*124a0*/  FADD R9, R16, R9 ;  /* 0x0000000910097221 */ /* 0x002fca0000000000 */
[----:B------:R0:W-:Y:S01]  /*124b0*/  @!P0 STS [R14], R9 ;  /* 0x000000090e008388 */ /* 0x0001e20000000800 */
[----:B------:R-:W-:Y:S01]  /*124c0*/  BAR.SYNC.DEFER_BLOCKING 0x0 ;  /* 0x0000000000007b1d */ /* 0x000fe20000010000 */
[----:B0-----:R-:W-:-:S05]  /*124d0*/  @!P1 LEA R14, R0, R19, 0x18 ;  /* 0x00000013000e9211 */ /* 0x001fca00078ec0ff */
        /* <DEDUP_REMOVED lines=11> */
[----:B------:R-:W-:Y:S02]  /*12590*/  UISETP.GE.U32.AND UP0, UPT, UR18, 0x7, UPT ;  /* 0x000000071200788c */ /* 0x000fe4000bf06070 */
[----:B------:R-:W-:Y:S01]  /*125a0*/  UIADD3 UR9, UPT, UPT, UR17, -0x2, URZ ;  /* 0xfffffffe11097890 */ /* 0x000fe2000fffe0ff */
[----:B------:R-:W-:-:S03]  /*125b0*/  UMOV UR4, 0x1 ;  /* 0x0000000100047882 */ /* 0x000fc60000000000 */
[----:B------:R-:W-:-:S03]  /*125c0*/  ULOP3.LUT UR14, UR9, 0x7, URZ, 0xc0, !UPT ;  /* 0x00000007090e7892 */ /* 0x000fc6000f8ec0ff */
[----:B------:R-:W-:Y:S09]  /*125d0*/  BRA.U !UP0, `(.L_x_318) ;  /* 0x0000001108e07547 */ /* 0x000ff2000b800000 */
[----:B------:R-:W-:Y:S01]  /*125e0*/  ULOP3.LUT UR4, UR9, 0xfffffff8, URZ, 0xc0, !UPT ;  /* 0xfffffff809047892 */ /* 0x000fe2000f8ec0ff */
[----:B------:R-:W-:Y:S01]  /*125f0*/  IADD3 R0, PT, PT, R0, 0x4, RZ ;  /* 0x0000000400007810 */ /* 0x000fe20007ffe0ff */
[----:B------:R-:W-:Y:S02]  /*12600*/  UMOV UR5, 0x4 ;  /* 0x0000000400057882 */ /* 0x000fe40000000000 */
[----:B------:R-:W-:-:S12]  /*12610*/  UIADD3 UR4, UPT, UPT, -UR4, URZ, URZ ;  /* 0x000000ff04047290 */ /* 0x000fd8000fffe1ff */
.L_x_369:
[----:B------:R-:W-:Y:S01]  /*12620*/  UIADD3 UR4, UPT, UPT, UR4, 0x8, URZ ;  /* 0x0000000804047890 */ /* 0x000fe2000fffe0ff */
[----:B------:R-:W-:Y:S03]  /*12630*/  BSSY.RECONVERGENT B0, `(.L_x_319) ;  /* 0x000012e000007945 */ /* 0x000fe60003800200 */
[----:B------:R-:W-:Y:S01]  /*12640*/  UISETP.NE.AND UP0, UPT, UR4, URZ, UPT ;  /* 0x000000ff0400728c */ /* 0x000fe2000bf05270 */
[----:B-1----:R-:W-:Y:S10]  /*12650*/  @P1 BRA `(.L_x_320) ;  /* 0x0000001000ac1947 */ /* 0x002ff40003800000 */
[----:B------:R-:W1:Y:S01]  /*12660*/  I2F.U32.RP R16, UR17 ;  /* 0x0000001100107d06 */ /* 0x000e620008209000 */
[----:B------:R-:W2:Y:S01]  /*12670*/  S2R R20, SR_CgaCtaId ;  /* 0x0000000000147919 */ /* 0x000ea20000008800 */
[----:B0-----:R-:W-:Y:S01]  /*12680*/  IMAD.MOV.U32 R14, RZ, RZ, RZ ;  /* 0x000000ffff0e7224 */ /* 0x001fe200078e00ff */
[----:B------:R-:W0:Y:S05]  /*12690*/  S2R R22, SR_SWINHI ;  /* 0x0000000000167919 */ /* 0x000e2a0000002f00 */
[----:B-1----:R-:W1:Y:S02]  /*126a0*/  MUFU.RCP R16, R16 ;  /* 0x0000001000107308 */ /* 0x002e640000001000 */
[----:B-1----:R-:W-:-:S06]  /*126b0*/  IADD3 R17, PT, PT, R16, 0xffffffe, RZ ;  /* 0x0ffffffe10117810 */ /* 0x002fcc0007ffe0ff */
[----:B------:R-:W1:Y:S02]  /*126c0*/  F2I.FTZ.U32.TRUNC.NTZ R15, R17 ;  /* 0x00000011000f7305 */ /* 0x000e64000021f000 */
[----:B-1----:R-:W-:-:S05]  /*126d0*/  IADD3 R13, PT, PT, RZ, -R15, RZ ;  /* 0x8000000fff0d7210 */ /* 0x002fca0007ffe0ff */
[----:B------:R-:W-:-:S04]  /*126e0*/  IMAD R13, R13, UR17, RZ ;  /* 0x000000110d0d7c24 */ /* 0x000fc8000f8e02ff */
[----:B------:R-:W-:Y:S01]  /*126f0*/  IMAD.HI.U32 R13, R15, R13, R14 ;  /* 0x0000000d0f0d7227 */ /* 0x000fe200078e000e */
[----:B------:R-:W-:Y:S02]  /*12700*/  IADD3 R14, PT, PT, R0, -0x3, RZ ;  /* 0xfffffffd000e7810 */ /* 0x000fe40007ffe0ff */
[----:B------:R-:W-:-:S03]  /*12710*/  MOV R15, 0x400 ;  /* 0x00000400000f7802 */ /* 0x000fc60000000f00 */
[----:B------:R-:W-:Y:S01]  /*12720*/  IMAD.HI.U32 R9, R13, R14, RZ ;  /* 0x0000000e0d097227 */ /* 0x000fe200078e00ff */
[C---:B--2---:R-:W-:Y:S02]  /*12730*/  LEA R16, R20.reuse, R15, 0x18 ;  /* 0x0000000f14107211 */ /* 0x044fe400078ec0ff */
[----:B------:R-:W-:Y:S02]  /*12740*/  IADD3 R15, PT, PT, R15, 0x840, RZ ;  /* 0x000008400f0f7810 */ /* 0x000fe40007ffe0ff */
[----:B------:R-:W-:Y:S01]  /*12750*/  IADD3 R9, PT, PT, -R9, RZ, RZ ;  /* 0x000000ff09097210 */ /* 0x000fe20007ffe1ff */
[----:B------:R-:W1:Y:S01]  /*12760*/  LDS R17, [R16+0x840] ;  /* 0x0008400010117984 */ /* 0x000e620000000800 */
[----:B------:R-:W-:-:S03]  /*12770*/  LEA R15, R20, R15, 0x18 ;  /* 0x0000000f140f7211 */ /* 0x000fc600078ec0ff */
[----:B------:R-:W-:Y:S01]  /*12780*/  IMAD R18, R9, UR17, R14 ;  /* 0x0000001109127c24 */ /* 0x000fe2000f8e020e */
[----:B------:R-:W-:Y:S02]  /*12790*/  LOP3.LUT R9, RZ, UR17, RZ, 0x33, !PT ;  /* 0x00000011ff097c12 */ /* 0x000fe4000f8e33ff */
[----:B------:R-:W-:Y:S02]  /*127a0*/  MOV R14, R15 ;  /* 0x0000000f000e7202 */ /* 0x000fe40000000f00 */
[----:B0-----:R-:W-:Y:S02]  /*127b0*/  MOV R15, R22 ;  /* 0x00000016000f7202 */ /* 0x001fe40000000f00 */
[----:B------:R-:W-:-:S13]  /*127c0*/  ISETP.GE.U32.AND P0, PT, R18, UR17, PT ;  /* 0x0000001112007c0c */ /* 0x000fda000bf06070 */
[----:B------:R-:W-:Y:S02]  /*127d0*/  @P0 IADD3 R18, PT, PT, R18, -UR17, RZ ;  /* 0x8000001112120c10 */ /* 0x000fe4000fffe0ff */
[----:B------:R-:W-:Y:S02]  /*127e0*/  ISETP.NE.U32.AND P0, PT, RZ, UR17, PT ;  /* 0x00000011ff007c0c */ /* 0x000fe4000bf05070 */
[----:B------:R-:W-:-:S13]  /*127f0*/  ISETP.GE.U32.AND P2, PT, R18, UR17, PT ;  /* 0x0000001112007c0c */ /* 0x000fda000bf46070 */
[----:B------:R-:W-:-:S04]  /*12800*/  @P2 IADD3 R18, PT, PT, R18, -UR17, RZ ;  /* 0x8000001112122c10 */ /* 0x000fc8000fffe0ff */
[----:B------:R-:W-:-:S04]  /*12810*/  SEL R19, R9, R18, !P0 ;  /* 0x0000001209137207 */ /* 0x000fc80004000000 */
[----:B------:R-:W-:Y:S02]  /*12820*/  PRMT R18, R19, 0x654, R14 ;  /* 0x0000065413127816 */ /* 0x000fe4000000000e */
[----:B------:R-:W-:-:S05]  /*12830*/  MOV R19, R15 ;  /* 0x0000000f00137202 */ /* 0x000fca0000000f00 */
[----:B-1----:R0:W-:Y:S01]  /*12840*/  ATOM.E.ADD.F32.FTZ.RN.STRONG.GPU P2, RZ, desc[UR10][R18.64], R17 ;  /* 0x8000001112ff79a2 */ /* 0x0021e2000c14f30a */
[----:B------:R-:W-:Y:S04]  /*12850*/  BSSY.RECONVERGENT B1, `(.L_x_321) ;  /* 0x0000015000017945 */ /* 0x000fe80003800200 */
[----:B0-----:R-:W-:Y:S05]  /*12860*/  @P2 BRA `(.L_x_322) ;  /* 0x00000000004c2947 */ /* 0x001fea0003800000 */
[----:B------:R-:W0:Y:S02]  /*12870*/  QSPC.E.S P2, RZ, [R18] ;  /* 0x0000000012ff73aa */ /* 0x000e240000040500 */
[----:B0-----:R-:W-:Y:S05]  /*12880*/  @!P2 BRA `(.L_x_323) ;  /* 0x000000000018a947 */ /* 0x001fea0003800000 */
[----:B------:R-:W-:-:S07]  /*12890*/  MOV R20, R18 ;  /* 0x0000001200147202 */ /* 0x000fce0000000f00 */
.L_x_324:
[----:B------:R-:W0:Y:S02]  /*128a0*/  LDS R18, [R20] ;  /* 0x0000000014127984 */ /* 0x000e240000000800 */
[----:B0-----:R-:W-:-:S05]  /*128b0*/  FADD R19, R17, R18 ;  /* 0x0000001211137221 */ /* 0x001fca0000000000 */
[----:B------:R-:W0:Y:S02]  /*128c0*/  ATOMS.CAST.SPIN P2, [R20], R18, R19 ;  /* 0x000000121400758d */ /* 0x000e240001840013 */
[----:B0-----:R-:W-:Y:S05]  /*128d0*/  @!P2 BRA `(.L_x_324) ;  /* 0xfffffffc00f0a947 */ /* 0x001fea000383ffff */
[----:B------:R-:W-:Y:S05]  /*128e0*/  BRA `(.L_x_322) ;  /* 0x00000000002c7947 */ /* 0x000fea0003800000 */
.L_x_323:
[----:B------:R-:W0:Y:S02]  /*128f0*/  QSPC.E.D P2, RZ, [R18] ;  /* 0x0000000012ff73aa */ /* 0x000e240000040700 */
[----:B0-----:R-:W-:Y:S05]  /*12900*/  @!P2 BRA `(.L_x_325) ;  /* 0x000000000018a947 */ /* 0x001fea0003800000 */
.L_x_326:
[----:B------:R-:W2:Y:S02]  /*12910*/  LD.E R20, [R18] ;  /* 0x0000000012147980 */ /* 0x000ea40000100900 */
[----:B--2---:R-:W-:-:S06]  /*12920*/  FADD R21, R17, R20 ;  /* 0x0000001411157221 */ /* 0x004fcc0000000000 */
[----:B------:R-:W2:Y:S02]  /*12930*/  ATOM.E.CAST.SPIN PT, R21, [R18], R20, R21 ;  /* 0x000000141215738b */ /* 0x000ea400019e0115 */
[----:B--2---:R-:W-:-:S13]  /*12940*/  ISETP.EQ.U32.AND P2, PT, R21, 0x1, PT ;  /* 0x000000011500780c */ /* 0x004fda0003f42070 */
[----:B------:R-:W-:Y:S05]  /*12950*/  @!P2 BRA `(.L_x_326) ;  /* 0xfffffffc00eca947 */ /* 0x000fea000383ffff */
[----:B------:R-:W-:Y:S05]  /*12960*/  BRA `(.L_x_322) ;  /* 0x00000000000c7947 */ /* 0x000fea0003800000 */
.L_x_325:
[----:B------:R-:W2:Y:S02]  /*12970*/  LD.E R20, desc[UR10][R18.64] ;  /* 0x0000000a12147980 */ /* 0x000ea4000c101900 */
[----:B--2---:R-:W-:-:S05]  /*12980*/  FADD R17, R17, R20 ;  /* 0x0000001411117221 */ /* 0x004fca0000000000 */
[----:B------:R0:W-:Y:S02]  /*12990*/  ST.E desc[UR10][R18.64], R17 ;  /* 0x0000001112007985 */ /* 0x0001e4000c10190a */
.L_x_322:
[----:B------:R-:W-:Y:S05]  /*129a0*/  BSYNC.RECONVERGENT B1 ;  /* 0x0000000000017941 */ /* 0x000fea0003800200 */
.L_x_321:
[----:B0-----:R-:W-:-:S04]  /*129b0*/  VIADD R18, R0, 0xfffffffe ;  /* 0xfffffffe00127836 */ /* 0x001fc80000000000 */
[----:B------:R-:W-:-:S05]  /*129c0*/  IMAD.HI.U32 R17, R13, R18, RZ ;  /* 0x000000120d117227 */ /* 0x000fca00078e00ff */
        /* <DEDUP_REMOVED lines=16> */
.L_x_330:
[----:B------:R-:W0:Y:S02]  /*12ad0*/  LDS R18, [R20] ;  /* 0x0000000014127984 */ /* 0x000e240000000800 */
[----:B0-----:R-:W-:-:S05]  /*12ae0*/  FADD R19, R17, R18 ;  /* 0x0000001211137221 */ /* 0x001fca0000000000 */
[----:B------:R-:W0:Y:S02]  /*12af0*/  ATOMS.CAST.SPIN P2, [R20], R18, R19 ;  /* 0x000000121400758d */ /* 0x000e240001840013 */
[----:B0-----:R-:W-:Y:S05]  /*12b00*/  @!P2 BRA `(.L_x_330) ;  /* 0xfffffffc00f0a947 */ /* 0x001fea000383ffff */
[----:B------:R-:W-:Y:S05]  /*12b10*/  BRA `(.L_x_328) ;  /* 0x00000000002c7947 */ /* 0x000fea0003800000 */
.L_x_329:
[----:B------:R-:W0:Y:S02]  /*12b20*/  QSPC.E.D P2, RZ, [R18] ;  /* 0x0000000012ff73aa */ /* 0x000e240000040700 */
[----:B0-----:R-:W-:Y:S05]  /*12b30*/  @!P2 BRA `(.L_x_331) ;  /* 0x000000000018a947 */ /* 0x001fea0003800000 */
.L_x_332:
[----:B------:R-:W2:Y:S02]  /*12b40*/  LD.E R20, [R18] ;  /* 0x0000000012147980 */ /* 0x000ea40000100900 */
[----:B--2---:R-:W-:-:S06]  /*12b50*/  FADD R21, R17, R20 ;  /* 0x0000001411157221 */ /* 0x004fcc0000000000 */
[----:B------:R-:W2:Y:S02]  /*12b60*/  ATOM.E.CAST.SPIN PT, R21, [R18], R20, R21 ;  /* 0x000000141215738b */ /* 0x000ea400019e0115 */
[----:B--2---:R-:W-:-:S13]  /*12b70*/  ISETP.EQ.U32.AND P2, PT, R21, 0x1, PT ;  /* 0x000000011500780c */ /* 0x004fda0003f42070 */
[----:B------:R-:W-:Y:S05]  /*12b80*/  @!P2 BRA `(.L_x_332) ;  /* 0xfffffffc00eca947 */ /* 0x000fea000383ffff */
[----:B------:R-:W-:Y:S05]  /*12b90*/  BRA `(.L_x_328) ;  /* 0x00000000000c7947 */ /* 0x000fea0003800000 */
.L_x_331:
[----:B------:R-:W2:Y:S02]  /*12ba0*/  LD.E R20, desc[UR10][R18.64] ;  /* 0x0000000a12147980 */ /* 0x000ea4000c101900 */
[----:B--2---:R-:W-:-:S05]  /*12bb0*/  FADD R17, R17, R20 ;  /* 0x0000001411117221 */ /* 0x004fca0000000000 */
[----:B------:R0:W-:Y:S02]  /*12bc0*/  ST.E desc[UR10][R18.64], R17 ;  /* 0x0000001112007985 */ /* 0x0001e4000c10190a */
.L_x_328:
[----:B------:R-:W-:Y:S05]  /*12bd0*/  BSYNC.RECONVERGENT B1 ;  /* 0x0000000000017941 */ /* 0x000fea0003800200 */
.L_x_327:
[----:B0-----:R-:W-:-:S05]  /*12be0*/  IADD3 R18, PT, PT, R0, -0x1, RZ ;  /* 0xffffffff00127810 */ /* 0x001fca0007ffe0ff */
[----:B------:R-:W-:-:S05]  /*12bf0*/  IMAD.HI.U32 R17, R13, R18, RZ ;  /* 0x000000120d117227 */ /* 0x000fca00078e00ff */
[----:B------:R-:W-:-:S05]  /*12c00*/  IADD3 R17, PT, PT, -R17, RZ, RZ ;  /* 0x000000ff11117210 */ /* 0x000fca0007ffe1ff */
[----:B------:R-:W-:Y:S02]  /*12c10*/  IMAD R18, R17, UR17, R18 ;  /* 0x0000001111127c24 */ /* 0x000fe4000f8e0212 */
[----:B------:R-:W0:Y:S03]  /*12c20*/  LDS R17, [R16+0x840] ;  /* 0x0008400010117984 */ /* 0x000e260000000800 */
[----:B------:R-:W-:-:S13]  /*12c30*/  ISETP.GE.U32.AND P2, PT, R18, UR17, PT ;  /* 0x0000001112007c0c */ /* 0x000fda000bf46070 */
[----:B------:R-:W-:-:S05]  /*12c40*/  @P2 VIADD R18, R18, -UR17 ;  /* 0x8000001112122c36 */ /* 0x000fca0008000000 */
        /* <DEDUP_REMOVED lines=11> */
.L_x_336:
[----:B------:R-:W0:Y:S02]  /*12d00*/  LDS R18, [R20] ;  /* 0x0000000014127984 */ /* 0x000e240000000800 */
[----:B0-----:R-:W-:-:S05]  /*12d10*/  FADD R19, R17, R18 ;  /* 0x0000001211137221 */ /* 0x001fca0000000000 */
[----:B------:R-:W0:Y:S02]  /*12d20*/  ATOMS.CAST.SPIN P2, [R20], R18, R19 ;  /* 0x000000121400758d */ /* 0x000e240001840013 */
[----:B0-----:R-:W-:Y:S05]  /*12d30*/  @!P2 BRA `(.L_x_336) ;  /* 0xfffffffc00f0a947 */ /* 0x001fea000383ffff */
[----:B------:R-:W-:Y:S05]  /*12d40*/  BRA `(.L_x_334) ;  /* 0x00000000002c7947 */ /* 0x000fea0003800000 */
.L_x_335:
[----:B------:R-:W0:Y:S02]  /*12d50*/  QSPC.E.D P2, RZ, [R18] ;  /* 0x0000000012ff73aa */ /* 0x000e240000040700 */
[----:B0-----:R-:W-:Y:S05]  /*12d60*/  @!P2 BRA `(.L_x_337) ;  /* 0x000000000018a947 */ /* 0x001fea0003800000 */
.L_x_338:
[----:B------:R-:W2:Y:S02]  /*12d70*/  LD.E R20, [R18] ;  /* 0x0000000012147980 */ /* 0x000ea40000100900 */
[----:B--2---:R-:W-:-:S06]  /*12d80*/  FADD R21, R17, R20 ;  /* 0x0000001411157221 */ /* 0x004fcc0000000000 */
[----:B------:R-:W2:Y:S02]  /*12d90*/  ATOM.E.CAST.SPIN PT, R21, [R18], R20, R21 ;  /* 0x000000141215738b */ /* 0x000ea400019e0115 */
[----:B--2---:R-:W-:-:S13]  /*12da0*/  ISETP.EQ.U32.AND P2, PT, R21, 0x1, PT ;  /* 0x000000011500780c */ /* 0x004fda0003f42070 */
[----:B------:R-:W-:Y:S05]  /*12db0*/  @!P2 BRA `(.L_x_338) ;  /* 0xfffffffc00eca947 */ /* 0x000fea000383ffff */
[----:B------:R-:W-:Y:S05]  /*12dc0*/  BRA `(.L_x_334) ;  /* 0x00000000000c7947 */ /* 0x000fea0003800000 */
.L_x_337:
[----:B------:R-:W2:Y:S02]  /*12dd0*/  LD.E R20, desc[UR10][R18.64] ;  /* 0x0000000a12147980 */ /* 0x000ea4000c101900 */
[----:B--2---:R-:W-:-:S05]  /*12de0*/  FADD R17, R17, R20 ;  /* 0x0000001411117221 */ /* 0x004fca0000000000 */
[----:B------:R0:W-:Y:S02]  /*12df0*/  ST.E desc[UR10][R18.64], R17 ;  /* 0x0000001112007985 */ /* 0x0001e4000c10190a */
.L_x_334:
[----:B------:R-:W-:Y:S05]  /*12e00*/  BSYNC.RECONVERGENT B1 ;  /* 0x0000000000017941 */ /* 0x000fea0003800200 */
.L_x_333:
        /* <DEDUP_REMOVED lines=13> */
[----:B------:R-:W-:-:S03]  /*12ee0*/  IADD3 R22, PT, PT, R0, 0x4, RZ ;  /* 0x0000000400167810 */ /* 0x000fc60007ffe0ff */
[----:B0-----:R-:W-:Y:S05]  /*12ef0*/  @P2 BRA `(.L_x_340) ;  /* 0x00000000004c2947 */ /* 0x001fea0003800000 */
[----:B------:R-:W0:Y:S02]  /*12f00*/  QSPC.E.S P2, RZ, [R18] ;  /* 0x0000000012ff73aa */ /* 0x000e240000040500 */
[----:B0-----:R-:W-:Y:S05]  /*12f10*/  @!P2 BRA `(.L_x_341) ;  /* 0x000000000018a947 */ /* 0x001fea0003800000 */
[----:B------:R-:W-:-:S07]  /*12f20*/  MOV R20, R18 ;  /* 0x0000001200147202 */ /* 0x000fce0000000f00 */
.L_x_342:
[----:B------:R-:W0:Y:S02]  /*12f30*/  LDS R18, [R20] ;  /* 0x0000000014127984 */ /* 0x000e240000000800 */
[----:B0-----:R-:W-:-:S05]  /*12f40*/  FADD R19, R17, R18 ;  /* 0x0000001211137221 */ /* 0x001fca0000000000 */
[----:B------:R-:W0:Y:S02]  /*12f50*/  ATOMS.CAST.SPIN P2, [R20], R18, R19 ;  /* 0x000000121400758d */ /* 0x000e240001840013 */
[----:B0-----:R-:W-:Y:S05]  /*12f60*/  @!P2 BRA `(.L_x_342) ;  /* 0xfffffffc00f0a947 */ /* 0x001fea000383ffff */
[----:B------:R-:W-:Y:S05]  /*12f70*/  BRA `(.L_x_340) ;  /* 0x00000000002c7947 */ /* 0x000fea0003800000 */
.L_x_341:
[----:B------:R-:W0:Y:S02]  /*12f80*/  QSPC.E.D P2, RZ, [R18] ;  /* 0x0000000012ff73aa */ /* 0x000e240000040700 */
[----:B0-----:R-:W-:Y:S05]  /*12f90*/  @!P2 BRA `(.L_x_343) ;  /* 0x000000000018a947 */ /* 0x001fea0003800000 */
.L_x_344:
[----:B------:R-:W2:Y:S02]  /*12fa0*/  LD.E R20, [R18] ;  /* 0x0000000012147980 */ /* 0x000ea40000100900 */
[----:B--2---:R-:W-:-:S06]  /*12fb0*/  FADD R21, R17, R20 ;  /* 0x0000001411157221 */ /* 0x004fcc0000000000 */
[----:B------:R-:W2:Y:S02]  /*12fc0*/  ATOM.E.CAST.SPIN PT, R21, [R18], R20, R21 ;  /* 0x000000141215738b */ /* 0x000ea400019e0115 */
[----:B--2---:R-:W-:-:S13]  /*12fd0*/  ISETP.EQ.U32.AND P2, PT, R21, 0x1, PT ;  /* 0x000000011500780c */ /* 0x004fda0003f42070 */
[----:B------:R-:W-:Y:S05]  /*12fe0*/  @!P2 BRA `(.L_x_344) ;  /* 0xfffffffc00eca947 */ /* 0x000fea000383ffff */
[----:B------:R-:W-:Y:S05]  /*12ff0*/  BRA `(.L_x_340) ;  /* 0x00000000000c7947 */ /* 0x000fea0003800000 */
.L_x_343:
[----:B------:R-:W2:Y:S02]  /*13000*/  LD.E R20, desc[UR10][R18.64] ;  /* 0x0000000a12147980 */ /* 0x000ea4000c101900 */
[----:B--2---:R-:W-:-:S05]  /*13010*/  FADD R17, R17, R20 ;  /* 0x0000001411117221 */ /* 0x004fca0000000000 */
[----:B------:R0:W-:Y:S02]  /*13020*/  ST.E desc[UR10][R18.64], R17 ;  /* 0x0000001112007985 */ /* 0x0001e4000c10190a */
.L_x_340:
[----:B------:R-:W-:Y:S05]  /*13030*/  BSYNC.RECONVERGENT B1 ;  /* 0x0000000000017941 */ /* 0x000fea0003800200 */
.L_x_339:
        /* <DEDUP_REMOVED lines=18> */
.L_x_348:
[----:B------:R-:W0:Y:S02]  /*13160*/  LDS R18, [R20] ;  /* 0x0000000014127984 */ /* 0x000e240000000800 */
[----:B0-----:R-:W-:-:S05]  /*13170*/  FADD R19, R17, R18 ;  /* 0x0000001211137221 */ /* 0x001fca0000000000 */
[----:B------:R-:W0:Y:S02]  /*13180*/  ATOMS.CAST.SPIN P2, [R20], R18, R19 ;  /* 0x000000121400758d */ /* 0x000e240001840013 */
[----:B0-----:R-:W-:Y:S05]  /*13190*/  @!P2 BRA `(.L_x_348) ;  /* 0xfffffffc00f0a947 */ /* 0x001fea000383ffff */
[----:B------:R-:W-:Y:S05]  /*131a0*/  BRA `(.L_x_346) ;  /* 0x00000000002c7947 */ /* 0x000fea0003800000 */
.L_x_347:
[----:B------:R-:W0:Y:S02]  /*131b0*/  QSPC.E.D P2, RZ, [R18] ;  /* 0x0000000012ff73aa */ /* 0x000e240000040700 */
[----:B0-----:R-:W-:Y:S05]  /*131c0*/  @!P2 BRA `(.L_x_349) ;  /* 0x000000000018a947 */ /* 0x001fea0003800000 */
.L_x_350:
[----:B------:R-:W2:Y:S02]  /*131d0*/  LD.E R20, [R18] ;  /* 0x0000000012147980 */ /* 0x000ea40000100900 */
[----:B--2---:R-:W-:-:S06]  /*131e0*/  FADD R21, R17, R20 ;  /* 0x0000001411157221 */ /* 0x004fcc0000000000 */
[----:B------:R-:W2:Y:S02]  /*131f0*/  ATOM.E.CAST.SPIN PT, R21, [R18], R20, R21 ;  /* 0x000000141215738b */ /* 0x000ea400019e0115 */
[----:B--2---:R-:W-:-:S13]  /*13200*/  ISETP.EQ.U32.AND P2, PT, R21, 0x1, PT ;  /* 0x000000011500780c */ /* 0x004fda0003f42070 */
[----:B------:R-:W-:Y:S05]  /*13210*/  @!P2 BRA `(.L_x_350) ;  /* 0xfffffffc00eca947 */ /* 0x000fea000383ffff */
[----:B------:R-:W-:Y:S05]  /*13220*/  BRA `(.L_x_346) ;  /* 0x00000000000c7947 */ /* 0x000fea0003800000 */
.L_x_349:
[----:B------:R-:W2:Y:S02]  /*13230*/  LD.E R20, desc[UR10][R18.64] ;  /* 0x0000000a12147980 */ /* 0x000ea4000c101900 */
[----:B--2---:R-:W-:-:S05]  /*13240*/  FADD R17, R17, R20 ;  /* 0x0000001411117221 */ /* 0x004fca0000000000 */
[----:B------:R0:W-:Y:S02]  /*13250*/  ST.E desc[UR10][R18.64], R17 ;  /* 0x0000001112007985 */ /* 0x0001e4000c10190a */
.L_x_346:
[----:B------:R-:W-:Y:S05]  /*13260*/  BSYNC.RECONVERGENT B1 ;  /* 0x0000000000017941 */ /* 0x000fea0003800200 */
.L_x_345:
[----:B0-----:R-:W-:-:S05]  /*13270*/  IADD3 R18, PT, PT, R0, 0x2, RZ ;  /* 0x0000000200127810 */ /* 0x001fca0007ffe0ff */
        /* <DEDUP_REMOVED lines=17> */
.L_x_354:
[----:B------:R-:W0:Y:S02]  /*13390*/  LDS R18, [R20] ;  /* 0x0000000014127984 */ /* 0x000e240000000800 */
[----:B0-----:R-:W-:-:S05]  /*133a0*/  FADD R19, R17, R18 ;  /* 0x0000001211137221 */ /* 0x001fca0000000000 */
[----:B------:R-:W0:Y:S02]  /*133b0*/  ATOMS.CAST.SPIN P2, [R20], R18, R19 ;  /* 0x000000121400758d */ /* 0x000e240001840013 */
[----:B0-----:R-:W-:Y:S05]  /*133c0*/  @!P2 BRA `(.L_x_354) ;  /* 0xfffffffc00f0a947 */ /* 0x001fea000383ffff */
[----:B------:R-:W-:Y:S05]  /*133d0*/  BRA `(.L_x_352) ;  /* 0x00000000002c7947 */ /* 0x000fea0003800000 */
.L_x_353:
[----:B------:R-:W0:Y:S02]  /*133e0*/  QSPC.E.D P2, RZ, [R18] ;  /* 0x0000000012ff73aa */ /* 0x000e240000040700 */
[----:B0-----:R-:W-:Y:S05]  /*133f0*/  @!P2 BRA `(.L_x_355) ;  /* 0x000000000018a947 */ /* 0x001fea0003800000 */
.L_x_356:
[----:B------:R-:W2:Y:S02]  /*13400*/  LD.E R20, [R18] ;  /* 0x0000000012147980 */ /* 0x000ea40000100900 */
[----:B--2---:R-:W-:-:S06]  /*13410*/  FADD R21, R17, R20 ;  /* 0x0000001411157221 */ /* 0x004fcc0000000000 */
[----:B------:R-:W2:Y:S02]  /*13420*/  ATOM.E.CAST.SPIN PT, R21, [R18], R20, R21 ;  /* 0x000000141215738b */ /* 0x000ea400019e0115 */
[----:B--2---:R-:W-:-:S13]  /*13430*/  ISETP.EQ.U32.AND P2, PT, R21, 0x1, PT ;  /* 0x000000011500780c */ /* 0x004fda0003f42070 */
[----:B------:R-:W-:Y:S05]  /*13440*/  @!P2 BRA `(.L_x_356) ;  /* 0xfffffffc00eca947 */ /* 0x000fea000383ffff */
[----:B------:R-:W-:Y:S05]  /*13450*/  BRA `(.L_x_352) ;  /* 0x00000000000c7947 */ /* 0x000fea0003800000 */
.L_x_355:
[----:B------:R-:W2:Y:S02]  /*13460*/  LD.E R20, desc[UR10][R18.64] ;  /* 0x0000000a12147980 */ /* 0x000ea4000c101900 */
[----:B--2---:R-:W-:-:S05]  /*13470*/  FADD R17, R17, R20 ;  /* 0x0000001411117221 */ /* 0x004fca0000000000 */
[----:B------:R0:W-:Y:S02]  /*13480*/  ST.E desc[UR10][R18.64], R17 ;  /* 0x0000001112007985 */ /* 0x0001e4000c10190a */
.L_x_352:
[----:B------:R-:W-:Y:S05]  /*13490*/  BSYNC.RECONVERGENT B1 ;  /* 0x0000000000017941 */ /* 0x000fea0003800200 */
.L_x_351:
[----:B0-----:R-:W-:-:S05]  /*134a0*/  IADD3 R18, PT, PT, R0, 0x3, RZ ;  /* 0x0000000300127810 */ /* 0x001fca0007ffe0ff */
        /* <DEDUP_REMOVED lines=17> */
.L_x_360:
[----:B------:R-:W0:Y:S02]  /*135c0*/  LDS R18, [R20] ;  /* 0x0000000014127984 */ /* 0x000e240000000800 */
[----:B0-----:R-:W-:-:S05]  /*135d0*/  FADD R19, R17, R18 ;  /* 0x0000001211137221 */ /* 0x001fca0000000000 */
[----:B------:R-:W0:Y:S02]  /*135e0*/  ATOMS.CAST.SPIN P2, [R20], R18, R19 ;  /* 0x000000121400758d */ /* 0x000e240001840013 */
[----:B0-----:R-:W-:Y:S05]  /*135f0*/  @!P2 BRA `(.L_x_360) ;  /* 0xfffffffc00f0a947 */ /* 0x001fea000383ffff */
[----:B------:R-:W-:Y:S05]  /*13600*/  BRA `(.L_x_358) ;  /* 0x00000000002c7947 */ /* 0x000fea0003800000 */
.L_x_359:
[----:B------:R-:W0:Y:S02]  /*13610*/  QSPC.E.D P2, RZ, [R18] ;  /* 0x0000000012ff73aa */ /* 0x000e240000040700 */
[----:B0-----:R-:W-:Y:S05]  /*13620*/  @!P2 BRA `(.L_x_361) ;  /* 0x000000000018a947 */ /* 0x001fea0003800000 */
.L_x_362:
[----:B------:R-:W2:Y:S02]  /*13630*/  LD.E R20, [R18] ;  /* 0x0000000012147980 */ /* 0x000ea40000100900 */
[----:B--2---:R-:W-:-:S06]  /*13640*/  FADD R21, R17, R20 ;  /* 0x0000001411157221 */ /* 0x004fcc0000000000 */
[----:B------:R-:W2:Y:S02]  /*13650*/  ATOM.E.CAST.SPIN PT, R21, [R18], R20, R21 ;  /* 0x000000141215738b */ /* 0x000ea400019e0115 */
[----:B--2---:R-:W-:-:S13]  /*13660*/  ISETP.EQ.U32.AND P2, PT, R21, 0x1, PT ;  /* 0x000000011500780c */ /* 0x004fda0003f42070 */
[----:B------:R-:W-:Y:S05]  /*13670*/  @!P2 BRA `(.L_x_362) ;  /* 0xfffffffc00eca947 */ /* 0x000fea000383ffff */
[----:B------:R-:W-:Y:S05]  /*13680*/  BRA `(.L_x_358) ;  /* 0x00000000000c7947 */ /* 0x000fea0003800000 */
.L_x_361:
[----:B------:R-:W2:Y:S02]  /*13690*/  LD.E R20, desc[UR10][R18.64] ;  /* 0x0000000a12147980 */ /* 0x000ea4000c101900 */
[----:B--2---:R-:W-:-:S05]  /*136a0*/  FADD R17, R17, R20 ;  /* 0x0000001411117221 */ /* 0x004fca0000000000 */
[----:B------:R0:W-:Y:S02]  /*136b0*/  ST.E desc[UR10][R18.64], R17 ;  /* 0x0000001112007985 */ /* 0x0001e4000c10190a */
.L_x_358:
[----:B------:R-:W-:Y:S05]  /*136c0*/  BSYNC.RECONVERGENT B1 ;  /* 0x0000000000017941 */ /* 0x000fea0003800200 */
.L_x_357:
[----:B------:R-:W-:-:S04]  /*136d0*/  IMAD.HI.U32 R13, R13, R22, RZ ;  /* 0x000000160d0d7227 */ /* 0x000fc800078e00ff */
[----:B------:R-:W-:-:S04]  /*136e0*/  IMAD.MOV R13, RZ, RZ, -R13 ;  /* 0x000000ffff0d7224 */ /* 0x000fc800078e0a0d */
        /* <DEDUP_REMOVED lines=15> */
.L_x_365:
[----:B------:R-:W0:Y:S02]  /*137e0*/  LDS R14, [R9] ;  /* 0x00000000090e7984 */ /* 0x000e240000000800 */
[----:B0-----:R-:W-:-:S05]  /*137f0*/  FADD R15, R13, R14 ;  /* 0x0000000e0d0f7221 */ /* 0x001fca0000000000 */
[----:B------:R-:W0:Y:S02]  /*13800*/  ATOMS.CAST.SPIN P0, [R9], R14, R15 ;  /* 0x0000000e0900758d */ /* 0x000e24000180000f */
[----:B0-----:R-:W-:Y:S05]  /*13810*/  @!P0 BRA `(.L_x_365) ;  /* 0xfffffffc00f08947 */ /* 0x001fea000383ffff */
[----:B------:R-:W-:Y:S05]  /*13820*/  BSYNC.RECONVERGENT B1 ;  /* 0x0000000000017941 */ /* 0x000fea0003800200 */
.L_x_364:
[----:B------:R-:W-:Y:S05]  /*13830*/  BRA `(.L_x_320) ;  /* 0x0000000000347947 */ /* 0x000fea0003800000 */
.L_x_363:
[----:B------:R-:W0:Y:S02]  /*13840*/  QSPC.E.D P0, RZ, [R14] ;  /* 0x000000000eff73aa */ /* 0x000e240000000700 */
[----:B0-----:R-:W-:Y:S05]  /*13850*/  @!P0 BRA `(.L_x_366) ;  /* 0x0000000000208947 */ /* 0x001fea0003800000 */
[----:B------:R-:W-:Y:S01]  /*13860*/  BSSY.RECONVERGENT B1, `(.L_x_367) ;  /* 0x0000006000017945 */ /* 0x000fe20003800200 */
.L_x_368:
[----:B------:R-:W2:Y:S02]  /*13870*/  LD.E R16, [R14] ;  /* 0x000000000e107980 */ /* 0x000ea40000100900 */
[----:B--2---:R-:W-:-:S06]  /*13880*/  FADD R17, R13, R16 ;  /* 0x000000100d117221 */ /* 0x004fcc0000000000 */
[----:B------:R-:W2:Y:S02]  /*13890*/  ATOM.E.CAST.SPIN PT, R17, [R14], R16, R17 ;  /* 0x000000100e11738b */ /* 0x000ea400019e0111 */
[----:B--2---:R-:W-:-:S13]  /*138a0*/  ISETP.EQ.U32.AND P0, PT, R17, 0x1, PT ;  /* 0x000000011100780c */ /* 0x004fda0003f02070 */
[----:B------:R-:W-:Y:S05]  /*138b0*/  @!P0 BRA `(.L_x_368) ;  /* 0xfffffffc00ec8947 */ /* 0x000fea000383ffff */
[----:B------:R-:W-:Y:S05]  /*138c0*/  BSYNC.RECONVERGENT B1 ;  /* 0x0000000000017941 */ /* 0x000fea0003800200 */
.L_x_367:
[----:B------:R-:W-:Y:S05]  /*138d0*/  BRA `(.L_x_320) ;  /* 0x00000000000c7947 */ /* 0x000fea0003800000 */
.L_x_366:
[----:B------:R-:W2:Y:S02]  /*138e0*/  LD.E R16, desc[UR10][R14.64] ;  /* 0x0000000a0e107980 */ /* 0x000ea4000c101900 */
[----:B--2---:R-:W-:-:S05]  /*138f0*/  FADD R13, R13, R16 ;  /* 0x000000100d0d7221 */ /* 0x004fca0000000000 */
[----:B------:R1:W-:Y:S02]  /*13900*/  ST.E desc[UR10][R14.64], R13 ;  /* 0x0000000d0e007985 */ /* 0x0003e4000c10190a */
.L_x_320:
[----:B------:R-:W-:Y:S05]  /*13910*/  BSYNC.RECONVERGENT B0 ;  /* 0x0000000000007941 */ /* 0x000fea0003800200 */
.L_x_319:
[----:B------:R-:W-:Y:S01]  /*13920*/  IADD3 R0, PT, PT, R0, 0x8, RZ ;  /* 0x0000000800007810 */ /* 0x000fe20007ffe0ff */
[----:B------:R-:W-:Y:S01]  /*13930*/  UIADD3 UR5, UPT, UPT, UR5, 0x8, URZ ;  /* 0x0000000805057890 */ /* 0x000fe2000fffe0ff */
[----:B------:R-:W-:Y:S11]  /*13940*/  BRA.U UP0, `(.L_x_369) ;  /* 0xffffffed00347547 */ /* 0x000ff6000b83ffff */
[----:B------:R-:W-:-:S12]  /*13950*/  UIADD3 UR4, UPT, UPT, UR5, -0x3, URZ ;  /* 0xfffffffd05047890 */ /* 0x000fd8000fffe0ff */
.L_x_318:
        /* <DEDUP_REMOVED lines=8> */
[----:B------:R-:W2:Y:S01]  /*139e0*/  I2F.U32.RP R9, UR17 ;  /* 0x0000001100097d06 */ /* 0x000ea20008209000 */
[----:B0-----:R-:W0:Y:S01]  /*139f0*/  S2R R17, SR_CgaCtaId ;  /* 0x0000000000117919 */ /* 0x001e220000008800 */
[----:B-1----:R-:W-:Y:S01]  /*13a00*/  IMAD.MOV.U32 R14, RZ, RZ, RZ ;  /* 0x000000ffff0e7224 */ /* 0x002fe200078e00ff */
[----:B------:R-:W-:Y:S01]  /*13a10*/  LOP3.LUT R23, RZ, UR17, RZ, 0x33, !PT ;  /* 0x00000011ff177c12 */ /* 0x000fe2000f8e33ff */
[----:B------:R-:W1:Y:S04]  /*13a20*/  S2R R19, SR_SWINHI ;  /* 0x0000000000137919 */ /* 0x000e680000002f00 */
[----:B--2---:R-:W2:Y:S02]  /*13a30*/  MUFU.RCP R9, R9 ;  /* 0x0000000900097308 */ /* 0x004ea40000001000 */
[----:B--2---:R-:W-:-:S06]  /*13a40*/  IADD3 R15, PT, PT, R9, 0xffffffe, RZ ;  /* 0x0ffffffe090f7810 */ /* 0x004fcc0007ffe0ff */
[----:B------:R-:W2:Y:S02]  /*13a50*/  F2I.FTZ.U32.TRUNC.NTZ R15, R15 ;  /* 0x0000000f000f7305 */ /* 0x000ea4000021f000 */
[----:B--2---:R-:W-:-:S05]  /*13a60*/  IADD3 R13, PT, PT, RZ, -R15, RZ ;  /* 0x8000000fff0d7210 */ /* 0x004fca0007ffe0ff */
[----:B------:R-:W-:-:S04]  /*13a70*/  IMAD R13, R13, UR17, RZ ;  /* 0x000000110d0d7c24 */ /* 0x000fc8000f8e02ff */
[----:B------:R-:W-:Y:S01]  /*13a80*/  IMAD.HI.U32 R21, R15, R13, R14 ;  /* 0x0000000d0f157227 */ /* 0x000fe200078e000e */
[----:B0-----:R-:W-:Y:S02]  /*13a90*/  IADD3 R13, PT, PT, R17, UR4, RZ ;  /* 0x00000004110d7c10 */ /* 0x001fe4000fffe0ff */
[----:B------:R-:W-:-:S03]  /*13aa0*/  MOV R14, 0x400 ;  /* 0x00000400000e7802 */ /* 0x000fc60000000f00 */
[----:B------:R-:W-:Y:S01]  /*13ab0*/  IMAD.HI.U32 R0, R21, R13, RZ ;  /* 0x0000000d15007227 */ /* 0x000fe200078e00ff */
[C---:B------:R-:W-:Y:S02]  /*13ac0*/  LEA R20, R17.reuse, R14, 0x18 ;  /* 0x0000000e11147211 */ /* 0x040fe400078ec0ff */
[----:B------:R-:W-:Y:S02]  /*13ad0*/  IADD3 R14, PT, PT, R14, 0x840, RZ ;  /* 0x000008400e0e7810 */ /* 0x000fe40007ffe0ff */
[----:B------:R-:W-:Y:S01]  /*13ae0*/  IADD3 R0, PT, PT, -R0, RZ, RZ ;  /* 0x000000ff00007210 */ /* 0x000fe20007ffe1ff */
[----:B------:R-:W0:Y:S01]  /*13af0*/  LDS R9, [R20+0x840] ;  /* 0x0008400014097984 */ /* 0x000e220000000800 */
[----:B------:R-:W-:-:S03]  /*13b00*/  LEA R14, R17, R14, 0x18 ;  /* 0x0000000e110e7211 */ /* 0x000fc600078ec0ff */
[----:B------:R-:W-:Y:S01]  /*13b10*/  IMAD R0, R0, UR17, R13 ;  /* 0x0000001100007c24 */ /* 0x000fe2000f8e020d */
[----:B------:R-:W-:Y:S02]  /*13b20*/  MOV R14, R14 ;  /* 0x0000000e000e7202 */ /* 0x000fe40000000f00 */
[----:B-1----:R-:W-:Y:S02]  /*13b30*/  MOV R15, R19 ;  /* 0x00000013000f7202 */ /* 0x002fe40000000f00 */
        /* <DEDUP_REMOVED lines=14> */
.L_x_376:
[----:B------:R-:W0:Y:S02]  /*13c20*/  LDS R16, [R0] ;  /* 0x0000000000107984 */ /* 0x000e240000000800 */
[----:B0-----:R-:W-:-:S05]  /*13c30*/  FADD R17, R9, R16 ;  /* 0x0000001009117221 */ /* 0x001fca0000000000 */
[----:B------:R-:W0:Y:S02]  /*13c40*/  ATOMS.CAST.SPIN P1, [R0], R16, R17 ;  /* 0x000000100000758d */ /* 0x000e240001820011 */
[----:B0-----:R-:W-:Y:S05]  /*13c50*/  @!P1 BRA `(.L_x_376) ;  /* 0xfffffffc00f09947 */ /* 0x001fea000383ffff */
[----:B------:R-:W-:Y:S05]  /*13c60*/  BRA `(.L_x_374) ;  /* 0x00000000002c7947 */ /* 0x000fea0003800000 */
.L_x_375:
[----:B------:R-:W0:Y:S02]  /*13c70*/  QSPC.E.D P1, RZ, [R16] ;  /* 0x0000000010ff73aa */ /* 0x000e240000020700 */
[----:B0-----:R-:W-:Y:S05]  /*13c80*/  @!P1 BRA `(.L_x_377) ;  /* 0x0000000000189947 */ /* 0x001fea0003800000 */
.L_x_378:
[----:B------:R-:W2:Y:S02]  /*13c90*/  LD.E R18, [R16] ;  /* 0x0000000010127980 */ /* 0x000ea40000100900 */
[----:B--2---:R-:W-:-:S06]  /*13ca0*/  FADD R19, R9, R18 ;  /* 0x0000001209137221 */ /* 0x004fcc0000000000 */
[----:B------:R-:W2:Y:S02]  /*13cb0*/  ATOM.E.CAST.SPIN PT, R19, [R16], R18, R19 ;  /* 0x000000121013738b */ /* 0x000ea400019e0113 */
[----:B--2---:R-:W-:-:S13]  /*13cc0*/  ISETP.EQ.U32.AND P1, PT, R19, 0x1, PT ;  /* 0x000000011300780c */ /* 0x004fda0003f22070 */
[----:B------:R-:W-:Y:S05]  /*13cd0*/  @!P1 BRA `(.L_x_378) ;  /* 0xfffffffc00ec9947 */ /* 0x000fea000383ffff */
[----:B------:R-:W-:Y:S05]  /*13ce0*/  BRA `(.L_x_374) ;  /* 0x00000000000c7947 */ /* 0x000fea0003800000 */
.L_x_377:
[----:B------:R-:W2:Y:S02]  /*13cf0*/  LD.E R0, desc[UR10][R16.64] ;  /* 0x0000000a10007980 */ /* 0x000ea4000c101900 */
[----:B--2---:R-:W-:-:S05]  /*13d00*/  FADD R9, R9, R0 ;  /* 0x0000000009097221 */ /* 0x004fca0000000000 */
[----:B------:R0:W-:Y:S02]  /*13d10*/  ST.E desc[UR10][R16.64], R9 ;  /* 0x0000000910007985 */ /* 0x0001e4000c10190a */
.L_x_374:
[----:B------:R-:W-:Y:S05]  /*13d20*/  BSYNC.RECONVERGENT B1 ;  /* 0x0000000000017941 */ /* 0x000fea0003800200 */
.L_x_373:
[----:B------:R-:W-:-:S04]  /*13d30*/  VIADD R0, R13, 0x1 ;  /* 0x000000010d007836 */ /* 0x000fc80000000000 */
        /* <DEDUP_REMOVED lines=17> */
.L_x_382:
[----:B------:R-:W0:Y:S02]  /*13e50*/  LDS R16, [R0] ;  /* 0x0000000000107984 */ /* 0x000e240000000800 */
[----:B0-----:R-:W-:-:S05]  /*13e60*/  FADD R17, R9, R16 ;  /* 0x0000001009117221 */ /* 0x001fca0000000000 */
[----:B------:R-:W0:Y:S02]  /*13e70*/  ATOMS.CAST.SPIN P1, [R0], R16, R17 ;  /* 0x000000100000758d */ /* 0x000e240001820011 */
[----:B0-----:R-:W-:Y:S05]  /*13e80*/  @!P1 BRA `(.L_x_382) ;  /* 0xfffffffc00f09947 */ /* 0x001fea000383ffff */
[----:B------:R-:W-:Y:S05]  /*13e90*/  BRA `(.L_x_380) ;  /* 0x00000000002c7947 */ /* 0x000fea0003800000 */
.L_x_381:
[----:B------:R-:W0:Y:S02]  /*13ea0*/  QSPC.E.D P1, RZ, [R16] ;  /* 0x0000000010ff73aa */ /* 0x000e240000020700 */
[----:B0-----:R-:W-:Y:S05]  /*13eb0*/  @!P1 BRA `(.L_x_383) ;  /* 0x0000000000189947 */ /* 0x001fea0003800000 */
.L_x_384:
[----:B------:R-:W2:Y:S02]  /*13ec0*/  LD.E R18, [R16] ;  /* 0x0000000010127980 */ /* 0x000ea40000100900 */
[----:B--2---:R-:W-:-:S06]  /*13ed0*/  FADD R19, R9, R18 ;  /* 0x0000001209137221 */ /* 0x004fcc0000000000 */
[----:B------:R-:W2:Y:S02]  /*13ee0*/  ATOM.E.CAST.SPIN PT, R19, [R16], R18, R19 ;  /* 0x000000121013738b */ /* 0x000ea400019e0113 */
[----:B--2---:R-:W-:-:S13]  /*13ef0*/  ISETP.EQ.U32.AND P1, PT, R19, 0x1, PT ;  /* 0x000000011300780c */ /* 0x004fda0003f22070 */
[----:B------:R-:W-:Y:S05]  /*13f00*/  @!P1 BRA `(.L_x_384) ;  /* 0xfffffffc00ec9947 */ /* 0x000fea000383ffff */
[----:B------:R-:W-:Y:S05]  /*13f10*/  BRA `(.L_x_380) ;  /* 0x00000000000c7947 */ /* 0x000fea0003800000 */
.L_x_383:
[----:B------:R-:W2:Y:S02]  /*13f20*/  LD.E R0, desc[UR10][R16.64] ;  /* 0x0000000a10007980 */ /* 0x000ea4000c101900 */
[----:B--2---:R-:W-:-:S05]  /*13f30*/  FADD R9, R9, R0 ;  /* 0x0000000009097221 */ /* 0x004fca0000000000 */
[----:B------:R0:W-:Y:S02]  /*13f40*/  ST.E desc[UR10][R16.64], R9 ;  /* 0x0000000910007985 */ /* 0x0001e4000c10190a */
.L_x_380:
[----:B------:R-:W-:Y:S05]  /*13f50*/  BSYNC.RECONVERGENT B1 ;  /* 0x0000000000017941 */ /* 0x000fea0003800200 */
.L_x_379:
[----:B------:R-:W-:-:S05]  /*13f60*/  IADD3 R0, PT, PT, R13, 0x2, RZ ;  /* 0x000000020d007810 */ /* 0x000fca0007ffe0ff */
[----:B0-----:R-:W-:-:S05]  /*13f70*/  IMAD.HI.U32 R9, R21, R0, RZ ;  /* 0x0000000015097227 */ /* 0x001fca00078e00ff */
        /* <DEDUP_REMOVED lines=16> */
.L_x_388:
[----:B------:R-:W0:Y:S02]  /*14080*/  LDS R16, [R0] ;  /* 0x0000000000107984 */ /* 0x000e240000000800 */
[----:B0-----:R-:W-:-:S05]  /*14090*/  FADD R17, R9, R16 ;  /* 0x0000001009117221 */ /* 0x001fca0000000000 */
[----:B------:R-:W0:Y:S02]  /*140a0*/  ATOMS.CAST.SPIN P1, [R0], R16, R17 ;  /* 0x000000100000758d */ /* 0x000e240001820011 */
[----:B0-----:R-:W-:Y:S05]  /*140b0*/  @!P1 BRA `(.L_x_388) ;  /* 0xfffffffc00f09947 */ /* 0x001fea000383ffff */
[----:B------:R-:W-:Y:S05]  /*140c0*/  BRA `(.L_x_386) ;  /* 0x00000000002c7947 */ /* 0x000fea0003800000 */
.L_x_387:
[----:B------:R-:W0:Y:S02]  /*140d0*/  QSPC.E.D P1, RZ, [R16] ;  /* 0x0000000010ff73aa */ /* 0x000e240000020700 */
[----:B0-----:R-:W-:Y:S05]  /*140e0*/  @!P1 BRA `(.L_x_389) ;  /* 0x0000000000189947 */ /* 0x001fea0003800000 */
.L_x_390:
[----:B------:R-:W2:Y:S02]  /*140f0*/  LD.E R18, [R16] ;  /* 0x0000000010127980 */ /* 0x000ea40000100900 */
[----:B--2---:R-:W-:-:S06]  /*14100*/  FADD R19, R9, R18 ;  /* 0x0000001209137221 */ /* 0x004fcc0000000000 */
[----:B------:R-:W2:Y:S02]  /*14110*/  ATOM.E.CAST.SPIN PT, R19, [R16], R18, R19 ;  /* 0x000000121013738b */ /* 0x000ea400019e0113 */
[----:B--2---:R-:W-:-:S13]  /*14120*/  ISETP.EQ.U32.AND P1, PT, R19, 0x1, PT ;  /* 0x000000011300780c */ /* 0x004fda0003f22070 */
[----:B------:R-:W-:Y:S05]  /*14130*/  @!P1 BRA `(.L_x_390) ;  /* 0xfffffffc00ec9947 */ /* 0x000fea000383ffff */
[----:B------:R-:W-:Y:S05]  /*14140*/  BRA `(.L_x_386) ;  /* 0x00000000000c7947 */ /* 0x000fea0003800000 */
.L_x_389:
[----:B------:R-:W2:Y:S02]  /*14150*/  LD.E R0, desc[UR10][R16.64] ;  /* 0x0000000a10007980 */ /* 0x000ea4000c101900 */
[----:B--2---:R-:W-:-:S05]  /*14160*/  FADD R9, R9, R0 ;  /* 0x0000000009097221 */ /* 0x004fca0000000000 */
[----:B------:R0:W-:Y:S02]  /*14170*/  ST.E desc[UR10][R16.64], R9 ;  /* 0x0000000910007985 */ /* 0x0001e4000c10190a */
.L_x_386:
[----:B------:R-:W-:Y:S05]  /*14180*/  BSYNC.RECONVERGENT B1 ;  /* 0x0000000000017941 */ /* 0x000fea0003800200 */
.L_x_385:
        /* <DEDUP_REMOVED lines=17> */
.L_x_392:
[----:B------:R-:W0:Y:S02]  /*142a0*/  LDS R14, [R0] ;  /* 0x00000000000e7984 */ /* 0x000e240000000800 */
[----:B0-----:R-:W-:-:S05]  /*142b0*/  FADD R15, R9, R14 ;  /* 0x0000000e090f7221 */ /* 0x001fca0000000000 */
[----:B------:R-:W0:Y:S02]  /*142c0*/  ATOMS.CAST.SPIN P0, [R0], R14, R15 ;  /* 0x0000000e0000758d */ /* 0x000e24000180000f */
[----:B0-----:R-:W-:Y:S05]  /*142d0*/  @!P0 BRA `(.L_x_392) ;  /* 0xfffffffc00f08947 */ /* 0x001fea000383ffff */
[----:B------:R-:W-:Y:S05]  /*142e0*/  BRA `(.L_x_372) ;  /* 0x00000000002c7947 */ /* 0x000fea0003800000 */
.L_x_391:
[----:B------:R-:W0:Y:S02]  /*142f0*/  QSPC.E.D P0, RZ, [R14] ;  /* 0x000000000eff73aa */ /* 0x000e240000000700 */
[----:B0-----:R-:W-:Y:S05]  /*14300*/  @!P0 BRA `(.L_x_393) ;  /* 0x0000000000188947 */ /* 0x001fea0003800000 */
.L_x_394:
[----:B------:R-:W2:Y:S02]  /*14310*/  LD.E R16, [R14] ;  /* 0x000000000e107980 */ /* 0x000ea40000100900 */
[----:B--2---:R-:W-:-:S06]  /*14320*/  FADD R17, R9, R16 ;  /* 0x0000001009117221 */ /* 0x004fcc0000000000 */
[----:B------:R-:W2:Y:S02]  /*14330*/  ATOM.E.CAST.SPIN PT, R17, [R14], R16, R17 ;  /* 0x000000100e11738b */ /* 0x000ea400019e0111 */
[----:B--2---:R-:W-:-:S13]  /*14340*/  ISETP.EQ.U32.AND P0, PT, R17, 0x1, PT ;  /* 0x000000011100780c */ /* 0x004fda0003f02070 */
[----:B------:R-:W-:Y:S05]  /*14350*/  @!P0 BRA `(.L_x_394) ;  /* 0xfffffffc00ec8947 */ /* 0x000fea000383ffff */
[----:B------:R-:W-:Y:S05]  /*14360*/  BRA `(.L_x_372) ;  /* 0x00000000000c7947 */ /* 0x000fea0003800000 */
.L_x_393:
[----:B------:R-:W2:Y:S02]  /*14370*/  LD.E R0, desc[UR10][R14.64] ;  /* 0x0000000a0e007980 */ /* 0x000ea4000c101900 */
[----:B--2---:R-:W-:-:S05]  /*14380*/  FADD R9, R9, R0 ;  /* 0x0000000009097221 */ /* 0x004fca0000000000 */
[----:B------:R2:W-:Y:S02]  /*14390*/  ST.E desc[UR10][R14.64], R9 ;  /* 0x000000090e007985 */ /* 0x0005e4000c10190a */
.L_x_372:
[----:B------:R-:W-:Y:S05]  /*143a0*/  BSYNC.RECONVERGENT B0 ;  /* 0x0000000000007941 */ /* 0x000fea0003800200 */
.L_x_371:
[----:B------:R-:W-:-:S12]  /*143b0*/  UIADD3 UR4, UPT, UPT, UR4, 0x4, URZ ;  /* 0x0000000404047890 */ /* 0x000fd8000fffe0ff */
.L_x_370:
[----:B------:R-:W-:-:S09]  /*143c0*/  UISETP.NE.AND UP0, UPT, UR9, URZ, UPT ;  /* 0x000000ff0900728c */ /* 0x000fd2000bf05270 */
[----:B------:R-:W-:Y:S05]  /*143d0*/  BRA.U !UP0, `(.L_x_317) ;  /* 0x0000000908687547 */ /* 0x000fea000b800000 */
[----:B------:R-:W-:-:S09]  /*143e0*/  UISETP.NE.AND UP0, UPT, UR9, 0x1, UPT ;  /* 0x000000010900788c */ /* 0x000fd2000bf05270 */
[----:B------:R-:W-:Y:S05]  /*143f0*/  BRA.U !UP0, `(.L_x_395) ;  /* 0x00000005086c7547 */ /* 0x000fea000b800000 */
[----:B------:R-:W-:Y:S01]  /*14400*/  ISETP.NE.AND P0, PT, R124, RZ, PT ;  /* 0x000000ff7c00720c */ /* 0x000fe20003f05270 */
[----:B------:R-:W-:-:S12]  /*14410*/  BSSY.RECONVERGENT B0, `(.L_x_396) ;  /* 0x0000058000007945 */ /* 0x000fd80003800200 */
[----:B------:R-:W-:Y:S05]  /*14420*/  @P0 BRA `(.L_x_397) ;  /* 0x0000000400580947 */ /* 0x000fea0003800000 */
[----:B--2---:R-:W2:Y:S01]  /*14430*/  I2F.U32.RP R9, UR17 ;  /* 0x0000001100097d06 */ /* 0x004ea20008209000 */
[----:B------:R-:W3:Y:S07]  /*14440*/  S2R R16, SR_CgaCtaId ;  /* 0x0000000000107919 */ /* 0x000eee0000008800 */
[----:B--2---:R-:W0:Y:S02]  /*14450*/  MUFU.RCP R9, R9 ;  /* 0x0000000900097308 */ /* 0x004e240000001000 */
[----:B01----:R-:W-:Y:S01]  /*14460*/  VIADD R14, R9, 0xffffffe ;  /* 0x0ffffffe090e7836 */ /* 0x003fe20000000000 */
[----:B---3--:R-:W-:-:S05]  /*14470*/  IADD3 R21, PT, PT, R16, UR4, RZ ;  /* 0x0000000410157c10 */ /* 0x008fca000fffe0ff */
[----:B------:R0:W1:Y:S02]  /*14480*/  F2I.FTZ.U32.TRUNC.NTZ R15, R14 ;  /* 0x0000000e000f7305 */ /* 0x000064000021f000 */
[----:B0-----:R-:W-:Y:S01]  /*14490*/  HFMA2 R14, -RZ, RZ, 0, 0 ;  /* 0x00000000ff0e7431 */ /* 0x001fe200000001ff */
[----:B-1----:R-:W-:-:S05]  /*144a0*/  IADD3 R13, PT, PT, RZ, -R15, RZ ;  /* 0x8000000fff0d7210 */ /* 0x002fca0007ffe0ff */
[----:B------:R-:W-:-:S04]  /*144b0*/  IMAD R13, R13, UR17, RZ ;  /* 0x000000110d0d7c24 */ /* 0x000fc8000f8e02ff */
[----:B------:R-:W-:Y:S01]  /*144c0*/  IMAD.HI.U32 R22, R15, R13, R14 ;  /* 0x0000000d0f167227 */ /* 0x000fe200078e000e */
[----:B------:R-:W-:Y:S01]  /*144d0*/  MOV R13, 0x400 ;  /* 0x00000400000d7802 */ /* 0x000fe20000000f00 */
[----:B------:R-:W0:Y:S03]  /*144e0*/  S2R R15, SR_SWINHI ;  /* 0x00000000000f7919 */ /* 0x000e260000002f00 */
[----:B------:R-:W-:Y:S01]  /*144f0*/  LEA R20, R16, R13, 0x18 ;  /* 0x0000000d10147211 */ /* 0x000fe200078ec0ff */
[----:B------:R-:W-:-:S04]  /*14500*/  IMAD.HI.U32 R0, R22, R21, RZ ;  /* 0x0000001516007227 */ /* 0x000fc800078e00ff */
[----:B------:R-:W1:Y:S01]  /*14510*/  LDS R9, [R20+0x840] ;  /* 0x0008400014097984 */ /* 0x000e620000000800 */
[----:B------:R-:W-:Y:S01]  /*14520*/  IADD3 R0, PT, PT, -R0, RZ, RZ ;  /* 0x000000ff00007210 */ /* 0x000fe20007ffe1ff */
[----:B------:R-:W-:-:S04]  /*14530*/  VIADD R13, R13, 0x840 ;  /* 0x000008400d0d7836 */ /* 0x000fc80000000000 */
[----:B------:R-:W-:Y:S01]  /*14540*/  IMAD R0, R0, UR17, R21 ;  /* 0x0000001100007c24 */ /* 0x000fe2000f8e0215 */
[----:B------:R-:W-:Y:S02]  /*14550*/  LEA R16, R16, R13, 0x18 ;  /* 0x0000000d10107211 */ /* 0x000fe400078ec0ff */
[----:B------:R-:W-:Y:S02]  /*14560*/  LOP3.LUT R13, RZ, UR17, RZ, 0x33, !PT ;  /* 0x00000011ff0d7c12 */ /* 0x000fe4000f8e33ff */
[----:B------:R-:W-:-:S13]  /*14570*/  ISETP.GE.U32.AND P0, PT, R0, UR17, PT ;  /* 0x0000001100007c0c */ /* 0x000fda000bf06070 */
[----:B------:R-:W-:Y:S02]  /*14580*/  @P0 IADD3 R0, PT, PT, R0, -UR17, RZ ;  /* 0x8000001100000c10 */ /* 0x000fe4000fffe0ff */
[----:B------:R-:W-:Y:S02]  /*14590*/  ISETP.NE.U32.AND P0, PT, RZ, UR17, PT ;  /* 0x00000011ff007c0c */ /* 0x000fe4000bf05070 */
[----:B------:R-:W-:Y:S02]  /*145a0*/  ISETP.GE.U32.AND P1, PT, R0, UR17, PT ;  /* 0x0000001100007c0c */ /* 0x000fe4000bf26070 */
[----:B------:R-:W-:Y:S02]  /*145b0*/  MOV R16, R16 ;  /* 0x0000001000107202 */ /* 0x000fe40000000f00 */
[----:B0-----:R-:W-:-:S09]  /*145c0*/  MOV R17, R15 ;  /* 0x0000000f00117202 */ /* 0x001fd20000000f00 */
        /* <DEDUP_REMOVED lines=10> */
.L_x_401:
[----:B------:R-:W0:Y:S02]  /*14670*/  LDS R14, [R0] ;  /* 0x00000000000e7984 */ /* 0x000e240000000800 */
[----:B0-----:R-:W-:-:S05]  /*14680*/  FADD R15, R9, R14 ;  /* 0x0000000e090f7221 */ /* 0x001fca0000000000 */
[----:B------:R-:W0:Y:S02]  /*14690*/  ATOMS.CAST.SPIN P1, [R0], R14, R15 ;  /* 0x0000000e0000758d */ /* 0x000e24000182000f */
[----:B0-----:R-:W-:Y:S05]  /*146a0*/  @!P1 BRA `(.L_x_401) ;  /* 0xfffffffc00f09947 */ /* 0x001fea000383ffff */
[----:B------:R-:W-:Y:S05]  /*146b0*/  BRA `(.L_x_399) ;  /* 0x00000000002c7947 */ /* 0x000fea0003800000 */
.L_x_400:
[----:B------:R-:W0:Y:S02]  /*146c0*/  QSPC.E.D P1, RZ, [R14] ;  /* 0x000000000eff73aa */ /* 0x000e240000020700 */
[----:B0-----:R-:W-:Y:S05]  /*146d0*/  @!P1 BRA `(.L_x_402) ;  /* 0x0000000000189947 */ /* 0x001fea0003800000 */
.L_x_403:
[----:B------:R-:W2:Y:S02]  /*146e0*/  LD.E R18, [R14] ;  /* 0x000000000e127980 */ /* 0x000ea40000100900 */
[----:B--2---:R-:W-:-:S06]  /*146f0*/  FADD R19, R9, R18 ;  /* 0x0000001209137221 */ /* 0x004fcc0000000000 */
[----:B------:R-:W2:Y:S02]  /*14700*/  ATOM.E.CAST.SPIN PT, R19, [R14], R18, R19 ;  /* 0x000000120e13738b */ /* 0x000ea400019e0113 */
[----:B--2---:R-:W-:-:S13]  /*14710*/  ISETP.EQ.U32.AND P1, PT, R19, 0x1, PT ;  /* 0x000000011300780c */ /* 0x004fda0003f22070 */
[----:B------:R-:W-:Y:S05]  /*14720*/  @!P1 BRA `(.L_x_403) ;  /* 0xfffffffc00ec9947 */ /* 0x000fea000383ffff */
[----:B------:R-:W-:Y:S05]  /*14730*/  BRA `(.L_x_399) ;  /* 0x00000000000c7947 */ /* 0x000fea0003800000 */
.L_x_402:
[----:B------:R-:W2:Y:S02]  /*14740*/  LD.E R0, desc[UR10][R14.64] ;  /* 0x0000000a0e007980 */ /* 0x000ea4000c101900 */
[----:B--2---:R-:W-:-:S05]  /*14750*/  FADD R9, R9, R0 ;  /* 0x0000000009097221 */ /* 0x004fca0000000000 */
[----:B------:R0:W-:Y:S02]  /*14760*/  ST.E desc[UR10][R14.64], R9 ;  /* 0x000000090e007985 */ /* 0x0001e4000c10190a */
.L_x_399:
[----:B------:R-:W-:Y:S05]  /*14770*/  BSYNC.RECONVERGENT B1 ;  /* 0x0000000000017941 */ /* 0x000fea0003800200 */
.L_x_398:
        /* <DEDUP_REMOVED lines=17> */
.L_x_405:
[----:B------:R-:W0:Y:S02]  /*14890*/  LDS R14, [R0] ;  /* 0x00000000000e7984 */ /* 0x000e240000000800 */
[----:B0-----:R-:W-:-:S05]  /*148a0*/  FADD R15, R9, R14 ;  /* 0x0000000e090f7221 */ /* 0x001fca0000000000 */
[----:B------:R-:W0:Y:S02]  /*148b0*/  ATOMS.CAST.SPIN P0, [R0], R14, R15 ;  /* 0x0000000e0000758d */ /* 0x000e24000180000f */
[----:B0-----:R-:W-:Y:S05]  /*148c0*/  @!P0 BRA `(.L_x_405) ;  /* 0xfffffffc00f08947 */ /* 0x001fea000383ffff */
[----:B------:R-:W-:Y:S05]  /*148d0*/  BRA `(.L_x_397) ;  /* 0x00000000002c7947 */ /* 0x000fea0003800000 */
.L_x_404:
[----:B------:R-:W0:Y:S02]  /*148e0*/  QSPC.E.D P0, RZ, [R14] ;  /* 0x000000000eff73aa */ /* 0x000e240000000700 */
[----:B0-----:R-:W-:Y:S05]  /*148f0*/  @!P0 BRA `(.L_x_406) ;  /* 0x0000000000188947 */ /* 0x001fea0003800000 */
.L_x_407:
[----:B------:R-:W2:Y:S02]  /*14900*/  LD.E R16, [R14] ;  /* 0x000000000e107980 */ /* 0x000ea40000100900 */
[----:B--2---:R-:W-:-:S06]  /*14910*/  FADD R17, R9, R16 ;  /* 0x0000001009117221 */ /* 0x004fcc0000000000 */
[----:B------:R-:W2:Y:S02]  /*14920*/  ATOM.E.CAST.SPIN PT, R17, [R14], R16, R17 ;  /* 0x000000100e11738b */ /* 0x000ea400019e0111 */
[----:B--2---:R-:W-:-:S13]  /*14930*/  ISETP.EQ.U32.AND P0, PT, R17, 0x1, PT ;  /* 0x000000011100780c */ /* 0x004fda0003f02070 */
[----:B------:R-:W-:Y:S05]  /*14940*/  @!P0 BRA `(.L_x_407) ;  /* 0xfffffffc00ec8947 */ /* 0x000fea000383ffff */
[----:B------:R-:W-:Y:S05]  /*14950*/  BRA `(.L_x_397) ;  /* 0x00000000000c7947 */ /* 0x000fea0003800000 */
.L_x_406:
[----:B------:R-:W2:Y:S02]  /*14960*/  LD.E R0, desc[UR10][R14.64] ;  /* 0x0000000a0e007980 */ /* 0x000ea4000c101900 */
[----:B--2---:R-:W-:-:S05]  /*14970*/  FADD R9, R9, R0 ;  /* 0x0000000009097221 */ /* 0x004fca0000000000 */
[----:B------:R3:W-:Y:S02]  /*14980*/  ST.E desc[UR10][R14.64], R9 ;  /* 0x000000090e007985 */ /* 0x0007e4000c10190a */
.L_x_397:
[----:B------:R-:W-:Y:S05]  /*14990*/  BSYNC.RECONVERGENT B0 ;  /* 0x0000000000007941 */ /* 0x000fea0003800200 */
.L_x_396:
[----:B------:R-:W-:-:S12]  /*149a0*/  UIADD3 UR4, UPT, UPT, UR4, 0x2, URZ ;  /* 0x0000000204047890 */ /* 0x000fd8000fffe0ff */
.L_x_395:
[----:B------:R-:W-:Y:S01]  /*149b0*/  ULOP3.LUT UR5, UR17, 0x1, URZ, 0xc0, !UPT ;  /* 0x0000000111057892 */ /* 0x000fe2000f8ec0ff */
[----:B------:R-:W-:Y:S01]  /*149c0*/  ISETP.NE.AND P0, PT, R124, RZ, PT ;  /* 0x000000ff7c00720c */ /* 0x000fe20003f05270 */
[----:B------:R-:W-:Y:S04]  /*149d0*/  BSSY.RECONVERGENT B0, `(.L_x_317) ;  /* 0x000003a000007945 */ /* 0x000fe80003800200 */
[----:B------:R-:W-:-:S05]  /*149e0*/  IMAD.U32 R0, RZ, RZ, UR5 ;  /* 0x00000005ff007e24 */ /* 0x000fca000f8e00ff */
[----:B------:R-:W-:-:S13]  /*149f0*/  ISETP.NE.U32.OR P0, PT, R0, 0x1, P0 ;  /* 0x000000010000780c */ /* 0x000fda0000705470 */
[----:B------:R-:W-:Y:S05]  /*14a00*/  @P0 BRA `(.L_x_408) ;  /* 0x0000000000d80947 */ /* 0x000fea0003800000 */
[----:B-1----:R-:W1:Y:S01]  /*14a10*/  I2F.U32.RP R13, UR17 ;  /* 0x00000011000d7d06 */ /* 0x002e620008209000 */
[----:B0-----:R-:W0:Y:S01]  /*14a20*/  S2R R17, SR_CgaCtaId ;  /* 0x0000000000117919 */ /* 0x001e220000008800 */
[----:B--23--:R-:W-:Y:S02]  /*14a30*/  MOV R14, RZ ;  /* 0x000000ff000e7202 */ /* 0x00cfe40000000f00 */
[----:B------:R-:W-:Y:S01]  /*14a40*/  ISETP.NE.U32.AND P1, PT, RZ, UR17, PT ;  /* 0x00000011ff007c0c */ /* 0x000fe2000bf25070 */
[----:B------:R-:W2:Y:S03]  /*14a50*/  S2R R19, SR_SWINHI ;  /* 0x0000000000137919 */ /* 0x000ea60000002f00 */
[----:B-1----:R-:W1:Y:S02]  /*14a60*/  MUFU.RCP R13, R13 ;  /* 0x0000000d000d7308 */ /* 0x002e640000001000 */
[----:B-1----:R-:W-:-:S02]  /*14a70*/  IADD3 R15, PT, PT, R13, 0xffffffe, RZ ;  /* 0x0ffffffe0d0f7810 */ /* 0x002fc40007ffe0ff */
[----:B0-----:R-:W-:-:S04]  /*14a80*/  IADD3 R0, PT, PT, R17, UR4, RZ ;  /* 0x0000000411007c10 */ /* 0x001fc8000fffe0ff */
[----:B------:R-:W0:Y:S02]  /*14a90*/  F2I.FTZ.U32.TRUNC.NTZ R15, R15 ;  /* 0x0000000f000f7305 */ /* 0x000e24000021f000 */
[----:B0-----:R-:W-:-:S05]  /*14aa0*/  IADD3 R9, PT, PT, RZ, -R15, RZ ;  /* 0x8000000fff097210 */ /* 0x001fca0007ffe0ff */
        /* <DEDUP_REMOVED lines=12> */
[----:B--2---:R-:W-:-:S04]  /*14b70*/  MOV R15, R19 ;  /* 0x00000013000f7202 */ /* 0x004fc80000000f00 */
[----:B------:R-:W-:-:S05]  /*14b80*/  @P0 VIADD R13, R13, -UR17 ;  /* 0x800000110d0d0c36 */ /* 0x000fca0008000000 */
        /* <DEDUP_REMOVED lines=11> */
.L_x_411:
[----:B------:R-:W0:Y:S02]  /*14c40*/  LDS R14, [R0] ;  /* 0x00000000000e7984 */ /* 0x000e240000000800 */
[----:B0-----:R-:W-:-:S05]  /*14c50*/  FADD R15, R9, R14 ;  /* 0x0000000e090f7221 */ /* 0x001fca0000000000 */
[----:B------:R-:W0:Y:S02]  /*14c60*/  ATOMS.CAST.SPIN P0, [R0], R14, R15 ;  /* 0x0000000e0000758d */ /* 0x000e24000180000f */
[----:B0-----:R-:W-:Y:S05]  /*14c70*/  @!P0 BRA `(.L_x_411) ;  /* 0xfffffffc00f08947 */ /* 0x001fea000383ffff */
[----:B------:R-:W-:Y:S05]  /*14c80*/  BSYNC.RECONVERGENT B1 ;  /* 0x0000000000017941 */ /* 0x000fea0003800200 */
.L_x_410:
[----:B------:R-:W-:Y:S05]  /*14c90*/  BRA `(.L_x_408) ;  /* 0x0000000000347947 */ /* 0x000fea0003800000 */
.L_x_409:
[----:B------:R-:W0:Y:S02]  /*14ca0*/  QSPC.E.D P0, RZ, [R14] ;  /* 0x000000000eff73aa */ /* 0x000e240000000700 */
[----:B0-----:R-:W-:Y:S05]  /*14cb0*/  @!P0 BRA `(.L_x_412) ;  /* 0x0000000000208947 */ /* 0x001fea0003800000 */
[----:B------:R-:W-:Y:S01]  /*14cc0*/  BSSY.RECONVERGENT B1, `(.L_x_413) ;  /* 0x0000006000017945 */ /* 0x000fe20003800200 */
.L_x_414:
[----:B------:R-:W2:Y:S02]  /*14cd0*/  LD.E R16, [R14] ;  /* 0x000000000e107980 */ /* 0x000ea40000100900 */
[----:B--2---:R-:W-:-:S06]  /*14ce0*/  FADD R17, R9, R16 ;  /* 0x0000001009117221 */ /* 0x004fcc0000000000 */
[----:B------:R-:W2:Y:S02]  /*14cf0*/  ATOM.E.CAST.SPIN PT, R17, [R14], R16, R17 ;  /* 0x000000100e11738b */ /* 0x000ea400019e0111 */
[----:B--2---:R-:W-:-:S13]  /*14d00*/  ISETP.EQ.U32.AND P0, PT, R17, 0x1, PT ;  /* 0x000000011100780c */ /* 0x004fda0003f02070 */
[----:B------:R-:W-:Y:S05]  /*14d10*/  @!P0 BRA `(.L_x_414) ;  /* 0xfffffffc00ec8947 */ /* 0x000fea000383ffff */
[----:B------:R-:W-:Y:S05]  /*14d20*/  BSYNC.RECONVERGENT B1 ;  /* 0x0000000000017941 */ /* 0x000fea0003800200 */
.L_x_413:
[----:B------:R-:W-:Y:S05]  /*14d30*/  BRA `(.L_x_408) ;  /* 0x00000000000c7947 */ /* 0x000fea0003800000 */
.L_x_412:
[----:B------:R-:W2:Y:S02]  /*14d40*/  LD.E R0, desc[UR10][R14.64] ;  /* 0x0000000a0e007980 */ /* 0x000ea4000c101900 */
[----:B--2---:R-:W-:-:S05]  /*14d50*/  FADD R9, R9, R0 ;  /* 0x0000000009097221 */ /* 0x004fca0000000000 */
[----:B------:R0:W-:Y:S02]  /*14d60*/  ST.E desc[UR10][R14.64], R9 ;  /* 0x000000090e007985 */ /* 0x0001e4000c10190a */
.L_x_408:
[----:B------:R-:W-:Y:S05]  /*14d70*/  BSYNC.RECONVERGENT B0 ;  /* 0x0000000000007941 */ /* 0x000fea0003800200 */
.L_x_317:
[----:B------:R-:W1:Y:S01]  /*14d80*/  S2UR UR5, SR_CgaCtaId ;  /* 0x00000000000579c3 */ /* 0x000e620000008800 */
[----:B------:R-:W-:Y:S01]  /*14d90*/  UMOV UR4, 0x400 ;  /* 0x0000040000047882 */ /* 0x000fe20000000000 */
[----:B------:R-:W-:Y:S01]  /*14da0*/  ISETP.GT.U32.AND P3, PT, R124, 0x1ff, PT ;  /* 0x000001ff7c00780c */ /* 0x000fe20003f64070 */
[----:B------:R-:W-:-:S00]  /*14db0*/  MEMBAR.ALL.CTA ;  /* 0x0000000000007992 */ /* 0x000fc00000008000 */
[----:B------:R-:W-:Y:S06]  /*14dc0*/  MEMBAR.ALL.GPU ;  /* 0x0000000000007992 */ /* 0x000fec000000a000 */
[----:B------:R-:W-:-:S00]  /*14dd0*/  ERRBAR ;  /* 0x00000000000079ab */ /* 0x000fc00000000000 */
[----:B------:R-:W-:Y:S08]  /*14de0*/  CGAERRBAR ;  /* 0x00000000000075ab */ /* 0x000ff00000000000 */
[----:B------:R-:W-:Y:S06]  /*14df0*/  UCGABAR_ARV ;  /* 0x00000000000079c7 */ /* 0x000fec0008000000 */
[----:B------:R-:W-:Y:S01]  /*14e00*/  UCGABAR_WAIT ;  /* 0x0000000000007dc7 */ /* 0x000fe20008000000 */
[----:B------:R-:W-:Y:S01]  /*14e10*/  CCTL.IVALL ;  /* 0x00000000ff00798f */ /* 0x000fe20002000000 */
[----:B-1----:R-:W-:-:S09]  /*14e20*/  ULEA UR4, UR5, UR4, 0x18 ;  /* 0x0000000405047291 */ /* 0x002fd2000f8ec0ff */
[----:B------:R-:W1:Y:S02]  /*14e30*/  LDS R0, [UR4+0x840] ;  /* 0x00084004ff007984 */ /* 0x000e640008000800 */
[----:B-1----:R-:W-:-:S04]  /*14e40*/  FMUL R0, R0, 0.000244140625 ;  /* 0x3980000000007820 */ /* 0x002fc80000400000 */
[----:B0-23--:R0:W1:Y:S01]  /*14e50*/  MUFU.RSQ R9, R0 ;  /* 0x0000000000097308 */ /* 0x00d0620000001400 */
[----:B------:R-:W-:-:S04]  /*14e60*/  IADD3 R13, PT, PT, R0, -0xd000000, RZ ;  /* 0xf3000000000d7810 */ /* 0x000fc80007ffe0ff */
[----:B------:R-:W-:-:S13]  /*14e70*/  ISETP.GT.U32.AND P0, PT, R13, 0x727fffff, PT ;  /* 0x727fffff0d00780c */ /* 0x000fda0003f04070 */
[----:B01----:R-:W-:Y:S05]  /*14e80*/  @!P0 BRA `(.L_x_415) ;  /* 0x00000000000c8947 */ /* 0x003fea0003800000 */
[----:B------:R-:W-:-:S07]  /*14e90*/  MOV R9, 0x14eb0 ;  /* 0x00014eb000097802 */ /* 0x000fce0000000f00 */
[----:B----45:R-:W-:Y:S05]  /*14ea0*/  CALL.REL.NOINC `($__internal_1_$__cuda_sm20_sqrt_rn_f32_slowpath) ;  /* 0x0000005c00f47944 */ /* 0x030fea0003c00000 */
[----:B------:R-:W-:Y:S05]  /*14eb0*/  BRA `(.L_x_416) ;  /* 0x0000000000107947 */ /* 0x000fea0003800000 */
.L_x_415:
[----:B------:R-:W-:Y:S01]  /*14ec0*/  FMUL.FTZ R13, R0, R9 ;  /* 0x00000009000d7220 */ /* 0x000fe20000410000 */
[----:B------:R-:W-:-:S03]  /*14ed0*/  FMUL.FTZ R9, R9, 0.5 ;  /* 0x3f00000009097820 */ /* 0x000fc60000410000 */
[----:B------:R-:W-:-:S04]  /*14ee0*/  FFMA R0, -R13, R13, R0 ;  /* 0x0000000d0d007223 */ /* 0x000fc80000000100 */
[----:B------:R-:W-:-:S07]  /*14ef0*/  FFMA R0, R0, R9, R13 ;  /* 0x0000000900007223 */ /* 0x000fce000000000d */
.L_x_416:
[----:B------:R-:W-:-:S05]  /*14f00*/  FADD R13, R0, 9.9999997473787516356e-06 ;  /* 0x3727c5ac000d7421 */ /* 0x000fca0000000000 */
[----:B------:R-:W-:-:S04]  /*14f10*/  IADD3 R0, PT, PT, R13, 0x1800000, RZ ;  /* 0x018000000d007810 */ /* 0x000fc80007ffe0ff */
[----:B------:R-:W-:-:S04]  /*14f20*/  LOP3.LUT R0, R0, 0x7f800000, RZ, 0xc0, !PT ;  /* 0x7f80000000007812 */ /* 0x000fc800078ec0ff */
[----:B------:R-:W-:-:S13]  /*14f30*/  ISETP.GT.U32.AND P0, PT, R0, 0x1ffffff, PT ;  /* 0x01ffffff0000780c */ /* 0x000fda0003f04070 */
[----:B------:R-:W-:Y:S05]  /*14f40*/  @P0 BRA `(.L_x_417) ;  /* 0x0000000000100947 */ /* 0x000fea0003800000 */
[----:B------:R-:W-:Y:S02]  /*14f50*/  MOV R0, R13 ;  /* 0x0000000d00007202 */ /* 0x000fe40000000f00 */
[----:B------:R-:W-:-:S07]  /*14f60*/  MOV R9, 0x14f80 ;  /* 0x00014f8000097802 */ /* 0x000fce0000000f00 */
[----:B----45:R-:W-:Y:S05]  /*14f70*/  CALL.REL.NOINC `($__internal_0_$__cuda_sm20_rcp_rn_f32_slowpath) ;  /* 0x0000005800ec7944 */ /* 0x030fea0003c00000 */
[----:B------:R-:W-:Y:S05]  /*14f80*/  BRA `(.L_x_418) ;  /* 0x0000000000107947 */ /* 0x000fea0003800000 */
.L_x_417:
[----:B------:R-:W0:Y:S02]  /*14f90*/  MUFU.RCP R0, R13 ;  /* 0x0000000d00007308 */ /* 0x000e240000001000 */
[----:B0-----:R-:W-:-:S04]  /*14fa0*/  FFMA R9, R13, R0, -1 ;  /* 0xbf8000000d097423 */ /* 0x001fc80000000000 */
[----:B------:R-:W-:-:S04]  /*14fb0*/  FADD.FTZ R9, -R9, -RZ ;  /* 0x800000ff09097221 */ /* 0x000fc80000010100 */
[----:B------:R-:W-:-:S07]  /*14fc0*/  FFMA R0, R0, R9, R0 ;  /* 0x0000000900007223 */ /* 0x000fce0000000000 */
.L_x_418:
[----:B------:R-:W-:Y:S04]  /*14fd0*/  BSSY.RECONVERGENT B0, `(.L_x_419) ;  /* 0x000003f000007945 */ /* 0x000fe80003800200 */
[----:B------:R-:W-:Y:S05]  /*14fe0*/  @P3 BRA `(.L_x_420) ;  /* 0x0000000000f43947 */ /* 0x000fea0003800000 */
[----:B------:R-:W0:Y:S01]  /*14ff0*/  LDC R15, c[0x0][0x368] ;  /* 0x0000da00ff0f7b82 */ /* 0x000e220000000800 */
[----:B------:R-:W-:Y:S01]  /*15000*/  UIMAD UR4, UR12, UR13, URZ ;  /* 0x0000000d0c0472a4 */ /* 0x000fe2000f8e02ff */
[----:B------:R-:W-:Y:S05]  /*15010*/  BSSY.RECONVERGENT B1, `(.L_x_421) ;  /* 0x000002c000017945 */ /* 0x000fea0003800200 */
[----:B0-----:R-:W-:Y:S01]  /*15020*/  IMAD R9, R15, UR4, RZ ;  /* 0x000000040f097c24 */ /* 0x001fe2000f8e02ff */
[----:B------:R-:W-:Y:S01]  /*15030*/  IADD3 R15, PT, PT, R12, R15, RZ ;  /* 0x0000000f0c0f7210 */ /* 0x000fe20007ffe0ff */
[----:B------:R-:W-:Y:S02]  /*15040*/  HFMA2 R12, -RZ, RZ, 0, 0 ;  /* 0x00000000ff0c7431 */ /* 0x000fe400000001ff */
[----:B------:R-:W0:Y:S01]  /*15050*/  I2F.U32.RP R14, R9 ;  /* 0x00000009000e7306 */ /* 0x000e220000209000 */
[----:B------:R-:W-:Y:S01]  /*15060*/  ISETP.NE.U32.AND P2, PT, R9, RZ, PT ;  /* 0x000000ff0900720c */ /* 0x000fe20003f45070 */
[----:B------:R-:W-:Y:S01]  /*15070*/  IMAD R10, R15, UR13, R10 ;  /* 0x0000000d0f0a7c24 */ /* 0x000fe2000f8e020a */
[----:B------:R-:W-:-:S03]  /*15080*/  IADD3 R15, PT, PT, RZ, -R9, RZ ;  /* 0x80000009ff0f7210 */ /* 0x000fc60007ffe0ff */
[----:B----4-:R-:W-:-:S05]  /*15090*/  IMAD R10, R10, UR12, R11 ;  /* 0x0000000c0a0a7c24 */ /* 0x010fca000f8e020b */
[C---:B------:R-:W-:Y:S02]  /*150a0*/  ISETP.GE.U32.AND P0, PT, R10.reuse, 0x200, PT ;  /* 0x000002000a00780c */ /* 0x040fe40003f06070 */
[----:B------:R-:W-:Y:S01]  /*150b0*/  VIMNMX.U32 R11, PT, PT, R10, 0x200, !PT ;  /* 0x000002000a0b7848 */ /* 0x000fe20007fe0000 */
[----:B0-----:R-:W0:Y:S02]  /*150c0*/  MUFU.RCP R14, R14 ;  /* 0x0000000e000e7308 */ /* 0x001e240000001000 */
[----:B0-----:R-:W-:Y:S01]  /*150d0*/  VIADD R13, R14, 0xffffffe ;  /* 0x0ffffffe0e0d7836 */ /* 0x001fe20000000000 */
[----:B------:R-:W-:-:S04]  /*150e0*/  SEL R14, RZ, 0x1, P0 ;  /* 0x00000001ff0e7807 */ /* 0x000fc80000000000 */
[----:B------:R-:W-:Y:S01]  /*150f0*/  IADD3 R10, PT, PT, R11, -R10, -R14 ;  /* 0x8000000a0b0a7210 */ /* 0x000fe20007ffe80e */
[----:B------:R-:W0:Y:S02]  /*15100*/  F2I.FTZ.U32.TRUNC.NTZ R13, R13 ;  /* 0x0000000d000d7305 */ /* 0x000e24000021f000 */
[----:B0-----:R-:W-:-:S04]  /*15110*/  IMAD R15, R15, R13, RZ ;  /* 0x0000000d0f0f7224 */ /* 0x001fc800078e02ff */
[----:B------:R-:W-:-:S06]  /*15120*/  IMAD.HI.U32 R15, R13, R15, R12 ;  /* 0x0000000f0d0f7227 */ /* 0x000fcc00078e000c */
[----:B------:R-:W-:-:S05]  /*15130*/  IMAD.HI.U32 R15, R15, R10, RZ ;  /* 0x0000000a0f0f7227 */ /* 0x000fca00078e00ff */
[----:B------:R-:W-:-:S05]  /*15140*/  IADD3 R11, PT, PT, -R15, RZ, RZ ;  /* 0x000000ff0f0b7210 */ /* 0x000fca0007ffe1ff */
[----:B------:R-:W-:Y:S01]  /*15150*/  IMAD R10, R9, R11, R10 ;  /* 0x0000000b090a7224 */ /* 0x000fe200078e020a */
[----:B------:R-:W-:Y:S02]  /*15160*/  F2FP.F16.F32.PACK_AB R11, RZ, R0 ;  /* 0x00000000ff0b723e */ /* 0x000fe400000000ff */
[----:B------:R-:W-:Y:S02]  /*15170*/  MOV R0, R124 ;  /* 0x0000007c00007202 */ /* 0x000fe40000000f00 */
        /* <DEDUP_REMOVED lines=9> */
[----:B------:R-:W-:-:S13]  /*15210*/  ISETP.NE.AND P0, PT, R10, 0x3, PT ;  /* 0x000000030a00780c */ /* 0x000fda0003f05270 */
[----:B------:R-:W-:Y:S05]  /*15220*/  @!P0 BRA `(.L_x_422) ;  /* 0x0000000000288947 */ /* 0x000fea0003800000 */
[----:B------:R-:W-:Y:S02]  /*15230*/  IADD3 R14, PT, PT, R14, 0x1, RZ ;  /* 0x000000010e0e7810 */ /* 0x000fe40007ffe0ff */
[----:B------:R-:W-:Y:S02]  /*15240*/  MOV R0, R124 ;  /* 0x0000007c00007202 */ /* 0x000fe40000000f00 */
[----:B------:R-:W-:-:S05]  /*15250*/  LOP3.LUT R14, R14, 0x3, RZ, 0xc0, !PT ;  /* 0x000000030e0e7812 */ /* 0x000fca00078ec0ff */
[----:B------:R-:W-:-:S07]  /*15260*/  IMAD.MOV R14, RZ, RZ, -R14 ;  /* 0x000000ffff0e7224 */ /* 0x000fce00078e0a0e */
.L_x_423:
[----:B------:R-:W-:Y:S01]  /*15270*/  IADD3 R14, PT, PT, R14, 0x1, RZ ;  /* 0x000000010e0e7810 */ /* 0x000fe20007ffe0ff */
[----:B------:R-:W-:Y:S01]  /*15280*/  HMUL2 R127, R127, R11.H0_H0 ;  /* 0x2000000b7f7f7232 */ /* 0x000fe20000000000 */
[----:B------:R-:W-:Y:S02]  /*15290*/  IADD3 R0, PT, PT, R9, R0, RZ ;  /* 0x0000000009007210 */ /* 0x000fe40007ffe0ff */
[----:B------:R-:W-:Y:S01]  /*152a0*/  ISETP.NE.AND P0, PT, R14, RZ, PT ;  /* 0x000000ff0e00720c */ /* 0x000fe20003f05270 */
[----:B-----5:R-:W-:-:S12]  /*152b0*/  HFMA2 R127, R127, R123, -RZ ;  /* 0x0000007b7f7f7231 */ /* 0x020fd800001000ff */
[----:B------:R-:W-:Y:S05]  /*152c0*/  @P0 BRA `(.L_x_423) ;  /* 0xfffffffc00e80947 */ /* 0x000fea000383ffff */
.L_x_422:
[----:B------:R-:W-:Y:S05]  /*152d0*/  BSYNC.RECONVERGENT B1 ;  /* 0x0000000000017941 */ /* 0x000fea0003800200 */
.L_x_421:
[----:B------:R-:W-:Y:S04]  /*152e0*/  BSSY.RECONVERGENT B1, `(.L_x_420) ;  /* 0x000000d000017945 */ /* 0x000fe80003800200 */
[----:B------:R-:W-:Y:S05]  /*152f0*/  @!P1 BRA `(.L_x_424) ;  /* 0x00000000002c9947 */ /* 0x000fea0003800000 */
.L_x_425:
        /* <DEDUP_REMOVED lines=11> */
.L_x_424:
[----:B------:R-:W-:Y:S05]  /*153b0*/  BSYNC.RECONVERGENT B1 ;  /* 0x0000000000017941 */ /* 0x000fea0003800200 */
.L_x_420:
[----:B------:R-:W-:Y:S05]  /*153c0*/  BSYNC.RECONVERGENT B0 ;  /* 0x0000000000007941 */ /* 0x000fea0003800200 */
.L_x_419:
[----:B------:R-:W-:Y:S01]  /*153d0*/  USHF.L.U32 UR4, UR5, 0x16, URZ ;  /* 0x0000001605047899 */ /* 0x000fe200080006ff */
[----:B------:R-:W-:Y:S01]  /*153e0*/  BAR.SYNC.DEFER_BLOCKING 0x0 ;  /* 0x0000000000007b1d */ /* 0x000fe20000010000 */
[----:B------:R-:W-:Y:S02]  /*153f0*/  UIADD3 UR9, UPT, UPT, UR7, 0x10, URZ ;  /* 0x0000001007097890 */ /* 0x000fe4000fffe0ff */
[----:B------:R-:W-:Y:S02]  /*15400*/  ULEA UR5, UR6, UR4, 0x7 ;  /* 0x0000000406057291 */ /* 0x000fe4000f8e38ff */
[C---:B------:R-:W-:Y:S01]  /*15410*/  LEA R0, R124.reuse, UR4, 0xd ;  /* 0x000000047c007c11 */ /* 0x040fe2000f8e68ff */
[----:B------:R-:W0:Y:S03]  /*15420*/  LDCU.64 UR12, c[0x0][0x3c0] ;  /* 0x00007800ff0c77ac */ /* 0x000e260008000a00 */
[----:B------:R-:W-:Y:S01]  /*15430*/  LEA R0, R3, R0, 0x7 ;  /* 0x0000000003007211 */ /* 0x000fe200078e38ff */
[----:B------:R-:W-:Y:S01]  /*15440*/  UMOV UR4, URZ ;  /* 0x000000ff00047c82 */ /* 0x000fe20008000000 */
[----:B------:R-:W-:-:S02]  /*15450*/  LEA R10, R124, UR5, 0xd ;  /* 0x000000057c0a7c11 */ /* 0x000fc4000f8e68ff */
[----:B------:R-:W-:-:S03]  /*15460*/  IADD3 R0, PT, PT, R0, 0x1000, RZ ;  /* 0x0000100000007810 */ /* 0x000fc60007ffe0ff */
[----:B----4-:R-:W-:-:S04]  /*15470*/  IMAD.WIDE.U32 R10, R10, 0x2, RZ ;  /* 0x000000020a0a7825 */ /* 0x010fc800078e00ff */
[----:B------:R-:W-:Y:S01]  /*15480*/  IMAD.WIDE.U32 R12, R0, 0x2, RZ ;  /* 0x00000002000c7825 */ /* 0x000fe200078e00ff */
[----:B------:R-:W-:Y:S02]  /*15490*/  LOP3.LUT R0, R10, 0x10, RZ, 0xfc, !PT ;  /* 0x000000100a007812 */ /* 0x000fe400078efcff */
[----:B------:R-:W-:Y:S02]  /*154a0*/  LOP3.LUT R3, R12, 0x10, RZ, 0xfc, !PT ;  /* 0x000000100c037812 */ /* 0x000fe400078efcff */
[----:B0-----:R-:W-:Y:S02]  /*154b0*/  IADD3 R16, P1, PT, R0, UR12, RZ ;  /* 0x0000000c00107c10 */ /* 0x001fe4000ff3e0ff */
[----:B------:R-:W-:Y:S02]  /*154c0*/  IADD3 R14, P0, PT, R3, UR12, RZ ;  /* 0x0000000c030e7c10 */ /* 0x000fe4000ff1e0ff */
[----:B------:R-:W-:Y:S02]  /*154d0*/  IADD3.X R17, PT, PT, R11, UR13, RZ, P1, !PT ;  /* 0x0000000d0b117c10 */ /* 0x000fe40008ffe4ff */
[----:B------:R-:W-:-:S09]  /*154e0*/  IADD3.X R15, PT, PT, R13, UR13, RZ, P0, !PT ;  /* 0x0000000d0d0f7c10 */ /* 0x000fd200087fe4ff */
.L_x_426:
[----:B0-----:R-:W2:Y:S04]  /*154f0*/  LDG.E.128 R20, desc[UR10][R16.64+-0x10] ;  /* 0xfffff00a10147981 */ /* 0x001ea8000c1e1d00 */
[----:B------:R-:W3:Y:S01]  /*15500*/  LDG.E.128 R24, desc[UR10][R14.64+-0x10] ;  /* 0xfffff00a0e187981 */ /* 0x000ee2000c1e1d00 */
[----:B------:R-:W-:Y:S01]  /*15510*/  ISETP.NE.AND P0, PT, R7, RZ, PT ;  /* 0x000000ff0700720c */ /* 0x000fe20003f05270 */
[C---:B--2---:R-:W-:Y:S02]  /*15520*/  HFMA2 R21, R127.reuse.H0_H0, R21, RZ.H0_H0 ;  /* 0x000000157f157231 */ /* 0x044fe400000408ff */
[C---:B------:R-:W-:Y:S02]  /*15530*/  HFMA2 R23, R127.reuse.H0_H0, R23, RZ.H0_H0 ;  /* 0x000000177f177231 */ /* 0x040fe400000408ff */
[----:B---3--:R-:W-:-:S02]  /*15540*/  HFMA2 R21, R127.H1_H1, R25, R21 ;  /* 0x000000197f157231 */ /* 0x008fc40000000c15 */
[C---:B------:R-:W-:Y:S02]  /*15550*/  HFMA2 R20, R127.reuse.H0_H0, R20, RZ.H0_H0 ;  /* 0x000000147f147231 */ /* 0x040fe400000408ff */
[C---:B------:R-:W-:Y:S01]  /*15560*/  HFMA2 R22, R127.reuse.H0_H0, R22, RZ.H0_H0 ;  /* 0x000000167f167231 */ /* 0x040fe200000408ff */
[----:B------:R-:W0:Y:S01]  /*15570*/  SHFL.DOWN PT, R18, R21, 0x10, 0x1f ;  /* 0x0a001f0015127f89 */ /* 0x000e2200000e0000 */
[C---:B------:R-:W-:Y:S02]  /*15580*/  HFMA2 R23, R127.reuse.H1_H1, R27, R23 ;  /* 0x0000001b7f177231 */ /* 0x040fe40000000c17 */
[C---:B------:R-:W-:Y:S02]  /*15590*/  HFMA2 R20, R127.reuse.H1_H1, R24, R20 ;  /* 0x000000187f147231 */ /* 0x040fe40000000c14 */
[----:B------:R-:W-:Y:S01]  /*155a0*/  HFMA2 R22, R127.H1_H1, R26, R22 ;  /* 0x0000001a7f167231 */ /* 0x000fe20000000c16 */
        /* <DEDUP_REMOVED lines=30> */
[----:B------:R-:W-:-:S02]  /*15790*/  MOV R18, R21 ;  /* 0x0000001500127202 */ /* 0x000fc40000000f00 */
[----:B------:R-:W0:Y:S01]  /*157a0*/  SHFL.DOWN PT, R24, R23, 0x1, 0x1f ;  /* 0x08201f0017187f89 */ /* 0x000e2200000e0000 */
[----:B---3--:R-:W-:Y:S02]  /*157b0*/  HADD2 R22, R19, R22 ;  /* 0x0000001613167230 */ /* 0x008fe40000000000 */
[----:B------:R-:W-:Y:S01]  /*157c0*/  IMAD.MOV.U32 R9, RZ, RZ, R20 ;  /* 0x000000ffff097224 */ /* 0x000fe200078e0014 */
[----:B------:R-:W1:Y:S02]  /*157d0*/  SHFL.DOWN PT, R18, R18, 0x1, 0x1f ;  /* 0x08201f0012127f89 */ /* 0x000e6400000e0000 */
[----:B------:R-:W-:-:S03]  /*157e0*/  MOV R19, R22 ;  /* 0x0000001600137202 */ /* 0x000fc60000000f00 */
[----:B------:R-:W2:Y:S04]  /*157f0*/  SHFL.DOWN PT, R9, R9, 0x1, 0x1f ;  /* 0x08201f0009097f89 */ /* 0x000ea800000e0000 */
[----:B------:R-:W3:Y:S01]  /*15800*/  SHFL.DOWN PT, R19, R19, 0x1, 0x1f ;  /* 0x08201f0013137f89 */ /* 0x000ee200000e0000 */
[----:B0-----:R-:W-:Y:S02]  /*15810*/  HFMA2 R23, R23, 1, 1, R24 ;  /* 0x3c003c0017177831 */ /* 0x001fe40000000018 */
[----:B-1----:R-:W-:Y:S02]  /*15820*/  HFMA2 R21, R21, 1, 1, R18 ;  /* 0x3c003c0015157831 */ /* 0x002fe40000000012 */
        /* <DEDUP_REMOVED lines=12> */
[C---:B--2---:R-:W-:Y:S02]  /*158f0*/  HFMA2 R25, R127.reuse.H0_H0, R25, RZ.H0_H0 ;  /* 0x000000197f197231 */ /* 0x044fe400000408ff */
[C---:B------:R-:W-:Y:S02]  /*15900*/  HFMA2 R27, R127.reuse.H0_H0, R27, RZ.H0_H0 ;  /* 0x0000001b7f1b7231 */ /* 0x040fe400000408ff */
[C---:B---3--:R-:W-:Y:S02]  /*15910*/  HFMA2 R25, R127.reuse.H1_H1, R29, R25 ;  /* 0x0000001d7f197231 */ /* 0x048fe40000000c19 */
[C---:B------:R-:W-:Y:S02]  /*15920*/  HFMA2 R27, R127.reuse.H1_H1, R31, R27 ;  /* 0x0000001f7f1b7231 */ /* 0x040fe40000000c1b */
[C---:B------:R-:W-:Y:S01]  /*15930*/  HFMA2 R24, R127.reuse.H0_H0, R24, RZ.H0_H0 ;  /* 0x000000187f187231 */ /* 0x040fe200000408ff */
[----:B------:R-:W0:Y:S01]  /*15940*/  SHFL.DOWN PT, R18, R25, 0x10, 0x1f ;  /* 0x0a001f0019127f89 */ /* 0x000e2200000e0000 */
[----:B------:R-:W-:-:S02]  /*15950*/  HFMA2 R26, R127.H0_H0, R26, RZ.H0_H0 ;  /* 0x0000001a7f1a7231 */ /* 0x000fc400000408ff */
[C---:B------:R-:W-:Y:S01]  /*15960*/  HFMA2 R24, R127.reuse.H1_H1, R28, R24 ;  /* 0x0000001c7f187231 */ /* 0x040fe20000000c18 */
[----:B------:R-:W1:Y:S01]  /*15970*/  SHFL.DOWN PT, R32, R27, 0x10, 0x1f ;  /* 0x0a001f001b207f89 */ /* 0x000e6200000e0000 */
[----:B------:R-:W-:-:S03]  /*15980*/  HFMA2 R26, R127.H1_H1, R30, R26 ;  /* 0x0000001e7f1a7231 */ /* 0x000fc60000000c1a */
        /* <DEDUP_REMOVED lines=65> */
[----:B-1----:R-:W-:Y:S02]  /*15da0*/  HADD2 R20, R20, R9 ;  /* 0x0000000914147230 */ /* 0x002fe40000000000 */
[----:B------:R-:W-:Y:S02]  /*15db0*/  HADD2 R22, R22, R19 ;  /* 0x0000001316167230 */ /* 0x000fe40000000000 */
[----:B--2---:R-:W-:-:S03]  /*15dc0*/  HADD2 R32, R25, R28 ;  /* 0x0000001c19207230 */ /* 0x004fc60000000000 */
[----:B------:R-:W-:Y:S01]  /*15dd0*/  @!P2 STS.128 [UR9+-0x10], R20 ;  /* 0xfffff014ff00a988 */ /* 0x000fe20008000c09 */
[----:B------:R-:W-:Y:S02]  /*15de0*/  HFMA2 R35, R31, 1, 1, R30 ;  /* 0x3c003c001f237831 */ /* 0x000fe4000000001e */
[----:B0-----:R-:W-:-:S05]  /*15df0*/  HADD2 R34, R27, R34 ;  /* 0x000000221b227230 */ /* 0x001fca0000000000 */
[----:B------:R-:W-:Y:S01]  /*15e00*/  @!P0 STS.128 [R5+UR8], R32 ;  /* 0x0000002005008988 */ /* 0x000fe20008000c08 */
[----:B------:R-:W-:Y:S01]  /*15e10*/  BAR.SYNC.DEFER_BLOCKING 0x0 ;  /* 0x0000000000007b1d */ /* 0x000fe20000010000 */
[----:B------:R-:W-:-:S04]  /*15e20*/  IADD3 R14, P0, PT, R14, 0x20, RZ ;  /* 0x000000200e0e7810 */ /* 0x000fc80007f1e0ff */
[----:B------:R-:W-:Y:S01]  /*15e30*/  IADD3.X R15, PT, PT, RZ, R15, RZ, P0, !PT ;  /* 0x0000000fff0f7210 */ /* 0x000fe200007fe4ff */
        /* <DEDUP_REMOVED lines=39> */
[----:B------:R-:W-:-:S09]  /*160b0*/  UISETP.GT.U32.AND UP0, UPT, UR18, -0x3, UPT ;  /* 0xfffffffd1200788c */ /* 0x000fd2000bf04070 */
[----:B------:R-:W-:Y:S05]  /*160c0*/  BRA.U UP0, `(.L_x_427) ;  /* 0x0000001500dc7547 */ /* 0x000fea000b800000 */
[----:B------:R-:W1:Y:S01]  /*160d0*/  S2UR UR13, SR_CgaCtaId ;  /* 0x00000000000d79c3 */ /* 0x000e620000008800 */
[----:B------:R-:W-:Y:S01]  /*160e0*/  UISETP.GE.U32.AND UP0, UPT, UR18, 0x3, UPT ;  /* 0x000000031200788c */ /* 0x000fe2000bf06070 */
[----:B------:R-:W-:Y:S01]  /*160f0*/  UMOV UR4, 0x400 ;  /* 0x0000040000047882 */ /* 0x000fe20000000000 */
[----:B------:R-:W-:Y:S02]  /*16100*/  UIADD3 UR5, UPT, UPT, UR17, -0x2, URZ ;  /* 0xfffffffe11057890 */ /* 0x000fe4000fffe0ff */
[----:B------:R-:W-:Y:S02]  /*16110*/  UIADD3 UR4, UPT, UPT, UR4, 0xa50, URZ ;  /* 0x00000a5004047890 */ /* 0x000fe4000fffe0ff */
[----:B------:R-:W-:Y:S01]  /*16120*/  ULOP3.LUT UR12, UR5, 0x3, URZ, 0xc0, !UPT ;  /* 0x00000003050c7892 */ /* 0x000fe2000f8ec0ff */
[----:B------:R-:W-:Y:S01]  /*16130*/  UMOV UR16, 0x1 ;  /* 0x0000000100107882 */ /* 0x000fe20000000000 */
[----:B-1----:R-:W-:Y:S01]  /*16140*/  ULEA UR9, UR13, UR4, 0x18 ;  /* 0x000000040d097291 */ /* 0x002fe2000f8ec0ff */
[----:B------:R-:W-:Y:S11]  /*16150*/  BRA.U !UP0, `(.L_x_428) ;  /* 0x0000001108587547 */ /* 0x000ff6000b800000 */
[----:B------:R-:W-:Y:S01]  /*16160*/  UIADD3 UR4, UPT, UPT, -UR17, URZ, URZ ;  /* 0x000000ff11047290 */ /* 0x000fe2000fffe1ff */
[----:B------:R-:W-:Y:S01]  /*16170*/  MOV R17, UR18 ;  /* 0x0000001200117c02 */ /* 0x000fe20008000f00 */
[----:B------:R-:W-:Y:S02]  /*16180*/  ULOP3.LUT UR5, UR5, 0xfffffffc, URZ, 0xc0, !UPT ;  /* 0xfffffffc05057892 */ /* 0x000fe4000f8ec0ff */
[----:B------:R-:W-:Y:S02]  /*16190*/  UIADD3 UR14, UPT, UPT, UR13, 0x2, URZ ;  /* 0x000000020d0e7890 */ /* 0x000fe4000fffe0ff */
[----:B------:R-:W-:Y:S01]  /*161a0*/  IMAD.U32 R16, RZ, RZ, UR4 ;  /* 0x00000004ff107e24 */ /* 0x000fe2000f8e00ff */
[----:B------:R-:W-:Y:S01]  /*161b0*/  UIADD3 UR15, UPT, UPT, -UR5, URZ, URZ ;  /* 0x000000ff050f7290 */ /* 0x000fe2000fffe1ff */
[----:B------:R-:W-:-:S11]  /*161c0*/  UMOV UR16, 0x3 ;  /* 0x0000000300107882 */ /* 0x000fd60000000000 */
.L_x_453:
[----:B------:R-:W-:Y:S01]  /*161d0*/  ISETP.NE.AND P1, PT, R124, RZ, PT ;  /* 0x000000ff7c00720c */ /* 0x000fe20003f25270 */
[----:B------:R-:W-:Y:S01]  /*161e0*/  UMOV UR4, 0x1 ;  /* 0x0000000100047882 */ /* 0x000fe20000000000 */
[----:B------:R-:W-:Y:S01]  /*161f0*/  S2UR UR13, SR_CgaCtaId ;  /* 0x00000000000d79c3 */ /* 0x000fe20000008800 */
[----:B------:R-:W-:Y:S10]  /*16200*/  BSSY.RECONVERGENT B0, `(.L_x_429) ;  /* 0x0000036000007945 */ /* 0x000ff40003800200 */
[----:B------:R-:W-:Y:S01]  /*16210*/  VOTEU.ALL UP0, P1 ;  /* 0x0000000000ff7886 */ /* 0x000fe20000800000 */
[----:B------:R-:W-:Y:S01]  /*16220*/  VOTEU.ALL UP1, P1 ;  /* 0x0000000000ff7886 */ /* 0x000fe20000820000 */
[----:B-1----:R-:W-:-:S03]  /*16230*/  @!P1 MOV R9, 0x100 ;  /* 0x0000010000099802 */ /* 0x002fc60000000f00 */
[----:B------:R-:W1:Y:S01]  /*16240*/  @!UP0 S2UR UR21, SR_CgaCtaId ;  /* 0x00000000001589c3 */ /* 0x000e620000008800 */
[----:B------:R-:W-:Y:S01]  /*16250*/  @!UP0 UMOV UR20, 0x400 ;  /* 0x0000040000148882 */ /* 0x000fe20000000000 */
[----:B------:R-:W-:-:S04]  /*16260*/  @!UP0 UIADD3 UR4, UPT, UPT, -UR4, 0x100000, URZ ;  /* 0x0010000004048890 */ /* 0x000fc8000fffe1ff */
[----:B------:R-:W-:Y:S02]  /*16270*/  @!UP0 USHF.L.U32 UR5, UR4, 0xb, URZ ;  /* 0x0000000b04058899 */ /* 0x000fe400080006ff */
[----:B------:R-:W-:Y:S02]  /*16280*/  @!UP0 USHF.L.U32 UR4, UR4, 0x1, URZ ;  /* 0x0000000104048899 */ /* 0x000fe400080006ff */
[----:B------:R-:W-:-:S04]  /*16290*/  @!UP0 UIADD3 UR20, UPT, UPT, UR20, 0x16b8, URZ ;  /* 0x000016b814148890 */ /* 0x000fc8000fffe0ff */
[----:B-1----:R-:W-:Y:S01]  /*162a0*/  @!UP0 ULEA UR20, UR21, UR20, 0x18 ;  /* 0x0000001415148291 */ /* 0x002fe2000f8ec0ff */
[----:B------:R-:W1:Y:S11]  /*162b0*/  FENCE.VIEW.ASYNC.S ;  /* 0x00000000000073c6 */ /* 0x000e760000000000 */
        /* <DEDUP_REMOVED lines=37> */
.L_x_431:
[----:B------:R-:W-:Y:S01]  /*16510*/  @P0 ELECT P2, URZ, PT ;  /* 0x0000000000ff082f */ /* 0x000fe20003840000 */
[----:B------:R1:W-:-:S12]  /*16520*/  UBLKCP.S.S [UR22], [UR7], UR4 ;  /* 0x00000016070073ba */ /* 0x0003d80008000604 */
[----:B------:R-:W-:Y:S02]  /*16530*/  @P2 PLOP3.LUT P0, PT, P2, PT, PT, 0x8, 0x80 ;  /* 0x000000000080281c */ /* 0x000fe4000170e170 */
[----:B------:R-:W-:-:S11]  /*16540*/  PLOP3.LUT P2, PT, PT, PT, PT, 0x8, 0x80 ;  /* 0x000000000080781c */ /* 0x000fd60003f4e170 */
[----:B-1----:R-:W-:Y:S05]  /*16550*/  @P0 BRA.U.ANY `(.L_x_431) ;  /* 0xfffffffd00ec0947 */ /* 0x002fea000393ffff */
.L_x_430:
[----:B------:R-:W-:Y:S05]  /*16560*/  BSYNC.RECONVERGENT B0 ;  /* 0x0000000000007941 */ /* 0x000fea0003800200 */
.L_x_429:
[----:B------:R-:W-:Y:S01]  /*16570*/  UMOV UR4, 0x400 ;  /* 0x0000040000047882 */ /* 0x000fe20000000000 */
[----:B------:R-:W-:Y:S01]  /*16580*/  SHF.L.U32 R18, RZ, 0x1f, RZ ;  /* 0x0000001fff127819 */ /* 0x000fe200000006ff */
[----:B------:R-:W-:Y:S01]  /*16590*/  UIADD3 UR4, UPT, UPT, UR4, 0x16b8, URZ ;  /* 0x000016b804047890 */ /* 0x000fe2000fffe0ff */
[----:B------:R-:W-:-:S03]  /*165a0*/  ISETP.GT.U32.AND P2, PT, R124, 0x3f, PT ;  /* 0x0000003f7c00780c */ /* 0x000fc60003f44070 */
[----:B------:R-:W-:-:S09]  /*165b0*/  ULEA UR21, UR13, UR4, 0x18 ;  /* 0x000000040d157291 */ /* 0x000fd2000f8ec0ff */
[----:B------:R-:W1:Y:S02]  /*165c0*/  SYNCS.PHASECHK.TRANS64.TRYWAIT P0, [UR21], R18 ;  /* 0x00000012ff0075a7 */ /* 0x000e640008001115 */
[----:B-1----:R-:W-:Y:S05]  /*165d0*/  @!P0 BRA `(.L_x_432) ;  /* 0x0000004000dc8947 */ /* 0x002fea0003800000 */
.L_x_506:
[----:B------:R-:W-:Y:S04]  /*165e0*/  BSSY.RECONVERGENT B0, `(.L_x_433) ;  /* 0x000000b000007945 */ /* 0x000fe80003800200 */
[----:B------:R-:W-:Y:S05]  /*165f0*/  @P2 BRA `(.L_x_434) ;  /* 0x0000000000242947 */ /* 0x000fea0003800000 */
[----:B------:R-:W-:Y:S01]  /*16600*/  ISETP.NE.AND P0, PT, R17, RZ, PT ;  /* 0x000000ff1100720c */ /* 0x000fe20003f05270 */
[----:B------:R-:W-:-:S12]  /*16610*/  LDS R9, [R6+UR9] ;  /* 0x0000000906097984 */ /* 0x000fd80008000800 */
[----:B------:R-:W1:Y:S02]  /*16620*/  @!P0 LDS R14, [R6+UR7] ;  /* 0x00000007060e8984 */ /* 0x000e640008000800 */
[----:B-1----:R-:W-:-:S05]  /*16630*/  @!P0 HADD2 R14, R14, R9 ;  /* 0x000000090e0e8230 */ /* 0x002fca0000000000 */
[----:B------:R-:W-:-:S05]  /*16640*/  @!P0 HMNMX2 R15, R14, RZ.H0_H0, !PT ;  /* 0x200000ff0e0f8240 */ /* 0x000fca0007800000 */
[----:B------:R-:W-:Y:S04]  /*16650*/  @!P0 STS [R6+UR7], R15 ;  /* 0x0000000f06008988 */ /* 0x000fe80008000807 */
[----:B------:R-:W1:Y:S02]  /*16660*/  @P0 LDS R14, [R6+UR7] ;  /* 0x00000007060e0984 */ /* 0x000e640008000800 */
[----:B-1----:R-:W-:-:S05]  /*16670*/  @P0 HFMA2 R9, R14, 1, 1, R9 ;  /* 0x3c003c000e090831 */ /* 0x002fca0000000009 */
[----:B------:R1:W-:Y:S02]  /*16680*/  @P0 STS [R6+UR7], R9 ;  /* 0x0000000906000988 */ /* 0x0003e40008000807 */
.L_x_434:
[----:B------:R-:W-:Y:S05]  /*16690*/  BSYNC.RECONVERGENT B0 ;  /* 0x0000000000007941 */ /* 0x000fea0003800200 */
.L_x_433:
[----:B------:R-:W-:Y:S01]  /*166a0*/  BAR.SYNC.DEFER_BLOCKING 0x0 ;  /* 0x0000000000007b1d */ /* 0x000fe20000010000 */
[----:B-1----:R-:W-:-:S05]  /*166b0*/  @!P1 MOV R9, 0x100 ;  /* 0x0000010000099802 */ /* 0x002fca0000000f00 */
[----:B------:R-:W-:Y:S01]  /*166c0*/  UMOV UR4, 0x1 ;  /* 0x0000000100047882 */ /* 0x000fe20000000000 */
[----:B------:R-:W-:Y:S01]  /*166d0*/  VOTEU.ALL UP1, P1 ;  /* 0x0000000000ff7886 */ /* 0x000fe20000820000 */
[----:B------:R-:W-:-:S04]  /*166e0*/  @!UP0 UIADD3 UR4, UPT, UPT, -UR4, 0x100000, URZ ;  /* 0x0010000004048890 */ /* 0x000fc8000fffe1ff */
[----:B------:R-:W-:Y:S02]  /*166f0*/  @!UP0 USHF.L.U32 UR5, UR4, 0xb, URZ ;  /* 0x0000000b04058899 */ /* 0x000fe400080006ff */
[----:B------:R-:W-:Y:S01]  /*16700*/  @!UP0 USHF.L.U32 UR4, UR4, 0x1, URZ ;  /* 0x0000000104048899 */ /* 0x000fe200080006ff */
[----:B------:R-:W-:Y:S01]  /*16710*/  BSSY.RECONVERGENT B0, `(.L_x_435) ;  /* 0x0000027000007945 */ /* 0x000fe20003800200 */
[----:B------:R-:W1:Y:S10]  /*16720*/  FENCE.VIEW.ASYNC.S ;  /* 0x00000000000073c6 */ /* 0x000e740000000000 */
        /* <DEDUP_REMOVED lines=32> */
.L_x_437:
[----:B------:R-:W-:Y:S01]  /*16930*/  @P0 ELECT P3, URZ, PT ;  /* 0x0000000000ff082f */ /* 0x000fe20003860000 */
[----:B------:R1:W-:-:S12]  /*16940*/  UBLKCP.S.S [UR22], [UR7], UR4 ;  /* 0x00000016070073ba */ /* 0x0003d80008000604 */
[----:B------:R-:W-:Y:S02]  /*16950*/  @P3 PLOP3.LUT P0, PT, P3, PT, PT, 0x8, 0x80 ;  /* 0x000000000080381c */ /* 0x000fe40001f0e170 */
[----:B------:R-:W-:-:S11]  /*16960*/  PLOP3.LUT P3, PT, PT, PT, PT, 0x8, 0x80 ;  /* 0x000000000080781c */ /* 0x000fd60003f6e170 */
[----:B-1----:R-:W-:Y:S05]  /*16970*/  @P0 BRA.U.ANY `(.L_x_437) ;  /* 0xfffffffd00ec0947 */ /* 0x002fea000393ffff */
.L_x_436:
[----:B------:R-:W-:Y:S05]  /*16980*/  BSYNC.RECONVERGENT B0 ;  /* 0x0000000000007941 */ /* 0x000fea0003800200 */
.L_x_435:
[----:B------:R-:W1:Y:S02]  /*16990*/  SYNCS.PHASECHK.TRANS64.TRYWAIT P0, [UR21], R18 ;  /* 0x00000012ff0075a7 */ /* 0x000e640008001115 */
[----:B-1----:R-:W-:Y:S05]  /*169a0*/  @!P0 BRA `(.L_x_438) ;  /* 0x0000003c00f48947 */ /* 0x002fea0003800000 */
.L_x_507:
[----:B------:R-:W-:Y:S04]  /*169b0*/  BSSY.RECONVERGENT B0, `(.L_x_439) ;  /* 0x000000b000007945 */ /* 0x000fe80003800200 */
[----:B------:R-:W-:Y:S05]  /*169c0*/  @P2 BRA `(.L_x_440) ;  /* 0x0000000000242947 */ /* 0x000fea0003800000 */
[----:B------:R-:W-:Y:S01]  /*169d0*/  ISETP.NE.AND P0, PT, R17, 0x1, PT ;  /* 0x000000011100780c */ /* 0x000fe20003f05270 */
[----:B------:R-:W-:-:S12]  /*169e0*/  LDS R9, [R6+UR9] ;  /* 0x0000000906097984 */ /* 0x000fd80008000800 */
[----:B------:R-:W1:Y:S02]  /*169f0*/  @P0 LDS R14, [R6+UR7] ;  /* 0x00000007060e0984 */ /* 0x000e640008000800 */
[----:B-1----:R-:W-:-:S05]  /*16a00*/  @P0 HADD2 R15, R14, R9 ;  /* 0x000000090e0f0230 */ /* 0x002fca0000000000 */
[----:B------:R-:W-:Y:S04]  /*16a10*/  @P0 STS [R6+UR7], R15 ;  /* 0x0000000f06000988 */ /* 0x000fe80008000807 */
[----:B------:R-:W1:Y:S02]  /*16a20*/  @!P0 LDS R14, [R6+UR7] ;  /* 0x00000007060e8984 */ /* 0x000e640008000800 */
[----:B-1----:R-:W-:-:S05]  /*16a30*/  @!P0 HFMA2 R9, R14, 1, 1, R9 ;  /* 0x3c003c000e098831 */ /* 0x002fca0000000009 */
[----:B------:R-:W-:-:S05]  /*16a40*/  @!P0 HMNMX2 R9, R9, RZ.H0_H0, !PT ;  /* 0x200000ff09098240 */ /* 0x000fca0007800000 */
[----:B------:R1:W-:Y:S02]  /*16a50*/  @!P0 STS [R6+UR7], R9 ;  /* 0x0000000906008988 */ /* 0x0003e40008000807 */
.L_x_440:
[----:B------:R-:W-:Y:S05]  /*16a60*/  BSYNC.RECONVERGENT B0 ;  /* 0x0000000000007941 */ /* 0x000fea0003800200 */
.L_x_439:
        /* <DEDUP_REMOVED lines=42> */
.L_x_443:
[----:B------:R-:W-:Y:S01]  /*16d10*/  @P0 ELECT P3, URZ, PT ;  /* 0x0000000000ff082f */ /* 0x000fe20003860000 */
[----:B------:R1:W-:-:S12]  /*16d20*/  UBLKCP.S.S [UR4], [UR7], UR20 ;  /* 0x00000004070073ba */ /* 0x0003d80008000614 */
[----:B------:R-:W-:Y:S02]  /*16d30*/  @P3 PLOP3.LUT P0, PT, P3, PT, PT, 0x8, 0x80 ;  /* 0x000000000080381c */ /* 0x000fe40001f0e170 */
[----:B------:R-:W-:-:S11]  /*16d40*/  PLOP3.LUT P3, PT, PT, PT, PT, 0x8, 0x80 ;  /* 0x000000000080781c */ /* 0x000fd60003f6e170 */
[----:B-1----:R-:W-:Y:S05]  /*16d50*/  @P0 BRA.U.ANY `(.L_x_443) ;  /* 0xfffffffd00ec0947 */ /* 0x002fea000393ffff */
.L_x_442:
[----:B------:R-:W-:Y:S05]  /*16d60*/  BSYNC.RECONVERGENT B0 ;  /* 0x0000000000007941 */ /* 0x000fea0003800200 */
.L_x_441:
[----:B------:R-:W1:Y:S02]  /*16d70*/  SYNCS.PHASECHK.TRANS64.TRYWAIT P0, [UR21], R18 ;  /* 0x00000012ff0075a7 */ /* 0x000e640008001115 */
[----:B-1----:R-:W-:Y:S05]  /*16d80*/  @!P0 BRA `(.L_x_444) ;  /* 0x0000003c00088947 */ /* 0x002fea0003800000 */
.L_x_508:
[----:B------:R-:W-:Y:S04]  /*16d90*/  BSSY.RECONVERGENT B0, `(.L_x_445) ;  /* 0x000000b000007945 */ /* 0x000fe80003800200 */
[----:B------:R-:W-:Y:S05]  /*16da0*/  @P2 BRA `(.L_x_446) ;  /* 0x0000000000242947 */ /* 0x000fea0003800000 */
[----:B------:R-:W-:Y:S01]  /*16db0*/  ISETP.NE.AND P0, PT, R17, 0x2, PT ;  /* 0x000000021100780c */ /* 0x000fe20003f05270 */
[----:B------:R-:W-:-:S12]  /*16dc0*/  LDS R9, [R6+UR9] ;  /* 0x0000000906097984 */ /* 0x000fd80008000800 */
[----:B------:R-:W1:Y:S02]  /*16dd0*/  @P0 LDS R14, [R6+UR7] ;  /* 0x00000007060e0984 */ /* 0x000e640008000800 */
[----:B-1----:R-:W-:-:S05]  /*16de0*/  @P0 HFMA2 R15, R14, 1, 1, R9 ;  /* 0x3c003c000e0f0831 */ /* 0x002fca0000000009 */
[----:B------:R-:W-:Y:S04]  /*16df0*/  @P0 STS [R6+UR7], R15 ;  /* 0x0000000f06000988 */ /* 0x000fe80008000807 */
[----:B------:R-:W1:Y:S02]  /*16e00*/  @!P0 LDS R14, [R6+UR7] ;  /* 0x00000007060e8984 */ /* 0x000e640008000800 */
[----:B-1----:R-:W-:-:S05]  /*16e10*/  @!P0 HADD2 R9, R14, R9 ;  /* 0x000000090e098230 */ /* 0x002fca0000000000 */
[----:B------:R-:W-:-:S05]  /*16e20*/  @!P0 HMNMX2 R9, R9, RZ.H0_H0, !PT ;  /* 0x200000ff09098240 */ /* 0x000fca0007800000 */
[----:B------:R1:W-:Y:S02]  /*16e30*/  @!P0 STS [R6+UR7], R9 ;  /* 0x0000000906008988 */ /* 0x0003e40008000807 */
.L_x_446:
[----:B------:R-:W-:Y:S05]  /*16e40*/  BSYNC.RECONVERGENT B0 ;  /* 0x0000000000007941 */ /* 0x000fea0003800200 */
.L_x_445:
[----:B------:R-:W-:Y:S01]  /*16e50*/  BAR.SYNC.DEFER_BLOCKING 0x0 ;  /* 0x0000000000007b1d */ /* 0x000fe20000010000 */
[----:B-1----:R-:W-:-:S05]  /*16e60*/  @!P1 MOV R9, 0x100 ;  /* 0x0000010000099802 */ /* 0x002fca0000000f00 */
[----:B------:R-:W-:Y:S01]  /*16e70*/  UMOV UR4, 0x1 ;  /* 0x0000000100047882 */ /* 0x000fe20000000000 */
[----:B------:R-:W-:Y:S01]  /*16e80*/  BSSY.RECONVERGENT B0, `(.L_x_447) ;  /* 0x000002c000007945 */ /* 0x000fe20003800200 */
[----:B------:R-:W-:-:S04]  /*16e90*/  @!UP0 UIADD3 UR4, UPT, UPT, -UR4, 0x100000, URZ ;  /* 0x0010000004048890 */ /* 0x000fc8000fffe1ff */
[----:B------:R-:W-:Y:S02]  /*16ea0*/  @!UP0 USHF.L.U32 UR5, UR4, 0xb, URZ ;  /* 0x0000000b04058899 */ /* 0x000fe400080006ff */
[----:B------:R-:W-:Y:S01]  /*16eb0*/  @!UP0 USHF.L.U32 UR4, UR4, 0x1, URZ ;  /* 0x0000000104048899 */ /* 0x000fe200080006ff */
[----:B------:R-:W-:Y:S01]  /*16ec0*/  VOTEU.ALL UP0, P1 ;  /* 0x0000000000ff7886 */ /* 0x000fe20000800000 */
        /* <DEDUP_REMOVED lines=34> */
.L_x_449:
[----:B------:R-:W-:Y:S01]  /*170f0*/  @P0 ELECT P1, URZ, PT ;  /* 0x0000000000ff082f */ /* 0x000fe20003820000 */
[----:B------:R1:W-:-:S12]  /*17100*/  UBLKCP.S.S [UR4], [UR7], UR20 ;  /* 0x00000004070073ba */ /* 0x0003d80008000614 */
[----:B------:R-:W-:Y:S02]  /*17110*/  @P1 PLOP3.LUT P0, PT, P1, PT, PT, 0x8, 0x80 ;  /* 0x000000000080181c */ /* 0x000fe40000f0e170 */
[----:B------:R-:W-:-:S11]  /*17120*/  PLOP3.LUT P1, PT, PT, PT, PT, 0x8, 0x80 ;  /* 0x000000000080781c */ /* 0x000fd60003f2e170 */
[----:B-1----:R-:W-:Y:S05]  /*17130*/  @P0 BRA.U.ANY `(.L_x_449) ;  /* 0xfffffffd00ec0947 */ /* 0x002fea000393ffff */
.L_x_448:
[----:B------:R-:W-:Y:S05]  /*17140*/  BSYNC.RECONVERGENT B0 ;  /* 0x0000000000007941 */ /* 0x000fea0003800200 */
.L_x_447:
[----:B------:R-:W1:Y:S02]  /*17150*/  SYNCS.PHASECHK.TRANS64.TRYWAIT P0, [UR21], R18 ;  /* 0x00000012ff0075a7 */ /* 0x000e640008001115 */
[----:B-1----:R-:W-:Y:S05]  /*17160*/  @!P0 BRA `(.L_x_450) ;  /* 0x00000038001c8947 */ /* 0x002fea0003800000 */
.L_x_509:
[----:B------:R-:W-:Y:S04]  /*17170*/  BSSY.RECONVERGENT B0, `(.L_x_451) ;  /* 0x000000b000007945 */ /* 0x000fe80003800200 */
[----:B------:R-:W-:Y:S05]  /*17180*/  @P2 BRA `(.L_x_452) ;  /* 0x0000000000242947 */ /* 0x000fea0003800000 */
[----:B------:R-:W-:Y:S01]  /*17190*/  ISETP.NE.AND P0, PT, R16, -0x6, PT ;  /* 0xfffffffa1000780c */ /* 0x000fe20003f05270 */
        /* <DEDUP_REMOVED lines=8> */
.L_x_452:
[----:B------:R-:W-:Y:S05]  /*17220*/  BSYNC.RECONVERGENT B0 ;  /* 0x0000000000007941 */ /* 0x000fea0003800200 */
.L_x_451:
[----:B------:R-:W-:Y:S01]  /*17230*/  BAR.SYNC.DEFER_BLOCKING 0x0 ;  /* 0x0000000000007b1d */ /* 0x000fe20000010000 */
[----:B------:R-:W-:Y:S01]  /*17240*/  UIADD3 UR15, UPT, UPT, UR15, 0x4, URZ ;  /* 0x000000040f0f7890 */ /* 0x000fe2000fffe0ff */
[----:B------:R-:W-:Y:S01]  /*17250*/  IADD3 R16, PT, PT, R16, 0x4, RZ ;  /* 0x0000000410107810 */ /* 0x000fe20007ffe0ff */
[----:B------:R-:W-:Y:S01]  /*17260*/  UIADD3 UR16, UPT, UPT, UR16, 0x4, URZ ;  /* 0x0000000410107890 */ /* 0x000fe2000fffe0ff */
[----:B------:R-:W-:Y:S01]  /*17270*/  IADD3 R17, PT, PT, R17, -0x4, RZ ;  /* 0xfffffffc11117810 */ /* 0x000fe20007ffe0ff */
[----:B------:R-:W-:Y:S02]  /*17280*/  UISETP.NE.AND UP0, UPT, UR15, URZ, UPT ;  /* 0x000000ff0f00728c */ /* 0x000fe4000bf05270 */
[----:B------:R-:W-:-:S07]  /*17290*/  UIADD3 UR14, UPT, UPT, UR14, 0x4, URZ ;  /* 0x000000040e0e7890 */ /* 0x000fce000fffe0ff */
[----:B------:R-:W-:Y:S05]  /*172a0*/  BRA.U UP0, `(.L_x_453) ;  /* 0xffffffed00c87547 */ /* 0x000fea000b83ffff */
[----:B------:R-:W-:-:S12]  /*172b0*/  UIADD3 UR16, UPT, UPT, UR16, -0x2, URZ ;  /* 0xfffffffe10107890 */ /* 0x000fd8000fffe0ff */
.L_x_428:
[----:B------:R-:W-:-:S09]  /*172c0*/  UISETP.NE.AND UP0, UPT, UR12, URZ, UPT ;  /* 0x000000ff0c00728c */ /* 0x000fd2000bf05270 */
[----:B------:R-:W-:Y:S05]  /*172d0*/  BRA.U !UP0, `(.L_x_427) ;  /* 0x0000000508587547 */ /* 0x000fea000b800000 */
[----:B------:R-:W-:Y:S01]  /*172e0*/  ISETP.NE.AND P1, PT, R124, RZ, PT ;  /* 0x000000ff7c00720c */ /* 0x000fe20003f25270 */
[----:B------:R-:W-:Y:S02]  /*172f0*/  UIADD3 UR20, UPT, UPT, -UR17, UR16, URZ ;  /* 0x0000001011147290 */ /* 0x000fe4000fffe1ff */
[----:B------:R-:W-:Y:S02]  /*17300*/  UIADD3 UR14, UPT, UPT, -UR12, URZ, URZ ;  /* 0x000000ff0c0e7290 */ /* 0x000fe4000fffe1ff */
[----:B------:R-:W-:Y:S02]  /*17310*/  UIADD3 UR16, UPT, UPT, UR13, UR16, URZ ;  /* 0x000000100d107290 */ /* 0x000fe4000fffe0ff */
[----:B------:R-:W-:Y:S01]  /*17320*/  MOV R16, UR20 ;  /* 0x0000001400107c02 */ /* 0x000fe20008000f00 */
[----:B------:R-:W-:-:S05]  /*17330*/  UMOV UR12, 0x1 ;  /* 0x00000001000c7882 */ /* 0x000fca0000000000 */
        /* <DEDUP_REMOVED lines=9> */
.L_x_460:
[----:B------:R-:W-:Y:S01]  /*173d0*/  VOTEU.ALL UP1, P1 ;  /* 0x0000000000ff7886 */ /* 0x000fe20000820000 */
[----:B------:R-:W-:Y:S01]  /*173e0*/  UIADD3 UR14, UPT, UPT, UR14, 0x1, URZ ;  /* 0x000000010e0e7890 */ /* 0x000fe2000fffe0ff */
[----:B------:R-:W-:Y:S01]  /*173f0*/  BSSY.RECONVERGENT B0, `(.L_x_454) ;  /* 0x000002c000007945 */ /* 0x000fe20003800200 */
[----:B------:R-:W2:Y:S02]  /*17400*/  FENCE.VIEW.ASYNC.S ;  /* 0x00000000000073c6 */ /* 0x000ea40000000000 */
        /* <DEDUP_REMOVED lines=11> */
[----:B-1----:R-:W1:Y:S01]  /*174c0*/  I2F.U32.RP R9, UR17 ;  /* 0x0000001100097d06 */ /* 0x002e620008209000 */
        /* <DEDUP_REMOVED lines=9> */
[----:B------:R-:W-:-:S04]  /*17560*/  UIMAD.WIDE.U32 UR4, UR5, UR20, UR4 ;  /* 0x00000014050472a5 */ /* 0x000fc8000f8e0004 */
[----:B------:R-:W-:-:S03]  /*17570*/  UIMAD.WIDE.U32 UR4, UR5, UR16, URZ ;  /* 0x00000010050472a5 */ /* 0x000fc6000f8e00ff */
[----:B------:R-:W1:Y:S01]  /*17580*/  S2UR UR20, SR_CgaCtaId ;  /* 0x00000000001479c3 */ /* 0x000e620000008800 */
[----:B------:R-:W-:-:S04]  /*17590*/  UIADD3 UR5, UPT, UPT, -UR5, URZ, URZ ;  /* 0x000000ff05057290 */ /* 0x000fc8000fffe1ff */
[----:B------:R-:W-:-:S03]  /*175a0*/  UIMAD UR4, UR17, UR5, UR16 ;  /* 0x00000005110472a4 */ /* 0x000fc6000f8e0210 */
[----:B------:R-:W-:Y:S01]  /*175b0*/  UMOV UR5, 0x400 ;  /* 0x0000040000057882 */ /* 0x000fe20000000000 */
[----:B------:R-:W-:Y:S02]  /*175c0*/  UISETP.GE.U32.AND UP1, UPT, UR4, UR17, UPT ;  /* 0x000000110400728c */ /* 0x000fe4000bf26070 */
[----:B------:R-:W-:-:S09]  /*175d0*/  UIADD3 UR5, UPT, UPT, UR5, 0x16b8, URZ ;  /* 0x000016b805057890 */ /* 0x000fd2000fffe0ff */
[----:B------:R-:W-:-:S04]  /*175e0*/  @UP1 UIADD3 UR4, UPT, UPT, UR4, -UR17, URZ ;  /* 0x8000001104041290 */ /* 0x000fc8000fffe0ff */
[----:B------:R-:W-:Y:S02]  /*175f0*/  UISETP.GE.U32.AND UP1, UPT, UR4, UR17, UPT ;  /* 0x000000110400728c */ /* 0x000fe4000bf26070 */
[----:B-1----:R-:W-:-:S09]  /*17600*/  ULEA UR5, UR20, UR5, 0x18 ;  /* 0x0000000514057291 */ /* 0x002fd2000f8ec0ff */
[----:B------:R-:W-:Y:S02]  /*17610*/  @UP1 UIADD3 UR4, UPT, UPT, UR4, -UR17, URZ ;  /* 0x8000001104041290 */ /* 0x000fe4000fffe0ff */
[----:B------:R-:W-:-:S04]  /*17620*/  @!UP2 ULOP3.LUT UR4, URZ, UR17, URZ, 0x33, !UPT ;  /* 0x00000011ff04a292 */ /* 0x000fc8000f8e33ff */
[----:B------:R-:W-:Y:S02]  /*17630*/  UPRMT UR20, UR4, 0x654, UR9 ;  /* 0x0000065404147896 */ /* 0x000fe40008000009 */
[----:B------:R-:W-:-:S03]  /*17640*/  UPRMT UR21, UR4, 0x654, UR5 ;  /* 0x0000065404157896 */ /* 0x000fc60008000005 */
[----:B------:R-:W-:-:S09]  /*17650*/  UMOV UR4, 0x10 ;  /* 0x0000001000047882 */ /* 0x000fd20000000000 */
.L_x_456:
[----:B------:R-:W-:Y:S01]  /*17660*/  @P0 ELECT P2, URZ, PT ;  /* 0x0000000000ff082f */ /* 0x000fe20003840000 */
[----:B------:R2:W-:-:S12]  /*17670*/  UBLKCP.S.S [UR20], [UR7], UR4 ;  /* 0x00000014070073ba */ /* 0x0005d80008000604 */
[----:B------:R-:W-:Y:S02]  /*17680*/  @P2 PLOP3.LUT P0, PT, P2, PT, PT, 0x8, 0x80 ;  /* 0x000000000080281c */ /* 0x000fe4000170e170 */
[----:B------:R-:W-:-:S11]  /*17690*/  PLOP3.LUT P2, PT, PT, PT, PT, 0x8, 0x80 ;  /* 0x000000000080781c */ /* 0x000fd60003f4e170 */
[----:B--2---:R-:W-:Y:S05]  /*176a0*/  @P0 BRA.U.ANY `(.L_x_456) ;  /* 0xfffffffd00ec0947 */ /* 0x004fea000393ffff */
.L_x_455:
[----:B------:R-:W-:Y:S05]  /*176b0*/  BSYNC.RECONVERGENT B0 ;  /* 0x0000000000007941 */ /* 0x000fea0003800200 */
.L_x_454:
[----:B------:R-:W2:Y:S01]  /*176c0*/  S2UR UR5, SR_CgaCtaId ;  /* 0x00000000000579c3 */ /* 0x000ea20000008800 */
[----:B------:R-:W-:Y:S01]  /*176d0*/  UMOV UR4, 0x400 ;  /* 0x0000040000047882 */ /* 0x000fe20000000000 */
[----:B-1----:R-:W-:Y:S01]  /*176e0*/  SHF.L.U32 R9, RZ, 0x1f, RZ ;  /* 0x0000001fff097819 */ /* 0x002fe200000006ff */
[----:B------:R-:W-:Y:S01]  /*176f0*/  UIADD3 UR4, UPT, UPT, UR4, 0x16b8, URZ ;  /* 0x000016b804047890 */ /* 0x000fe2000fffe0ff */
[----:B------:R-:W-:-:S03]  /*17700*/  ISETP.GT.U32.AND P2, PT, R124, 0x3f, PT ;  /* 0x0000003f7c00780c */ /* 0x000fc60003f44070 */
[----:B--2---:R-:W-:-:S09]  /*17710*/  ULEA UR4, UR5, UR4, 0x18 ;  /* 0x0000000405047291 */ /* 0x004fd2000f8ec0ff */
[----:B------:R-:W1:Y:S02]  /*17720*/  SYNCS.PHASECHK.TRANS64.TRYWAIT P0, [UR4], R9 ;  /* 0x00000009ff0075a7 */ /* 0x000e640008001104 */
[----:B-1----:R-:W-:Y:S05]  /*17730*/  @!P0 BRA `(.L_x_457) ;  /* 0x0000003000b48947 */ /* 0x002fea0003800000 */
.L_x_510:
        /* <DEDUP_REMOVED lines=11> */
.L_x_459:
[----:B------:R-:W-:Y:S05]  /*177f0*/  BSYNC.RECONVERGENT B0 ;  /* 0x0000000000007941 */ /* 0x000fea0003800200 */
.L_x_458:
[----:B------:R-:W-:Y:S01]  /*17800*/  BAR.SYNC.DEFER_BLOCKING 0x0 ;  /* 0x0000000000007b1d */ /* 0x000fe20000010000 */
[----:B------:R-:W-:Y:S01]  /*17810*/  IADD3 R16, PT, PT, R16, 0x1, RZ ;  /* 0x0000000110107810 */ /* 0x000fe20007ffe0ff */
[----:B------:R-:W-:-:S04]  /*17820*/  UIADD3 UR16, UPT, UPT, UR16, 0x1, URZ ;  /* 0x0000000110107890 */ /* 0x000fc8000fffe0ff */
[----:B------:R-:W-:Y:S08]  /*17830*/  BRA.U UP0, `(.L_x_460) ;  /* 0xfffffff900e47547 */ /* 0x000ff0000b83ffff */
.L_x_427:
[----:B------:R-:W2:Y:S01]  /*17840*/  S2UR UR9, SR_CgaCtaId ;  /* 0x00000000000979c3 */ /* 0x000ea20000008800 */
[----:B------:R-:W3:Y:S01]  /*17850*/  LDCU.64 UR4, c[0x0][0x3d0] ;  /* 0x00007a00ff0477ac */ /* 0x000ee20008000a00 */
[----:B------:R-:W-:Y:S02]  /*17860*/  UMOV UR12, 0x400 ;  /* 0x00000400000c7882 */ /* 0x000fe40000000000 */
[----:B------:R-:W-:Y:S01]  /*17870*/  UIADD3 UR12, UPT, UPT, UR12, 0x15a0, URZ ;  /* 0x000015a00c0c7890 */ /* 0x000fe2000fffe0ff */
[----:B---3--:R-:W-:Y:S02]  /*17880*/  IADD3 R12, P0, PT, R3, UR4, RZ ;  /* 0x00000004030c7c10 */ /* 0x008fe4000ff1e0ff */
[----:B------:R-:W-:Y:S01]  /*17890*/  IADD3 R10, P1, PT, R0, UR4, RZ ;  /* 0x00000004000a7c10 */ /* 0x000fe2000ff3e0ff */
[----:B------:R-:W-:Y:S01]  /*178a0*/  UMOV UR4, URZ ;  /* 0x000000ff00047c82 */ /* 0x000fe20008000000 */
[----:B------:R-:W-:Y:S01]  /*178b0*/  IADD3.X R13, PT, PT, R13, UR5, RZ, P0, !PT ;  /* 0x000000050d0d7c10 */ /* 0x000fe200087fe4ff */
[----:B--2---:R-:W-:Y:S01]  /*178c0*/  ULEA UR12, UR9, UR12, 0x18 ;  /* 0x0000000c090c7291 */ /* 0x004fe2000f8ec0ff */
[----:B------:R-:W-:-:S03]  /*178d0*/  IADD3.X R11, PT, PT, R11, UR5, RZ, P1, !PT ;  /* 0x000000050b0b7c10 */ /* 0x000fc60008ffe4ff */
[----:B------:R-:W-:-:S12]  /*178e0*/  UIADD3 UR13, UPT, UPT, UR12, 0x10, URZ ;  /* 0x000000100c0d7890 */ /* 0x000fd8000fffe0ff */
.L_x_461:
[----:B--2---:R-:W2:Y:S04]  /*178f0*/  LDG.E.128 R16, desc[UR10][R10.64+-0x10] ;  /* 0xfffff00a0a107981 */ /* 0x004ea8000c1e1d00 */
[----:B0-----:R-:W3:Y:S01]  /*17900*/  LDG.E.128 R20, desc[UR10][R12.64+-0x10] ;  /* 0xfffff00a0c147981 */ /* 0x001ee2000c1e1d00 */
[----:B------:R-:W-:Y:S01]  /*17910*/  ISETP.NE.AND P0, PT, R7, RZ, PT ;  /* 0x000000ff0700720c */ /* 0x000fe20003f05270 */
[C---:B--2---:R-:W-:Y:S02]  /*17920*/  HFMA2 R18, R127.reuse.H0_H0, R18, RZ.H0_H0 ;  /* 0x000000127f127231 */ /* 0x044fe400000408ff */
[C---:B------:R-:W-:Y:S02]  /*17930*/  HFMA2 R16, R127.reuse.H0_H0, R16, RZ.H0_H0 ;  /* 0x000000107f107231 */ /* 0x040fe400000408ff */
[----:B---3--:R-:W-:-:S02]  /*17940*/  HFMA2 R18, R127.H1_H1, R22, R18 ;  /* 0x000000167f127231 */ /* 0x008fc40000000c12 */
[C---:B------:R-:W-:Y:S02]  /*17950*/  HFMA2 R16, R127.reuse.H1_H1, R20, R16 ;  /* 0x000000147f107231 */ /* 0x040fe40000000c10 */
[C---:B------:R-:W-:Y:S01]  /*17960*/  HFMA2 R19, R127.reuse.H0_H0, R19, RZ.H0_H0 ;  /* 0x000000137f137231 */ /* 0x040fe200000408ff */
[----:B-1----:R-:W0:Y:S01]  /*17970*/  SHFL.DOWN PT, R9, R18, 0x10, 0x1f ;  /* 0x0a001f0012097f89 */ /* 0x002e2200000e0000 */
        /* <DEDUP_REMOVED lines=93> */
[----:B------:R-:W0:Y:S01]  /*17f50*/  SHFL.DOWN PT, R17, R14, 0x4, 0x1f ;  /* 0x08801f000e117f89 */ /* 0x000e2200000e0000 */
[----:B-1----:R-:W-:-:S03]  /*17f60*/  HFMA2 R3, R3, 1, 1, R16 ;  /* 0x3c003c0003037831 */ /* 0x002fc60000000010 */
[----:B------:R-:W1:Y:S01]  /*17f70*/  SHFL.DOWN PT, R24, R21, 0x4, 0x1f ;  /* 0x08801f0015187f89 */ /* 0x000e6200000e0000 */
[----:B--2---:R-:W-:-:S03]  /*17f80*/  HFMA2 R9, R9, 1, 1, R18 ;  /* 0x3c003c0009097831 */ /* 0x004fc60000000012 */
[----:B------:R-:W2:Y:S01]  /*17f90*/  SHFL.DOWN PT, R26, R23, 0x4, 0x1f ;  /* 0x08801f00171a7f89 */ /* 0x000ea200000e0000 */
[----:B---3--:R-:W-:-:S03]  /*17fa0*/  HFMA2 R19, R20, 1, 1, R19 ;  /* 0x3c003c0014137831 */ /* 0x008fc60000000013 */
[----:B------:R-:W3:Y:S01]  /*17fb0*/  SHFL.DOWN PT, R16, R3, 0x2, 0x1f ;  /* 0x08401f0003107f89 */ /* 0x000ee200000e0000 */
[----:B----4-:R-:W-:-:S03]  /*17fc0*/  HFMA2 R25, R22, 1, 1, R25 ;  /* 0x3c003c0016197831 */ /* 0x010fc60000000019 */
[----:B------:R-:W4:Y:S01]  /*17fd0*/  SHFL.DOWN PT, R18, R9, 0x2, 0x1f ;  /* 0x08401f0009127f89 */ /* 0x000f2200000e0000 */
[----:B------:R-:W-:-:S03]  /*17fe0*/  HADD2 R0, R0, R15 ;  /* 0x0000000f00007230 */ /* 0x000fc60000000000 */
[----:B------:R-:W4:Y:S01]  /*17ff0*/  SHFL.DOWN PT, R20, R19, 0x2, 0x1f ;  /* 0x08401f0013147f89 */ /* 0x000f2200000e0000 */
[----:B0-----:R-:W-:-:S03]  /*18000*/  HADD2 R14, R14, R17 ;  /* 0x000000110e0e7230 */ /* 0x001fc60000000000 */
[----:B------:R-:W0:Y:S01]  /*18010*/  SHFL.DOWN PT, R22, R25, 0x2, 0x1f ;  /* 0x08401f0019167f89 */ /* 0x000e2200000e0000 */
[----:B-1----:R-:W-:-:S03]  /*18020*/  HADD2 R24, R21, R24 ;  /* 0x0000001815187230 */ /* 0x002fc60000000000 */
[----:B------:R-:W1:Y:S01]  /*18030*/  SHFL.DOWN PT, R15, R0, 0x2, 0x1f ;  /* 0x08401f00000f7f89 */ /* 0x000e6200000e0000 */
[----:B--2---:R-:W-:-:S03]  /*18040*/  HADD2 R26, R23, R26 ;  /* 0x0000001a171a7230 */ /* 0x004fc60000000000 */
[----:B------:R-:W2:Y:S04]  /*18050*/  SHFL.DOWN PT, R17, R14, 0x2, 0x1f ;  /* 0x08401f000e117f89 */ /* 0x000ea800000e0000 */
[----:B------:R-:W2:Y:S01]  /*18060*/  SHFL.DOWN PT, R21, R24, 0x2, 0x1f ;  /* 0x08401f0018157f89 */ /* 0x000ea200000e0000 */
[----:B---3--:R-:W-:-:S03]  /*18070*/  HFMA2 R3, R3, 1, 1, R16 ;  /* 0x3c003c0003037831 */ /* 0x008fc60000000010 */
[----:B------:R-:W3:Y:S01]  /*18080*/  SHFL.DOWN PT, R23, R26, 0x2, 0x1f ;  /* 0x08401f001a177f89 */ /* 0x000ee200000e0000 */
[----:B----4-:R-:W-:Y:S02]  /*18090*/  HFMA2 R9, R9, 1, 1, R18 ;  /* 0x3c003c0009097831 */ /* 0x010fe40000000012 */
[----:B------:R-:W-:Y:S01]  /*180a0*/  HFMA2 R20, R19, 1, 1, R20 ;  /* 0x3c003c0013147831 */ /* 0x000fe20000000014 */
[----:B------:R-:W4:Y:S01]  /*180b0*/  SHFL.DOWN PT, R16, R3, 0x1, 0x1f ;  /* 0x08201f0003107f89 */ /* 0x000f2200000e0000 */
[----:B0-----:R-:W-:-:S03]  /*180c0*/  HFMA2 R22, R25, 1, 1, R22 ;  /* 0x3c003c0019167831 */ /* 0x001fc60000000016 */
[----:B------:R-:W0:Y:S01]  /*180d0*/  SHFL.DOWN PT, R18, R9, 0x1, 0x1f ;  /* 0x08201f0009127f89 */ /* 0x000e2200000e0000 */
[----:B-1----:R-:W-:-:S03]  /*180e0*/  HADD2 R0, R0, R15 ;  /* 0x0000000f00007230 */ /* 0x002fc60000000000 */
[----:B------:R-:W1:Y:S01]  /*180f0*/  SHFL.DOWN PT, R19, R20, 0x1, 0x1f ;  /* 0x08201f0014137f89 */ /* 0x000e6200000e0000 */
[----:B--2---:R-:W-:-:S03]  /*18100*/  HADD2 R14, R14, R17 ;  /* 0x000000110e0e7230 */ /* 0x004fc60000000000 */
[----:B------:R-:W2:Y:S01]  /*18110*/  SHFL.DOWN PT, R25, R22, 0x1, 0x1f ;  /* 0x08201f0016197f89 */ /* 0x000ea200000e0000 */
[----:B------:R-:W-:-:S03]  /*18120*/  HADD2 R21, R24, R21 ;  /* 0x0000001518157230 */ /* 0x000fc60000000000 */
[----:B------:R-:W2:Y:S01]  /*18130*/  SHFL.DOWN PT, R15, R0, 0x1, 0x1f ;  /* 0x08201f00000f7f89 */ /* 0x000ea200000e0000 */
[----:B---3--:R-:W-:-:S03]  /*18140*/  HADD2 R23, R26, R23 ;  /* 0x000000171a177230 */ /* 0x008fc60000000000 */
[----:B------:R-:W3:Y:S04]  /*18150*/  SHFL.DOWN PT, R17, R14, 0x1, 0x1f ;  /* 0x08201f000e117f89 */ /* 0x000ee800000e0000 */
[----:B------:R-:W3:Y:S01]  /*18160*/  SHFL.DOWN PT, R24, R21, 0x1, 0x1f ;  /* 0x08201f0015187f89 */ /* 0x000ee200000e0000 */
[----:B----4-:R-:W-:-:S03]  /*18170*/  HFMA2 R28, R3, 1, 1, R16 ;  /* 0x3c003c00031c7831 */ /* 0x010fc60000000010 */
[----:B------:R-:W4:Y:S01]  /*18180*/  SHFL.DOWN PT, R26, R23, 0x1, 0x1f ;  /* 0x08201f00171a7f89 */ /* 0x000f2200000e0000 */
[----:B0-----:R-:W-:Y:S02]  /*18190*/  HFMA2 R30, R9, 1, 1, R18 ;  /* 0x3c003c00091e7831 */ /* 0x001fe40000000012 */
[----:B-1----:R-:W-:Y:S02]  /*181a0*/  HFMA2 R16, R20, 1, 1, R19 ;  /* 0x3c003c0014107831 */ /* 0x002fe40000000013 */
[----:B--2---:R-:W-:Y:S02]  /*181b0*/  HFMA2 R18, R22, 1, 1, R25 ;  /* 0x3c003c0016127831 */ /* 0x004fe40000000019 */
[----:B------:R-:W-:Y:S02]  /*181c0*/  HADD2 R29, R0, R15 ;  /* 0x0000000f001d7230 */ /* 0x000fe40000000000 */
[----:B---3--:R-:W-:Y:S02]  /*181d0*/  HADD2 R31, R14, R17 ;  /* 0x000000110e1f7230 */ /* 0x008fe40000000000 */
[----:B------:R-:W-:-:S03]  /*181e0*/  HADD2 R17, R21, R24 ;  /* 0x0000001815117230 */ /* 0x000fc60000000000 */
[----:B------:R-:W-:Y:S01]  /*181f0*/  @!P2 STS.128 [UR13+-0x10], R28 ;  /* 0xfffff01cff00a988 */ /* 0x000fe20008000c0d */
[----:B----4-:R-:W-:-:S05]  /*18200*/  HADD2 R19, R23, R26 ;  /* 0x0000001a17137230 */ /* 0x010fca0000000000 */
[----:B------:R-:W-:Y:S01]  /*18210*/  @!P0 STS.128 [R5+UR8], R16 ;  /* 0x0000001005008988 */ /* 0x000fe20008000c08 */
[----:B------:R-:W-:Y:S01]  /*18220*/  BAR.SYNC.DEFER_BLOCKING 0x0 ;  /* 0x0000000000007b1d */ /* 0x000fe20000010000 */
[----:B------:R-:W-:-:S04]  /*18230*/  IADD3 R12, P0, PT, R12, 0x20, RZ ;  /* 0x000000200c0c7810 */ /* 0x000fc80007f1e0ff */
[----:B------:R-:W-:Y:S01]  /*18240*/  IADD3.X R13, PT, PT, RZ, R13, RZ, P0, !PT ;  /* 0x0000000dff0d7210 */ /* 0x000fe200007fe4ff */
        /* <DEDUP_REMOVED lines=41> */
[----:B------:R-:W0:Y:S01]  /*184e0*/  S2UR UR9, SR_CgaCtaId ;  /* 0x00000000000979c3 */ /* 0x000e220000008800 */
[----:B------:R-:W-:Y:S01]  /*184f0*/  UISETP.GE.U32.AND UP0, UPT, UR18, 0x3, UPT ;  /* 0x000000031200788c */ /* 0x000fe2000bf06070 */
[----:B------:R-:W-:Y:S01]  /*18500*/  UMOV UR4, 0x400 ;  /* 0x0000040000047882 */ /* 0x000fe20000000000 */
[----:B------:R-:W-:Y:S02]  /*18510*/  UIADD3 UR5, UPT, UPT, UR17, -0x2, URZ ;  /* 0xfffffffe11057890 */ /* 0x000fe4000fffe0ff */
[----:B------:R-:W-:Y:S02]  /*18520*/  UIADD3 UR4, UPT, UPT, UR4, 0xa50, URZ ;  /* 0x00000a5004047890 */ /* 0x000fe4000fffe0ff */
[----:B------:R-:W-:Y:S01]  /*18530*/  ULOP3.LUT UR13, UR5, 0x3, URZ, 0xc0, !UPT ;  /* 0x00000003050d7892 */ /* 0x000fe2000f8ec0ff */
[----:B------:R-:W-:Y:S01]  /*18540*/  UMOV UR16, 0x1 ;  /* 0x0000000100107882 */ /* 0x000fe20000000000 */
[----:B0-----:R-:W-:Y:S01]  /*18550*/  ULEA UR8, UR9, UR4, 0x18 ;  /* 0x0000000409087291 */ /* 0x001fe2000f8ec0ff */
[----:B------:R-:W-:Y:S11]  /*18560*/  BRA.U !UP0, `(.L_x_463) ;  /* 0x0000000d08c47547 */ /* 0x000ff6000b800000 */
[----:B------:R-:W-:Y:S02]  /*18570*/  ULOP3.LUT UR5, UR5, 0xfffffffc, URZ, 0xc0, !UPT ;  /* 0xfffffffc05057892 */ /* 0x000fe4000f8ec0ff */
[----:B------:R-:W-:Y:S02]  /*18580*/  UIADD3 UR14, UPT, UPT, UR9, 0x2, URZ ;  /* 0x00000002090e7890 */ /* 0x000fe4000fffe0ff */
[----:B------:R-:W-:Y:S01]  /*18590*/  UIADD3 UR15, UPT, UPT, -UR5, URZ, URZ ;  /* 0x000000ff050f7290 */ /* 0x000fe2000fffe1ff */
[----:B------:R-:W-:-:S11]  /*185a0*/  UMOV UR16, 0x2 ;  /* 0x0000000200107882 */ /* 0x000fd60000000000 */
.L_x_480:
        /* <DEDUP_REMOVED lines=8> */
[----:B------:R-:W-:-:S03]  /*18630*/  @!P1 MOV R0, 0x100 ;  /* 0x0000010000009802 */ /* 0x000fc60000000f00 */
[----:B0-----:R-:W0:Y:S01]  /*18640*/  @!UP0 S2UR UR20, SR_CgaCtaId ;  /* 0x00000000001489c3 */ /* 0x001e220000008800 */
[----:B------:R-:W-:Y:S01]  /*18650*/  @!UP0 UMOV UR18, 0x400 ;  /* 0x0000040000128882 */ /* 0x000fe20000000000 */
[----:B------:R-:W-:-:S04]  /*18660*/  @!UP0 UIADD3 UR4, UPT, UPT, -UR4, 0x100000, URZ ;  /* 0x0010000004048890 */ /* 0x000fc8000fffe1ff */
[----:B------:R-:W-:Y:S02]  /*18670*/  @!UP0 USHF.L.U32 UR5, UR4, 0xb, URZ ;  /* 0x0000000b04058899 */ /* 0x000fe400080006ff */
[----:B------:R-:W-:Y:S02]  /*18680*/  @!UP0 USHF.L.U32 UR4, UR4, 0x1, URZ ;  /* 0x0000000104048899 */ /* 0x000fe400080006ff */
[----:B------:R-:W-:-:S04]  /*18690*/  @!UP0 UIADD3 UR18, UPT, UPT, UR18, 0x16c0, URZ ;  /* 0x000016c012128890 */ /* 0x000fc8000fffe0ff */
[----:B0-----:R-:W-:Y:S01]  /*186a0*/  @!UP0 ULEA UR18, UR20, UR18, 0x18 ;  /* 0x0000001214128291 */ /* 0x001fe2000f8ec0ff */
[----:B------:R-:W0:Y:S11]  /*186b0*/  FENCE.VIEW.ASYNC.S ;  /* 0x00000000000073c6 */ /* 0x000e360000000000 */
[----:B0-----:R0:W1:Y:S02]  /*186c0*/  @!UP2 SYNCS.EXCH.64 URZ, [UR18], UR4 ;  /* 0x0000000412ffa5b2 */ /* 0x0010640008000100 */
[----:B-1----:R0:W-:Y:S01]  /*186d0*/  @!P1 SYNCS.ARRIVE.TRANS64 RZ, [UR18], R0 ;  /* 0x00000000ffff99a7 */ /* 0x0021e20008000012 */
        /* <DEDUP_REMOVED lines=35> */
.L_x_466:
[----:B------:R-:W-:Y:S01]  /*18910*/  @P0 ELECT P2, URZ, PT ;  /* 0x0000000000ff082f */ /* 0x000fe20003840000 */
[----:B------:R0:W-:-:S12]  /*18920*/  UBLKCP.S.S [UR20], [UR12], UR4 ;  /* 0x000000140c0073ba */ /* 0x0001d80008000604 */
[----:B------:R-:W-:Y:S02]  /*18930*/  @P2 PLOP3.LUT P0, PT, P2, PT, PT, 0x8, 0x80 ;  /* 0x000000000080281c */ /* 0x000fe4000170e170 */
[----:B------:R-:W-:-:S11]  /*18940*/  PLOP3.LUT P2, PT, PT, PT, PT, 0x8, 0x80 ;  /* 0x000000000080781c */ /* 0x000fd60003f4e170 */
[----:B0-----:R-:W-:Y:S05]  /*18950*/  @P0 BRA.U.ANY `(.L_x_466) ;  /* 0xfffffffd00ec0947 */ /* 0x001fea000393ffff */
.L_x_465:
[----:B------:R-:W-:Y:S05]  /*18960*/  BSYNC.RECONVERGENT B0 ;  /* 0x0000000000007941 */ /* 0x000fea0003800200 */
.L_x_464:
[----:B------:R-:W-:Y:S01]  /*18970*/  UMOV UR4, 0x400 ;  /* 0x0000040000047882 */ /* 0x000fe20000000000 */
[----:B------:R-:W-:Y:S01]  /*18980*/  SHF.L.U32 R5, RZ, 0x1f, RZ ;  /* 0x0000001fff057819 */ /* 0x000fe200000006ff */
[----:B------:R-:W-:Y:S01]  /*18990*/  UIADD3 UR4, UPT, UPT, UR4, 0x16c0, URZ ;  /* 0x000016c004047890 */ /* 0x000fe2000fffe0ff */
[----:B------:R-:W-:-:S03]  /*189a0*/  ISETP.GT.U32.AND P2, PT, R124, 0x3f, PT ;  /* 0x0000003f7c00780c */ /* 0x000fc60003f44070 */
[----:B------:R-:W-:-:S09]  /*189b0*/  ULEA UR20, UR9, UR4, 0x18 ;  /* 0x0000000409147291 */ /* 0x000fd2000f8ec0ff */
[----:B------:R-:W0:Y:S02]  /*189c0*/  SYNCS.PHASECHK.TRANS64.TRYWAIT P0, [UR20], R5 ;  /* 0x00000005ff0075a7 */ /* 0x000e240008001114 */
[----:B0-----:R-:W-:Y:S05]  /*189d0*/  @!P0 BRA `(.L_x_467) ;  /* 0x0000002000188947 */ /* 0x001fea0003800000 */
.L_x_511:
[----:B------:R-:W-:Y:S01]  /*189e0*/  @!P2 LDS R0, [R6+UR8] ;  /* 0x000000080600a984 */ /* 0x000fe20008000800 */
[----:B------:R-:W-:Y:S01]  /*189f0*/  UMOV UR4, 0x1 ;  /* 0x0000000100047882 */ /* 0x000fe20000000000 */
[----:B------:R-:W-:Y:S01]  /*18a00*/  VOTEU.ALL UP2, P1 ;  /* 0x0000000000ff7886 */ /* 0x000fe20000840000 */
[----:B------:R-:W-:-:S04]  /*18a10*/  @!UP0 UIADD3 UR4, UPT, UPT, -UR4, 0x100000, URZ ;  /* 0x0010000004048890 */ /* 0x000fc8000fffe1ff */
[----:B------:R-:W-:Y:S02]  /*18a20*/  @!UP0 USHF.L.U32 UR5, UR4, 0xb, URZ ;  /* 0x0000000b04058899 */ /* 0x000fe400080006ff */
[----:B------:R-:W-:Y:S01]  /*18a30*/  @!UP0 USHF.L.U32 UR4, UR4, 0x1, URZ ;  /* 0x0000000104048899 */ /* 0x000fe200080006ff */
[----:B------:R-:W0:Y:S01]  /*18a40*/  @!P2 LDS R3, [R6+UR12] ;  /* 0x0000000c0603a984 */ /* 0x000e220008000800 */
[----:B------:R-:W-:Y:S01]  /*18a50*/  BSSY.RECONVERGENT B0, `(.L_x_468) ;  /* 0x000002b000007945 */ /* 0x000fe20003800200 */
[----:B0-----:R-:W-:Y:S01]  /*18a60*/  @!P2 HFMA2 R3, R3, 1, 1, R0 ;  /* 0x3c003c000303a831 */ /* 0x001fe20000000000 */
[----:B------:R-:W-:-:S04]  /*18a70*/  @!P1 MOV R0, 0x100 ;  /* 0x0000010000009802 */ /* 0x000fc80000000f00 */
[----:B------:R0:W-:Y:S01]  /*18a80*/  @!P2 STS [R6+UR12], R3 ;  /* 0x000000030600a988 */ /* 0x0001e2000800080c */
[----:B------:R-:W-:Y:S06]  /*18a90*/  BAR.SYNC.DEFER_BLOCKING 0x0 ;  /* 0x0000000000007b1d */ /* 0x000fec0000010000 */
[----:B------:R-:W1:Y:S02]  /*18aa0*/  FENCE.VIEW.ASYNC.S ;  /* 0x00000000000073c6 */ /* 0x000e640000000000 */
[----:B-1----:R0:W1:Y:S02]  /*18ab0*/  @!UP2 SYNCS.EXCH.64 URZ, [UR20], UR4 ;  /* 0x0000000414ffa5b2 */ /* 0x0020640008000100 */
        /* <DEDUP_REMOVED lines=31> */
.L_x_470:
[----:B------:R-:W-:Y:S01]  /*18cb0*/  @P0 ELECT P3, URZ, PT ;  /* 0x0000000000ff082f */ /* 0x000fe20003860000 */
[----:B------:R0:W-:-:S12]  /*18cc0*/  UBLKCP.S.S [UR22], [UR12], UR4 ;  /* 0x000000160c0073ba */ /* 0x0001d80008000604 */
[----:B------:R-:W-:Y:S02]  /*18cd0*/  @P3 PLOP3.LUT P0, PT, P3, PT, PT, 0x8, 0x80 ;  /* 0x000000000080381c */ /* 0x000fe40001f0e170 */
[----:B------:R-:W-:-:S11]  /*18ce0*/  PLOP3.LUT P3, PT, PT, PT, PT, 0x8, 0x80 ;  /* 0x000000000080781c */ /* 0x000fd60003f6e170 */
[----:B0-----:R-:W-:Y:S05]  /*18cf0*/  @P0 BRA.U.ANY `(.L_x_470) ;  /* 0xfffffffd00ec0947 */ /* 0x001fea000393ffff */
.L_x_469:
[----:B------:R-:W-:Y:S05]  /*18d00*/  BSYNC.RECONVERGENT B0 ;  /* 0x0000000000007941 */ /* 0x000fea0003800200 */
.L_x_468:
[----:B------:R-:W0:Y:S02]  /*18d10*/  SYNCS.PHASECHK.TRANS64.TRYWAIT P0, [UR20], R5 ;  /* 0x00000005ff0075a7 */ /* 0x000e240008001114 */
[----:B0-----:R-:W-:Y:S05]  /*18d20*/  @!P0 BRA `(.L_x_471) ;  /* 0x0000001c00508947 */ /* 0x001fea0003800000 */
.L_x_512:
        /* <DEDUP_REMOVED lines=8> */
[----:B0-----:R-:W-:Y:S01]  /*18db0*/  @!P2 HADD2 R3, R3, R0 ;  /* 0x000000000303a230 */ /* 0x001fe20000000000 */
        /* <DEDUP_REMOVED lines=37> */
.L_x_474:
[----:B------:R-:W-:Y:S01]  /*19010*/  @P0 ELECT P3, URZ, PT ;  /* 0x0000000000ff082f */ /* 0x000fe20003860000 */
[----:B------:R0:W-:-:S12]  /*19020*/  UBLKCP.S.S [UR4], [UR12], UR18 ;  /* 0x000000040c0073ba */ /* 0x0001d80008000612 */
[----:B------:R-:W-:Y:S02]  /*19030*/  @P3 PLOP3.LUT P0, PT, P3, PT, PT, 0x8, 0x80 ;  /* 0x000000000080381c */ /* 0x000fe40001f0e170 */
[----:B------:R-:W-:-:S11]  /*19040*/  PLOP3.LUT P3, PT, PT, PT, PT, 0x8, 0x80 ;  /* 0x000000000080781c */ /* 0x000fd60003f6e170 */
[----:B0-----:R-:W-:Y:S05]  /*19050*/  @P0 BRA.U.ANY `(.L_x_474) ;  /* 0xfffffffd00ec0947 */ /* 0x001fea000393ffff */
.L_x_473:
[----:B------:R-:W-:Y:S05]  /*19060*/  BSYNC.RECONVERGENT B0 ;  /* 0x0000000000007941 */ /* 0x000fea0003800200 */
.L_x_472:
[----:B------:R-:W0:Y:S02]  /*19070*/  SYNCS.PHASECHK.TRANS64.TRYWAIT P0, [UR20], R5 ;  /* 0x00000005ff0075a7 */ /* 0x000e240008001114 */
[----:B0-----:R-:W-:Y:S05]  /*19080*/  @!P0 BRA `(.L_x_475) ;  /* 0x0000001800848947 */ /* 0x001fea0003800000 */
.L_x_513:
[----:B------:R-:W-:Y:S01]  /*19090*/  @!P2 LDS R0, [R6+UR8] ;  /* 0x000000080600a984 */ /* 0x000fe20008000800 */
[----:B------:R-:W-:Y:S01]  /*190a0*/  UMOV UR4, 0x1 ;  /* 0x0000000100047882 */ /* 0x000fe20000000000 */
[----:B------:R-:W-:Y:S01]  /*190b0*/  BSSY.RECONVERGENT B0, `(.L_x_476) ;  /* 0x0000031000007945 */ /* 0x000fe20003800200 */
[----:B------:R-:W-:-:S04]  /*190c0*/  @!UP0 UIADD3 UR4, UPT, UPT, -UR4, 0x100000, URZ ;  /* 0x0010000004048890 */ /* 0x000fc8000fffe1ff */
[----:B------:R-:W-:Y:S02]  /*190d0*/  @!UP0 USHF.L.U32 UR5, UR4, 0xb, URZ ;  /* 0x0000000b04058899 */ /* 0x000fe400080006ff */
[----:B------:R-:W-:Y:S01]  /*190e0*/  @!UP0 USHF.L.U32 UR4, UR4, 0x1, URZ ;  /* 0x0000000104048899 */ /* 0x000fe200080006ff */
[----:B------:R-:W0:Y:S01]  /*190f0*/  @!P2 LDS R3, [R6+UR12] ;  /* 0x0000000c0603a984 */ /* 0x000e220008000800 */
[----:B------:R-:W-:Y:S01]  /*19100*/  VOTEU.ALL UP0, P1 ;  /* 0x0000000000ff7886 */ /* 0x000fe20000800000 */
[----:B0-----:R-:W-:Y:S02]  /*19110*/  @!P2 HFMA2 R3, R3, 1, 1, R0 ;  /* 0x3c003c000303a831 */ /* 0x001fe40000000000 */
[----:B------:R-:W-:-:S03]  /*19120*/  @!P1 IMAD.MOV.U32 R0, RZ, RZ, 0x100 ;  /* 0x00000100ff009424 */ /* 0x000fc600078e00ff */
        /* <DEDUP_REMOVED lines=36> */
.L_x_478:
[----:B------:R-:W-:Y:S01]  /*19370*/  @P0 ELECT P1, URZ, PT ;  /* 0x0000000000ff082f */ /* 0x000fe20003820000 */
[----:B------:R0:W-:-:S12]  /*19380*/  UBLKCP.S.S [UR4], [UR12], UR18 ;  /* 0x000000040c0073ba */ /* 0x0001d80008000612 */
[----:B------:R-:W-:Y:S02]  /*19390*/  @P1 PLOP3.LUT P0, PT, P1, PT, PT, 0x8, 0x80 ;  /* 0x000000000080181c */ /* 0x000fe40000f0e170 */
[----:B------:R-:W-:-:S11]  /*193a0*/  PLOP3.LUT P1, PT, PT, PT, PT, 0x8, 0x80 ;  /* 0x000000000080781c */ /* 0x000fd60003f2e170 */
[----:B0-----:R-:W-:Y:S05]  /*193b0*/  @P0 BRA.U.ANY `(.L_x_478) ;  /* 0xfffffffd00ec0947 */ /* 0x001fea000393ffff */
.L_x_477:
[----:B------:R-:W-:Y:S05]  /*193c0*/  BSYNC.RECONVERGENT B0 ;  /* 0x0000000000007941 */ /* 0x000fea0003800200 */
.L_x_476:
[----:B------:R-:W0:Y:S02]  /*193d0*/  SYNCS.PHASECHK.TRANS64.TRYWAIT P0, [UR20], R5 ;  /* 0x00000005ff0075a7 */ /* 0x000e240008001114 */
[----:B0-----:R-:W-:Y:S05]  /*193e0*/  @!P0 BRA `(.L_x_479) ;  /* 0x0000001400b88947 */ /* 0x001fea0003800000 */
.L_x_514:
[----:B------:R-:W-:Y:S01]  /*193f0*/  @!P2 LDS R0, [R6+UR8] ;  /* 0x000000080600a984 */ /* 0x000fe20008000800 */
[----:B------:R-:W-:Y:S02]  /*19400*/  UIADD3 UR14, UPT, UPT, UR14, 0x4, URZ ;  /* 0x000000040e0e7890 */ /* 0x000fe4000fffe0ff */
[----:B------:R-:W-:Y:S01]  /*19410*/  UIADD3 UR16, UPT, UPT, UR16, 0x4, URZ ;  /* 0x0000000410107890 */ /* 0x000fe2000fffe0ff */
[----:B------:R-:W0:Y:S02]  /*19420*/  @!P2 LDS R3, [R6+UR12] ;  /* 0x0000000c0603a984 */ /* 0x000e240008000800 */
[----:B0-----:R-:W-:-:S05]  /*19430*/  @!P2 HADD2 R3, R3, R0 ;  /* 0x000000000303a230 */ /* 0x001fca0000000000 */
[----:B------:R0:W-:Y:S01]  /*19440*/  @!P2 STS [R6+UR12], R3 ;  /* 0x000000030600a988 */ /* 0x0001e2000800080c */
[----:B------:R-:W-:Y:S06]  /*19450*/  BAR.SYNC.DEFER_BLOCKING 0x0 ;  /* 0x0000000000007b1d */ /* 0x000fec0000010000 */
[----:B------:R-:W-:Y:S05]  /*19460*/  BRA.U UP1, `(.L_x_480) ;  /* 0xfffffff101507547 */ /* 0x000fea000b83ffff */
[----:B------:R-:W-:-:S12]  /*19470*/  UIADD3 UR16, UPT, UPT, UR16, -0x1, URZ ;  /* 0xffffffff10107890 */ /* 0x000fd8000fffe0ff */
.L_x_463:
        /* <DEDUP_REMOVED lines=8> */
[----:B------:R-:W1:Y:S01]  /*19500*/  @!UP0 S2UR UR5, SR_CgaCtaId ;  /* 0x00000000000589c3 */ /* 0x000e620000008800 */
[----:B------:R-:W-:Y:S01]  /*19510*/  @!UP0 UMOV UR4, 0x400 ;  /* 0x0000040000048882 */ /* 0x000fe20000000000 */
[----:B------:R-:W-:-:S04]  /*19520*/  @!UP0 UIADD3 UR14, UPT, UPT, -UR14, 0x100000, URZ ;  /* 0x001000000e0e8890 */ /* 0x000fc8000fffe1ff */
[----:B------:R-:W-:Y:S02]  /*19530*/  @!UP0 USHF.L.U32 UR15, UR14, 0xb, URZ ;  /* 0x0000000b0e0f8899 */ /* 0x000fe400080006ff */
[----:B------:R-:W-:Y:S02]  /*19540*/  @!UP0 USHF.L.U32 UR14, UR14, 0x1, URZ ;  /* 0x000000010e0e8899 */ /* 0x000fe400080006ff */
[----:B------:R-:W-:-:S04]  /*19550*/  @!UP0 UIADD3 UR4, UPT, UPT, UR4, 0x16c0, URZ ;  /* 0x000016c004048890 */ /* 0x000fc8000fffe0ff */
[----:B-1----:R-:W-:-:S12]  /*19560*/  @!UP0 ULEA UR18, UR5, UR4, 0x18 ;  /* 0x0000000405128291 */ /* 0x002fd8000f8ec0ff */
.L_x_485:
[----:B------:R-:W-:Y:S01]  /*19570*/  VOTEU.ALL UP1, P1 ;  /* 0x0000000000ff7886 */ /* 0x000fe20000820000 */
[----:B------:R-:W-:Y:S01]  /*19580*/  UIADD3 UR13, UPT, UPT, UR13, 0x1, URZ ;  /* 0x000000010d0d7890 */ /* 0x000fe2000fffe0ff */
[----:B-1----:R-:W1:Y:S01]  /*19590*/  S2UR UR9, SR_CgaCtaId ;  /* 0x00000000000979c3 */ /* 0x002e620000008800 */
        /* <DEDUP_REMOVED lines=12> */
[----:B-1-3--:R-:W-:Y:S05]  /*19660*/  @P1 BRA `(.L_x_482) ;  /* 0x00000000007c1947 */ /* 0x00afea0003800000 */
[----:B------:R-:W1:Y:S01]  /*19670*/  I2F.U32.RP R0, UR17 ;  /* 0x0000001100007d06 */ /* 0x000e620008209000 */
[----:B------:R-:W-:Y:S01]  /*19680*/  UMOV UR4, URZ ;  /* 0x000000ff00047c82 */ /* 0x000fe20008000000 */
[----:B------:R-:W-:Y:S01]  /*19690*/  UISETP.NE.U32.AND UP2, UPT, UR17, URZ, UPT ;  /* 0x000000ff1100728c */ /* 0x000fe2000bf45070 */
[----:B------:R-:W-:-:S05]  /*196a0*/  PLOP3.LUT P0, PT, PT, PT, PT, 0x80, 0x8 ;  /* 0x000000000008781c */ /* 0x000fca0003f0f070 */
[----:B-1----:R-:W0:Y:S02]  /*196b0*/  MUFU.RCP R0, R0 ;  /* 0x0000000000007308 */ /* 0x002e240000001000 */
        /* <DEDUP_REMOVED lines=21> */
.L_x_483:
[----:B------:R-:W-:Y:S01]  /*19810*/  @P0 ELECT P2, URZ, PT ;  /* 0x0000000000ff082f */ /* 0x000fe20003840000 */
[----:B------:R1:W-:-:S12]  /*19820*/  UBLKCP.S.S [UR20], [UR12], UR4 ;  /* 0x000000140c0073ba */ /* 0x0003d80008000604 */
[----:B------:R-:W-:Y:S02]  /*19830*/  @P2 PLOP3.LUT P0, PT, P2, PT, PT, 0x8, 0x80 ;  /* 0x000000000080281c */ /* 0x000fe4000170e170 */
[----:B------:R-:W-:-:S11]  /*19840*/  PLOP3.LUT P2, PT, PT, PT, PT, 0x8, 0x80 ;  /* 0x000000000080781c */ /* 0x000fd60003f4e170 */
[----:B-1----:R-:W-:Y:S05]  /*19850*/  @P0 BRA.U.ANY `(.L_x_483) ;  /* 0xfffffffd00ec0947 */ /* 0x002fea000393ffff */
.L_x_482:
[----:B------:R-:W-:Y:S05]  /*19860*/  BSYNC.RECONVERGENT B0 ;  /* 0x0000000000007941 */ /* 0x000fea0003800200 */
.L_x_481:
[----:B------:R-:W-:Y:S01]  /*19870*/  UMOV UR4, 0x400 ;  /* 0x0000040000047882 */ /* 0x000fe20000000000 */
[----:B------:R-:W-:Y:S01]  /*19880*/  SHF.L.U32 R0, RZ, 0x1f, RZ ;  /* 0x0000001fff007819 */ /* 0x000fe200000006ff */
[----:B------:R-:W-:Y:S01]  /*19890*/  UIADD3 UR4, UPT, UPT, UR4, 0x16c0, URZ ;  /* 0x000016c004047890 */ /* 0x000fe2000fffe0ff */
[----:B------:R-:W-:-:S03]  /*198a0*/  ISETP.GT.U32.AND P2, PT, R124, 0x3f, PT ;  /* 0x0000003f7c00780c */ /* 0x000fc60003f44070 */
[----:B------:R-:W-:-:S09]  /*198b0*/  ULEA UR4, UR9, UR4, 0x18 ;  /* 0x0000000409047291 */ /* 0x000fd2000f8ec0ff */
[----:B------:R-:W1:Y:S02]  /*198c0*/  SYNCS.PHASECHK.TRANS64.TRYWAIT P0, [UR4], R0 ;  /* 0x00000000ff0075a7 */ /* 0x000e640008001104 */
[----:B-1----:R-:W-:Y:S05]  /*198d0*/  @!P0 BRA `(.L_x_484) ;  /* 0x0000001000888947 */ /* 0x002fea0003800000 */
.L_x_515:
[----:B------:R-:W-:Y:S01]  /*198e0*/  @!P2 LDS R0, [R6+UR8] ;  /* 0x000000080600a984 */ /* 0x000fe20008000800 */
[----:B------:R-:W-:-:S03]  /*198f0*/  UIADD3 UR16, UPT, UPT, UR16, 0x1, URZ ;  /* 0x0000000110107890 */ /* 0x000fc6000fffe0ff */
[----:B0-----:R-:W0:Y:S02]  /*19900*/  @!P2 LDS R3, [R6+UR12] ;  /* 0x0000000c0603a984 */ /* 0x001e240008000800 */
[----:B0-----:R-:W-:-:S05]  /*19910*/  @!P2 HFMA2 R3, R3, 1, 1, R0 ;  /* 0x3c003c000303a831 */ /* 0x001fca0000000000 */
[----:B------:R1:W-:Y:S01]  /*19920*/  @!P2 STS [R6+UR12], R3 ;  /* 0x000000030600a988 */ /* 0x0003e2000800080c */
[----:B------:R-:W-:Y:S06]  /*19930*/  BAR.SYNC.DEFER_BLOCKING 0x0 ;  /* 0x0000000000007b1d */ /* 0x000fec0000010000 */
[----:B------:R-:W-:Y:S05]  /*19940*/  BRA.U UP0, `(.L_x_485) ;  /* 0xfffffffd00087547 */ /* 0x000fea000b83ffff */
.L_x_462:
[----:B01----:R-:W0:Y:S01]  /*19950*/  LDC.64 R6, c[0x0][0x3c8] ;  /* 0x0000f200ff067b82 */ /* 0x003e220000000a00 */
[----:B------:R-:W-:Y:S01]  /*19960*/  ULEA UR4, UR6, UR9, 0x9 ;  /* 0x0000000906047291 */ /* 0x000fe2000f8e48ff */
[----:B------:R-:W-:Y:S02]  /*19970*/  IADD3 R3, PT, PT, R4, UR19, RZ ;  /* 0x0000001304037c10 */ /* 0x000fe4000fffe0ff */
[----:B------:R-:W-:Y:S01]  /*19980*/  MOV R5, RZ ;  /* 0x000000ff00057202 */ /* 0x000fe20000000f00 */
[----:B------:R-:W-:Y:S01]  /*19990*/  USHF.L.U32 UR4, UR4, 0xa, URZ ;  /* 0x0000000a04047899 */ /* 0x000fe200080006ff */
[----:B------:R-:W-:-:S05]  /*199a0*/  PRMT R30, RZ, 0x7610, R30 ;  /* 0x00007610ff1e7816 */ /* 0x000fca000000001e */
[----:B------:R-:W-:-:S07]  /*199b0*/  IADD3 R0, PT, PT, R4, UR4, RZ ;  /* 0x0000000404007c10 */ /* 0x000fce000fffe0ff */
.L_x_486:
[----:B--2---:R-:W-:-:S04]  /*199c0*/  IMAD R21, R5, 0x1000, R0 ;  /* 0x0000100005157824 */ /* 0x004fc800078e0200 */
[C-C-:B0-----:R-:W-:Y:S01]  /*199d0*/  IMAD.WIDE.U32 R8, R21.reuse, 0x2, R6.reuse ;  /* 0x0000000215087825 */ /* 0x141fe200078e0006 */
[C---:B------:R-:W-:Y:S02]  /*199e0*/  IADD3 R11, PT, PT, R21.reuse, 0x1000, RZ ;  /* 0x00001000150b7810 */ /* 0x040fe40007ffe0ff */
[----:B------:R-:W-:Y:S02]  /*199f0*/  IADD3 R13, PT, PT, R21, 0x2000, RZ ;  /* 0x00002000150d7810 */ /* 0x000fe40007ffe0ff */
[----:B------:R0:W2:Y:S01]  /*19a00*/  LDG.E.U16 R33, desc[UR10][R8.64] ;  /* 0x0000000a08217981 */ /* 0x0000a2000c1e1500 */
[----:B------:R-:W-:Y:S01]  /*19a10*/  IMAD.WIDE.U32 R10, R11, 0x2, R6 ;  /* 0x000000020b0a7825 */ /* 0x000fe200078e0006 */
[----:B------:R-:W-:-:S03]  /*19a20*/  IADD3 R15, PT, PT, R21, 0x3000, RZ ;  /* 0x00003000150f7810 */ /* 0x000fc60007ffe0ff */
[--C-:B------:R-:W-:Y:S01]  /*19a30*/  IMAD.WIDE.U32 R12, R13, 0x2, R6.reuse ;  /* 0x000000020d0c7825 */ /* 0x100fe200078e0006 */
[----:B------:R-:W3:Y:S01]  /*19a40*/  LDG.E.U16 R34, desc[UR10][R10.64] ;  /* 0x0000000a0a227981 */ /* 0x000ee2000c1e1500 */
[----:B------:R-:W-:Y:S02]  /*19a50*/  IADD3 R17, PT, PT, R21, 0x4000, RZ ;  /* 0x0000400015117810 */ /* 0x000fe40007ffe0ff */
[--C-:B------:R-:W-:Y:S01]  /*19a60*/  IMAD.WIDE.U32 R14, R15, 0x2, R6.reuse ;  /* 0x000000020f0e7825 */ /* 0x100fe200078e0006 */
[----:B------:R1:W4:Y:S01]  /*19a70*/  LDG.E.U16 R36, desc[UR10][R12.64] ;  /* 0x0000000a0c247981 */ /* 0x000322000c1e1500 */
[----:B------:R-:W-:Y:S02]  /*19a80*/  IADD3 R19, PT, PT, R21, 0x5000, RZ ;  /* 0x0000500015137810 */ /* 0x000fe40007ffe0ff */
[----:B------:R-:W-:Y:S01]  /*19a90*/  IMAD.WIDE.U32 R16, R17, 0x2, R6 ;  /* 0x0000000211107825 */ /* 0x000fe200078e0006 */
[----:B------:R1:W4:Y:S01]  /*19aa0*/  LDG.E.U16 R38, desc[UR10][R14.64] ;  /* 0x0000000a0e267981 */ /* 0x000322000c1e1500 */
[----:B------:R-:W-:-:S02]  /*19ab0*/  IADD3 R23, PT, PT, R21, 0x6000, RZ ;  /* 0x0000600015177810 */ /* 0x000fc40007ffe0ff */
[--C-:B0-----:R-:W-:Y:S01]  /*19ac0*/  IMAD.WIDE.U32 R8, R19, 0x2, R6.reuse ;  /* 0x0000000213087825 */ /* 0x101fe200078e0006 */
[----:B------:R0:W4:Y:S03]  /*19ad0*/  LDG.E.U16 R35, desc[UR10][R16.64] ;  /* 0x0000000a10237981 */ /* 0x000126000c1e1500 */
[----:B------:R-:W-:Y:S01]  /*19ae0*/  VIADD R25, R21, 0x7000 ;  /* 0x0000700015197836 */ /* 0x000fe20000000000 */
[----:B------:R0:W4:Y:S01]  /*19af0*/  LDG.E.U16 R37, desc[UR10][R8.64] ;  /* 0x0000000a08257981 */ /* 0x000122000c1e1500 */
[----:B------:R-:W-:Y:S01]  /*19b00*/  IMAD.WIDE.U32 R18, R23, 0x2, R6 ;  /* 0x0000000217127825 */ /* 0x000fe200078e0006 */
[----:B-1----:R-:W-:-:S03]  /*19b10*/  IADD3 R13, PT, PT, R21, 0x8000, RZ ;  /* 0x00008000150d7810 */ /* 0x002fc60007ffe0ff */
[--C-:B------:R-:W-:Y:S01]  /*19b20*/  IMAD.WIDE.U32 R10, R25, 0x2, R6.reuse ;  /* 0x00000002190a7825 */ /* 0x100fe200078e0006 */
[----:B------:R1:W4:Y:S01]  /*19b30*/  LDG.E.U16 R40, desc[UR10][R18.64] ;  /* 0x0000000a12287981 */ /* 0x000322000c1e1500 */
[----:B------:R-:W-:Y:S02]  /*19b40*/  IADD3 R15, PT, PT, R21, 0x9000, RZ ;  /* 0x00009000150f7810 */ /* 0x000fe40007ffe0ff */
[--C-:B------:R-:W-:Y:S01]  /*19b50*/  IMAD.WIDE.U32 R12, R13, 0x2, R6.reuse ;  /* 0x000000020d0c7825 */ /* 0x100fe200078e0006 */
[----:B------:R1:W4:Y:S01]  /*19b60*/  LDG.E.U16 R42, desc[UR10][R10.64] ;  /* 0x0000000a0a2a7981 */ /* 0x000322000c1e1500 */
[----:B0-----:R-:W-:Y:S02]  /*19b70*/  IADD3 R17, PT, PT, R21, 0xa000, RZ ;  /* 0x0000a00015117810 */ /* 0x001fe40007ffe0ff */
[----:B------:R-:W-:Y:S01]  /*19b80*/  IMAD.WIDE.U32 R14, R15, 0x2, R6 ;  /* 0x000000020f0e7825 */ /* 0x000fe200078e0006 */
[----:B------:R-:W4:Y:S01]  /*19b90*/  LDG.E.U16 R39, desc[UR10][R12.64] ;  /* 0x0000000a0c277981 */ /* 0x000f22000c1e1500 */
[----:B------:R-:W-:-:S02]  /*19ba0*/  IADD3 R23, PT, PT, R21, 0xb000, RZ ;  /* 0x0000b00015177810 */ /* 0x000fc40007ffe0ff */
[--C-:B------:R-:W-:Y:S01]  /*19bb0*/  IMAD.WIDE.U32 R8, R17, 0x2, R6.reuse ;  /* 0x0000000211087825 */ /* 0x100fe200078e0006 */
[----:B------:R-:W4:Y:S01]  /*19bc0*/  LDG.E.U16 R41, desc[UR10][R14.64] ;  /* 0x0000000a0e297981 */ /* 0x000f22000c1e1500 */
[----:B------:R-:W-:Y:S02]  /*19bd0*/  IADD3 R25, PT, PT, R21, 0xc000, RZ ;  /* 0x0000c00015197810 */ /* 0x000fe40007ffe0ff */
[--C-:B------:R-:W-:Y:S01]  /*19be0*/  IMAD.WIDE.U32 R16, R23, 0x2, R6.reuse ;  /* 0x0000000217107825 */ /* 0x100fe200078e0006 */
[----:B------:R-:W4:Y:S01]  /*19bf0*/  LDG.E.U16 R44, desc[UR10][R8.64] ;  /* 0x0000000a082c7981 */ /* 0x000f22000c1e1500 */
[----:B-1----:R-:W-:Y:S02]  /*19c00*/  IADD3 R19, PT, PT, R21, 0xd000, RZ ;  /* 0x0000d00015137810 */ /* 0x002fe40007ffe0ff */
[--C-:B------:R-:W-:Y:S01]  /*19c10*/  IMAD.WIDE.U32 R10, R25, 0x2, R6.reuse ;  /* 0x00000002190a7825 */ /* 0x100fe200078e0006 */
[----:B------:R0:W4:Y:S03]  /*19c20*/  LDG.E.U16 R46, desc[UR10][R16.64] ;  /* 0x0000000a102e7981 */ /* 0x000126000c1e1500 */
[----:B------:R-:W-:Y:S01]  /*19c30*/  VIADD R27, R21, 0xe000 ;  /* 0x0000e000151b7836 */ /* 0x000fe20000000000 */
[----:B------:R1:W4:Y:S01]  /*19c40*/  LDG.E.U16 R43, desc[UR10][R10.64] ;  /* 0x0000000a0a2b7981 */ /* 0x000322000c1e1500 */
[----:B------:R-:W-:Y:S01]  /*19c50*/  IMAD.WIDE.U32 R24, R19, 0x2, R6 ;  /* 0x0000000213187825 */ /* 0x000fe200078e0006 */
[----:B------:R-:W-:-:S03]  /*19c60*/  IADD3 R29, PT, PT, R21, 0xf000, RZ ;  /* 0x0000f000151d7810 */ /* 0x000fc60007ffe0ff */
[--C-:B------:R-:W-:Y:S02]  /*19c70*/  IMAD.WIDE.U32 R26, R27, 0x2, R6.reuse ;  /* 0x000000021b1a7825 */ /* 0x100fe400078e0006 */
[----:B------:R-:W4:Y:S02]  /*19c80*/  LDG.E.U16 R24, desc[UR10][R24.64] ;  /* 0x0000000a18187981 */ /* 0x000f24000c1e1500 */
[----:B------:R-:W-:Y:S02]  /*19c90*/  IMAD.WIDE.U32 R28, R29, 0x2, R6 ;  /* 0x000000021d1c7825 */ /* 0x000fe400078e0006 */
[----:B------:R-:W4:Y:S04]  /*19ca0*/  LDG.E.U16 R27, desc[UR10][R26.64] ;  /* 0x0000000a1a1b7981 */ /* 0x000f28000c1e1500 */
[----:B------:R-:W4:Y:S01]  /*19cb0*/  LDG.E.U16 R29, desc[UR10][R28.64] ;  /* 0x0000000a1c1d7981 */ /* 0x000f22000c1e1500 */
[----:B------:R-:W-:-:S02]  /*19cc0*/  LEA R31, R5, UR7, 0x1 ;  /* 0x00000007051f7c11 */ /* 0x000fc4000f8e08ff */
[----:B------:R-:W-:-:S03]  /*19cd0*/  LEA R32, R5, UR12, 0x1 ;  /* 0x0000000c05207c11 */ /* 0x000fc6000f8e08ff */
[----:B0-----:R-:W-:Y:S04]  /*19ce0*/  LDS.128 R16, [R31] ;  /* 0x000000001f107984 */ /* 0x001fe80000000c00 */
[----:B------:R-:W0:Y:S04]  /*19cf0*/  LDS.128 R20, [R32] ;  /* 0x0000000020147984 */ /* 0x000e280000000c00 */
[----:B-1----:R-:W-:Y:S04]  /*19d00*/  LDS.128 R8, [R31+0x10] ;  /* 0x000010001f087984 */ /* 0x002fe80000000c00 */
[----:B------:R-:W1:Y:S01]  /*19d10*/  LDS.128 R12, [R32+0x10] ;  /* 0x00001000200c7984 */ /* 0x000e620000000c00 */
[----:B0-----:R-:W-:-:S02]  /*19d20*/  HMUL2 R16, R16, R20 ;  /* 0x0000001410107232 */ /* 0x001fc40000000000 */
[----:B------:R-:W-:Y:S02]  /*19d30*/  HFMA2 R17, R17, R21, -RZ ;  /* 0x0000001511117231 */ /* 0x000fe400001000ff */
[----:B------:R-:W-:Y:S02]  /*19d40*/  HMUL2 R18, R18, R22 ;  /* 0x0000001612127232 */ /* 0x000fe40000000000 */
[----:B------:R-:W-:Y:S02]  /*19d50*/  HFMA2 R19, R19, R23, -RZ ;  /* 0x0000001713137231 */ /* 0x000fe400001000ff */
[----:B-1----:R-:W-:Y:S02]  /*19d60*/  HMUL2 R8, R8, R12 ;  /* 0x0000000c08087232 */ /* 0x002fe40000000000 */
[----:B------:R-:W-:Y:S01]  /*19d70*/  HFMA2 R9, R9, R13, -RZ ;  /* 0x0000000d09097231 */ /* 0x000fe200001000ff */
[----:B------:R-:W-:Y:S01]  /*19d80*/  IADD3 R5, PT, PT, R5, 0x10, RZ ;  /* 0x0000001005057810 */ /* 0x000fe20007ffe0ff */
[----:B------:R-:W-:-:S02]  /*19d90*/  HMUL2 R10, R10, R14 ;  /* 0x0000000e0a0a7232 */ /* 0x000fc40000000000 */
[----:B------:R-:W-:Y:S01]  /*19da0*/  HFMA2 R12, R11, R15, -RZ ;  /* 0x0000000f0b0c7231 */ /* 0x000fe200001000ff */
[----:B------:R-:W-:Y:S01]  /*19db0*/  ISETP.NE.AND P0, PT, R5, 0x80, PT ;  /* 0x000000800500780c */ /* 0x000fe20003f05270 */
[----:B--2---:R-:W-:-:S04]  /*19dc0*/  HFMA2 R33, R16.H0_H0, R33.H0_H0, R30.H0_H0 ;  /* 0x2000002110217231 */ /* 0x004fc8000004081e */
[----:B---3--:R-:W-:-:S04]  /*19dd0*/  HFMA2 R33, R16.H1_H1, R34.H0_H0, R33.H0_H0 ;  /* 0x2000002210217231 */ /* 0x008fc80000040c21 */
[----:B----4-:R-:W-:-:S04]  /*19de0*/  HFMA2 R33, R17.H0_H0, R36.H0_H0, R33.H0_H0 ;  /* 0x2000002411217231 */ /* 0x010fc80000040821 */
[----:B------:R-:W-:-:S04]  /*19df0*/  HFMA2 R33, R17.H1_H1, R38.H0_H0, R33.H0_H0 ;  /* 0x2000002611217231 */ /* 0x000fc80000040c21 */
[----:B------:R-:W-:-:S04]  /*19e00*/  HFMA2 R33, R18.H0_H0, R35.H0_H0, R33.H0_H0 ;  /* 0x2000002312217231 */ /* 0x000fc80000040821 */
        /* <DEDUP_REMOVED lines=10> */
[----:B------:R-:W-:Y:S01]  /*19eb0*/  HFMA2 R30, R12.H1_H1, R29.H0_H0, R24.H0_H0 ;  /* 0x2000001d0c1e7231 */ /* 0x000fe20000040c18 */
[----:B------:R-:W-:Y:S06]  /*19ec0*/  @P0 BRA `(.L_x_486) ;  /* 0xfffffff800bc0947 */ /* 0x000fec000383ffff */
[----:B------:R-:W0:Y:S01]  /*19ed0*/  S2UR UR6, SR_CgaCtaId ;  /* 0x00000000000679c3 */ /* 0x000e220000008800 */
[----:B------:R-:W-:Y:S01]  /*19ee0*/  UMOV UR5, 0x400 ;  /* 0x0000040000057882 */ /* 0x000fe20000000000 */
[----:B------:R-:W-:Y:S06]  /*19ef0*/  BSSY.RECONVERGENT B0, `(.L_x_487) ;  /* 0x0000014000007945 */ /* 0x000fec0003800200 */
[----:B------:R-:W1:Y:S01]  /*19f00*/  LDC.64 R8, c[0x0][0x380] ;  /* 0x0000e000ff087b82 */ /* 0x000e620000000a00 */
[----:B0-----:R-:W-:-:S06]  /*19f10*/  ULEA UR5, UR6, UR5, 0x18 ;  /* 0x0000000506057291 */ /* 0x001fcc000f8ec0ff */
[C---:B------:R-:W-:Y:S01]  /*19f20*/  LEA R0, R3.reuse, UR5, 0x1 ;  /* 0x0000000503007c11 */ /* 0x040fe2000f8e08ff */
[----:B-1----:R-:W-:-:S04]  /*19f30*/  IMAD.WIDE.U32 R8, R3, 0x2, R8 ;  /* 0x0000000203087825 */ /* 0x002fc800078e0008 */
[----:B------:R-:W0:Y:S01]  /*19f40*/  LDS.U16 R5, [R0] ;  /* 0x0000000000057984 */ /* 0x000e220000000400 */
[C---:B------:R-:W-:Y:S02]  /*19f50*/  LOP3.LUT R10, R8.reuse, 0xfffffffd, RZ, 0xc0, !PT ;  /* 0xfffffffd080a7812 */ /* 0x040fe400078ec0ff */
[----:B------:R-:W-:Y:S02]  /*19f60*/  MOV R11, R9 ;  /* 0x00000009000b7202 */ /* 0x000fe40000000f00 */
[----:B------:R-:W-:-:S03]  /*19f70*/  LOP3.LUT R3, R8, 0x2, RZ, 0xc0, !PT ;  /* 0x0000000208037812 */ /* 0x000fc600078ec0ff */
[----:B------:R1:W5:Y:S01]  /*19f80*/  LD.E R13, desc[UR10][R10.64] ;  /* 0x0000000a0a0d7980 */ /* 0x000362000c101900 */
[----:B------:R-:W-:Y:S02]  /*19f90*/  ISETP.EQ.U32.AND P0, PT, R3, RZ, PT ;  /* 0x000000ff0300720c */ /* 0x000fe40003f02070 */
[----:B------:R-:W-:Y:S01]  /*19fa0*/  MOV R3, 0x3254 ;  /* 0x0000325400037802 */ /* 0x000fe20000000f00 */
[----:B0-----:R-:W-:-:S03]  /*19fb0*/  HADD2 R30, R30.H0_H0, R5.H0_H0 ;  /* 0x200000051e1e7230 */ /* 0x001fc60000000800 */
[----:B-1----:R-:W-:-:S07]  /*19fc0*/  SEL R5, R3, 0x7610, P0 ;  /* 0x0000761003057807 */ /* 0x002fce0000000000 */
.L_x_488:
[----:B-----5:R-:W-:-:S05]  /*19fd0*/  HADD2 R12, R13, R30.H0_H0 ;  /* 0x2000001e0d0c7230 */ /* 0x020fca0000000000 */
[----:B------:R-:W-:-:S05]  /*19fe0*/  PRMT R15, R13, R5, R12 ;  /* 0x000000050d0f7216 */ /* 0x000fca000000000c */
[----:B------:R-:W2:Y:S02]  /*19ff0*/  ATOM.E.CAS.STRONG.GPU PT, R12, [R10], R13, R15 ;  /* 0x0000000d0a0c738b */ /* 0x000ea400001ee10f */
[----:B--2---:R-:W-:Y:S02]  /*1a000*/  ISETP.NE.U32.AND P0, PT, R12, R13, PT ;  /* 0x0000000d0c00720c */ /* 0x004fe40003f05070 */
[----:B------:R-:W-:-:S11]  /*1a010*/  MOV R13, R12 ;  /* 0x0000000c000d7202 */ /* 0x000fd60000000f00 */
[----:B------:R-:W-:Y:S05]  /*1a020*/  @P0 BRA `(.L_x_488) ;  /* 0xfffffffc00e80947 */ /* 0x000fea000383ffff */
[----:B------:R-:W-:Y:S05]  /*1a030*/  BSYNC.RECONVERGENT B0 ;  /* 0x0000000000007941 */ /* 0x000fea0003800200 */
.L_x_487:
[----:B------:R-:W-:Y:S01]  /*1a040*/  MOV R5, UR4 ;  /* 0x0000000400057c02 */ /* 0x000fe20008000f00 */
[----:B------:R-:W-:-:S03]  /*1a050*/  IMAD.MOV.U32 R35, RZ, RZ, RZ ;  /* 0x000000ffff237224 */ /* 0x000fc600078e00ff */
[----:B------:R-:W-:-:S07]  /*1a060*/  IADD3 R34, PT, PT, R4, 0x1, R5 ;  /* 0x0000000104227810 */ /* 0x000fce0007ffe005 */
.L_x_489:
[----:B------:R-:W-:-:S04]  /*1a070*/  LEA R21, R35, R34, 0xc ;  /* 0x0000002223157211 */ /* 0x000fc800078e60ff */
[C---:B------:R-:W-:Y:S01]  /*1a080*/  IADD3 R11, PT, PT, R21.reuse, 0x1000, RZ ;  /* 0x00001000150b7810 */ /* 0x040fe20007ffe0ff */
[C---:B------:R-:W-:Y:S01]  /*1a090*/  IMAD.WIDE.U32 R4, R21.reuse, 0x2, R6 ;  /* 0x0000000215047825 */ /* 0x040fe200078e0006 */
[----:B------:R-:W-:-:S03]  /*1a0a0*/  IADD3 R13, PT, PT, R21, 0x2000, RZ ;  /* 0x00002000150d7810 */ /* 0x000fc60007ffe0ff */
[--C-:B------:R-:W-:Y:S01]  /*1a0b0*/  IMAD.WIDE.U32 R10, R11, 0x2, R6.reuse ;  /* 0x000000020b0a7825 */ /* 0x100fe200078e0006 */
[----:B------:R0:W2:Y:S01]  /*1a0c0*/  LDG.E.U16 R37, desc[UR10][R4.64] ;  /* 0x0000000a04257981 */ /* 0x0000a2000c1e1500 */
[----:B------:R-:W-:Y:S02]  /*1a0d0*/  IADD3 R15, PT, PT, R21, 0x3000, RZ ;  /* 0x00003000150f7810 */ /* 0x000fe40007ffe0ff */
[--C-:B------:R-:W-:Y:S01]  /*1a0e0*/  IMAD.WIDE.U32 R12, R13, 0x2, R6.reuse ;  /* 0x000000020d0c7825 */ /* 0x100fe200078e0006 */
[----:B------:R-:W3:Y:S01]  /*1a0f0*/  LDG.E.U16 R39, desc[UR10][R10.64] ;  /* 0x0000000a0a277981 */ /* 0x000ee2000c1e1500 */
[----:B------:R-:W-:Y:S02]  /*1a100*/  IADD3 R17, PT, PT, R21, 0x4000, RZ ;  /* 0x0000400015117810 */ /* 0x000fe40007ffe0ff */
[----:B------:R-:W-:Y:S01]  /*1a110*/  IMAD.WIDE.U32 R14, R15, 0x2, R6 ;  /* 0x000000020f0e7825 */ /* 0x000fe200078e0006 */
[----:B------:R1:W4:Y:S01]  /*1a120*/  LDG.E.U16 R36, desc[UR10][R12.64] ;  /* 0x0000000a0c247981 */ /* 0x000322000c1e1500 */
[----:B------:R-:W-:-:S02]  /*1a130*/  IADD3 R19, PT, PT, R21, 0x5000, RZ ;  /* 0x0000500015137810 */ /* 0x000fc40007ffe0ff */
[--C-:B------:R-:W-:Y:S01]  /*1a140*/  IMAD.WIDE.U32 R16, R17, 0x2, R6.reuse ;  /* 0x0000000211107825 */ /* 0x100fe200078e0006 */
[----:B------:R5:W4:Y:S03]  /*1a150*/  LDG.E.U16 R38, desc[UR10][R14.64] ;  /* 0x0000000a0e267981 */ /* 0x000b26000c1e1500 */
[----:B------:R-:W-:Y:S01]  /*1a160*/  VIADD R23, R21, 0x6000 ;  /* 0x0000600015177836 */ /* 0x000fe20000000000 */
[----:B------:R5:W4:Y:S01]  /*1a170*/  LDG.E.U16 R41, desc[UR10][R16.64] ;  /* 0x0000000a10297981 */ /* 0x000b22000c1e1500 */
[----:B0-----:R-:W-:Y:S01]  /*1a180*/  IMAD.WIDE.U32 R4, R19, 0x2, R6 ;  /* 0x0000000213047825 */ /* 0x001fe200078e0006 */
[----:B------:R-:W-:-:S03]  /*1a190*/  IADD3 R25, PT, PT, R21, 0x7000, RZ ;  /* 0x0000700015197810 */ /* 0x000fc60007ffe0ff */
[--C-:B------:R-:W-:Y:S01]  /*1a1a0*/  IMAD.WIDE.U32 R18, R23, 0x2, R6.reuse ;  /* 0x0000000217127825 */ /* 0x100fe200078e0006 */
[----:B------:R0:W4:Y:S01]  /*1a1b0*/  LDG.E.U16 R40, desc[UR10][R4.64] ;  /* 0x0000000a04287981 */ /* 0x000122000c1e1500 */
[----:B-1----:R-:W-:Y:S02]  /*1a1c0*/  IADD3 R13, PT, PT, R21, 0x8000, RZ ;  /* 0x00008000150d7810 */ /* 0x002fe40007ffe0ff */
[--C-:B------:R-:W-:Y:S01]  /*1a1d0*/  IMAD.WIDE.U32 R10, R25, 0x2, R6.reuse ;  /* 0x00000002190a7825 */ /* 0x100fe200078e0006 */
[----:B------:R-:W4:Y:S01]  /*1a1e0*/  LDG.E.U16 R42, desc[UR10][R18.64] ;  /* 0x0000000a122a7981 */ /* 0x000f22000c1e1500 */
[----:B-----5:R-:W-:Y:S02]  /*1a1f0*/  IADD3 R15, PT, PT, R21, 0x9000, RZ ;  /* 0x00009000150f7810 */ /* 0x020fe40007ffe0ff */
[----:B------:R-:W-:Y:S01]  /*1a200*/  IMAD.WIDE.U32 R12, R13, 0x2, R6 ;  /* 0x000000020d0c7825 */ /* 0x000fe200078e0006 */
[----:B------:R1:W5:Y:S01]  /*1a210*/  LDG.E.U16 R44, desc[UR10][R10.64] ;  /* 0x0000000a0a2c7981 */ /* 0x000362000c1e1500 */
[----:B------:R-:W-:-:S02]  /*1a220*/  IADD3 R17, PT, PT, R21, 0xa000, RZ ;  /* 0x0000a00015117810 */ /* 0x000fc40007ffe0ff */
[--C-:B------:R-:W-:Y:S01]  /*1a230*/  IMAD.WIDE.U32 R14, R15, 0x2, R6.reuse ;  /* 0x000000020f0e7825 */ /* 0x100fe200078e0006 */
[----:B------:R-:W5:Y:S01]  /*1a240*/  LDG.E.U16 R43, desc[UR10][R12.64] ;  /* 0x0000000a0c2b7981 */ /* 0x000f62000c1e1500 */
[----:B------:R-:W-:Y:S02]  /*1a250*/  IADD3 R23, PT, PT, R21, 0xb000, RZ ;  /* 0x0000b00015177810 */ /* 0x000fe40007ffe0ff */
[--C-:B0-----:R-:W-:Y:S01]  /*1a260*/  IMAD.WIDE.U32 R4, R17, 0x2, R6.reuse ;  /* 0x0000000211047825 */ /* 0x101fe200078e0006 */
[----:B------:R-:W5:Y:S01]  /*1a270*/  LDG.E.U16 R45, desc[UR10][R14.64] ;  /* 0x0000000a0e2d7981 */ /* 0x000f62000c1e1500 */
[----:B------:R-:W-:Y:S02]  /*1a280*/  IADD3 R25, PT, PT, R21, 0xc000, RZ ;  /* 0x0000c00015197810 */ /* 0x000fe40007ffe0ff */
[--C-:B------:R-:W-:Y:S01]  /*1a290*/  IMAD.WIDE.U32 R16, R23, 0x2, R6.reuse ;  /* 0x0000000217107825 */ /* 0x100fe200078e0006 */
[----:B------:R0:W5:Y:S03]  /*1a2a0*/  LDG.E.U16 R46, desc[UR10][R4.64] ;  /* 0x0000000a042e7981 */ /* 0x000166000c1e1500 */
[----:B------:R-:W-:Y:S01]  /*1a2b0*/  VIADD R29, R21, 0xd000 ;  /* 0x0000d000151d7836 */ /* 0x000fe20000000000 */
[----:B------:R0:W5:Y:S01]  /*1a2c0*/  LDG.E.U16 R48, desc[UR10][R16.64] ;  /* 0x0000000a10307981 */ /* 0x000162000c1e1500 */
[----:B-1----:R-:W-:Y:S01]  /*1a2d0*/  IMAD.WIDE.U32 R10, R25, 0x2, R6 ;  /* 0x00000002190a7825 */ /* 0x002fe200078e0006 */
[----:B------:R-:W-:-:S03]  /*1a2e0*/  IADD3 R31, PT, PT, R21, 0xe000, RZ ;  /* 0x0000e000151f7810 */ /* 0x000fc60007ffe0ff */
[--C-:B------:R-:W-:Y:S01]  /*1a2f0*/  IMAD.WIDE.U32 R28, R29, 0x2, R6.reuse ;  /* 0x000000021d1c7825 */ /* 0x100fe200078e0006 */
[----:B------:R2:W5:Y:S01]  /*1a300*/  LDG.E.U16 R47, desc[UR10][R10.64] ;  /* 0x0000000a0a2f7981 */ /* 0x000562000c1e1500 */
[----:B------:R-:W-:Y:S02]  /*1a310*/  IADD3 R33, PT, PT, R21, 0xf000, RZ ;  /* 0x0000f00015217810 */ /* 0x000fe40007ffe0ff */
[--C-:B------:R-:W-:Y:S02]  /*1a320*/  IMAD.WIDE.U32 R30, R31, 0x2, R6.reuse ;  /* 0x000000021f1e7825 */ /* 0x100fe400078e0006 */
[----:B------:R-:W5:Y:S02]  /*1a330*/  LDG.E.U16 R28, desc[UR10][R28.64] ;  /* 0x0000000a1c1c7981 */ /* 0x000f64000c1e1500 */
[----:B------:R-:W-:Y:S02]  /*1a340*/  IMAD.WIDE.U32 R32, R33, 0x2, R6 ;  /* 0x0000000221207825 */ /* 0x000fe400078e0006 */
[----:B------:R-:W5:Y:S04]  /*1a350*/  LDG.E.U16 R30, desc[UR10][R30.64] ;  /* 0x0000000a1e1e7981 */ /* 0x000f68000c1e1500 */
[----:B------:R-:W5:Y:S01]  /*1a360*/  LDG.E.U16 R32, desc[UR10][R32.64] ;  /* 0x0000000a20207981 */ /* 0x000f62000c1e1500 */
[----:B0-----:R-:W-:-:S02]  /*1a370*/  LEA R4, R35, UR7, 0x1 ;  /* 0x0000000723047c11 */ /* 0x001fc4000f8e08ff */
[----:B------:R-:W-:-:S03]  /*1a380*/  LEA R5, R35, UR12, 0x1 ;  /* 0x0000000c23057c11 */ /* 0x000fc6000f8e08ff */
[----:B------:R-:W-:Y:S04]  /*1a390*/  LDS.128 R20, [R4] ;  /* 0x0000000004147984 */ /* 0x000fe80000000c00 */
[----:B------:R-:W0:Y:S04]  /*1a3a0*/  LDS.128 R24, [R5] ;  /* 0x0000000005187984 */ /* 0x000e280000000c00 */
[----:B------:R-:W-:Y:S04]  /*1a3b0*/  LDS.128 R12, [R4+0x10] ;  /* 0x00001000040c7984 */ /* 0x000fe80000000c00 */
        /* <DEDUP_REMOVED lines=18> */
[----:B-----5:R-:W-:-:S04]  /*1a4e0*/  HFMA2 R11, R23.H1_H1, R44.H0_H0, R11.H0_H0 ;  /* 0x2000002c170b7231 */ /* 0x020fc80000040c0b */
        /* <DEDUP_REMOVED lines=9> */
[----:B------:R-:W0:Y:S01]  /*1a580*/  LDS.U16 R5, [R0+0x2] ;  /* 0x0000020000057984 */ /* 0x000e220000000400 */
[----:B------:R-:W-:-:S04]  /*1a590*/  IADD3 R11, P0, PT, R8, 0x2, RZ ;  /* 0x00000002080b7810 */ /* 0x000fc80007f1e0ff */
[----:B------:R-:W-:Y:S02]  /*1a5a0*/  IADD3.X R9, PT, PT, RZ, R9, RZ, P0, !PT ;  /* 0x00000009ff097210 */ /* 0x000fe400007fe4ff */
[C---:B------:R-:W-:Y:S02]  /*1a5b0*/  LOP3.LUT R8, R11.reuse, 0xfffffffd, RZ, 0xc0, !PT ;  /* 0xfffffffd0b087812 */ /* 0x040fe400078ec0ff */
[----:B------:R-:W-:-:S03]  /*1a5c0*/  LOP3.LUT R4, R11, 0x2, RZ, 0xc0, !PT ;  /* 0x000000020b047812 */ /* 0x000fc600078ec0ff */
[----:B------:R1:W5:Y:S01]  /*1a5d0*/  LD.E R7, desc[UR10][R8.64] ;  /* 0x0000000a08077980 */ /* 0x000362000c101900 */
[----:B------:R-:W-:-:S04]  /*1a5e0*/  ISETP.EQ.U32.AND P0, PT, R4, RZ, PT ;  /* 0x000000ff0400720c */ /* 0x000fc80003f02070 */
[----:B------:R-:W-:Y:S01]  /*1a5f0*/  SEL R3, R3, 0x7610, P0 ;  /* 0x0000761003037807 */ /* 0x000fe20000000000 */
[----:B01----:R-:W-:-:S08]  /*1a600*/  HADD2 R5, R2.H0_H0, R5.H0_H0 ;  /* 0x2000000502057230 */ /* 0x003fd00000000800 */
.L_x_490:
[----:B-----5:R-:W-:-:S05]  /*1a610*/  HADD2 R0, R7, R5.H0_H0 ;  /* 0x2000000507007230 */ /* 0x020fca0000000000 */
[----:B------:R-:W-:-:S06]  /*1a620*/  PRMT R0, R7, R3, R0 ;  /* 0x0000000307007216 */ /* 0x000fcc0000000000 */
[----:B------:R-:W2:Y:S02]  /*1a630*/  ATOM.E.CAS.STRONG.GPU PT, R0, [R8], R7, R0 ;  /* 0x000000070800738b */ /* 0x000ea400001ee100 */
[----:B--2---:R-:W-:Y:S02]  /*1a640*/  ISETP.NE.U32.AND P0, PT, R0, R7, PT ;  /* 0x000000070000720c */ /* 0x004fe40003f05070 */
[----:B------:R-:W-:-:S11]  /*1a650*/  MOV R7, R0 ;  /* 0x0000000000077202 */ /* 0x000fd60000000f00 */
[----:B------:R-:W-:Y:S05]  /*1a660*/  @P0 BRA `(.L_x_490) ;  /* 0xfffffffc00e80947 */ /* 0x000fea000383ffff */
[----:B------:R-:W-:Y:S05]  /*1a670*/  EXIT ;  /* 0x000000000000794d */ /* 0x000fea0003800000 */
.L_x_131:
[----:B------:R-:W0:Y:S02]  /*1a680*/  SYNCS.PHASECHK.TRANS64.TRYWAIT P0, [UR21], R6 ;  /* 0x00000006ff0075a7 */ /* 0x000e240008001115 */
[----:B0-----:R-:W-:Y:S05]  /*1a690*/  @!P0 BRA `(.L_x_131) ;  /* 0xfffffffc00f88947 */ /* 0x001fea000383ffff */
[----:B------:R-:W-:Y:S05]  /*1a6a0*/  BRA `(.L_x_491) ;  /* 0xfffffec800207947 */ /* 0x000fea000383ffff */
.L_x_135:
[----:B------:R-:W0:Y:S02]  /*1a6b0*/  SYNCS.PHASECHK.TRANS64.TRYWAIT P0, [UR21], R6 ;  /* 0x00000006ff0075a7 */ /* 0x000e240008001115 */
[----:B0-----:R-:W-:Y:S05]  /*1a6c0*/  @!P0 BRA `(.L_x_135) ;  /* 0xfffffffc00f88947 */ /* 0x001fea000383ffff */
[----:B------:R-:W-:Y:S05]  /*1a6d0*/  BRA `(.L_x_492) ;  /* 0xfffffec800e87947 */ /* 0x000fea000383ffff */
.L_x_139:
[----:B------:R-:W0:Y:S02]  /*1a6e0*/  SYNCS.PHASECHK.TRANS64.TRYWAIT P0, [UR21], R6 ;  /* 0x00000006ff0075a7 */ /* 0x000e240008001115 */
[----:B0-----:R-:W-:Y:S05]  /*1a6f0*/  @!P0 BRA `(.L_x_139) ;  /* 0xfffffffc00f88947 */ /* 0x001fea000383ffff */
[----:B------:R-:W-:Y:S05]  /*1a700*/  BRA `(.L_x_493) ;  /* 0xfffffecc00b47947 */ /* 0x000fea000383ffff */
.L_x_143:
[----:B------:R-:W0:Y:S02]  /*1a710*/  SYNCS.PHASECHK.TRANS64.TRYWAIT P0, [UR21], R6 ;  /* 0x00000006ff0075a7 */ /* 0x000e240008001115 */
[----:B0-----:R-:W-:Y:S05]  /*1a720*/  @!P0 BRA `(.L_x_143) ;  /* 0xfffffffc00f88947 */ /* 0x001fea000383ffff */
[----:B------:R-:W-:Y:S05]  /*1a730*/  BRA `(.L_x_494) ;  /* 0xfffffed000807947 */ /* 0x000fea000383ffff */
.L_x_149:
[----:B------:R-:W0:Y:S02]  /*1a740*/  SYNCS.PHASECHK.TRANS64.TRYWAIT P0, [UR4], R2 ;  /* 0x00000002ff0075a7 */ /* 0x000e240008001104 */
[----:B0-----:R-:W-:Y:S05]  /*1a750*/  @!P0 BRA `(.L_x_149) ;  /* 0xfffffffc00f88947 */ /* 0x001fea000383ffff */
[----:B------:R-:W-:Y:S05]  /*1a760*/  BRA `(.L_x_495) ;  /* 0xfffffed400b07947 */ /* 0x000fea000383ffff */
.L_x_155:
[----:B------:R-:W0:Y:S02]  /*1a770*/  SYNCS.PHASECHK.TRANS64.TRYWAIT P0, [UR17], R6 ;  /* 0x00000006ff0075a7 */ /* 0x000e240008001111 */
[----:B0-----:R-:W-:Y:S05]  /*1a780*/  @!P0 BRA `(.L_x_155) ;  /* 0xfffffffc00f88947 */ /* 0x001fea000383ffff */
[----:B------:R-:W-:Y:S05]  /*1a790*/  BRA `(.L_x_496) ;  /* 0xfffffed800ec7947 */ /* 0x000fea000383ffff */
.L_x_159:
[----:B------:R-:W0:Y:S02]  /*1a7a0*/  SYNCS.PHASECHK.TRANS64.TRYWAIT P0, [UR17], R6 ;  /* 0x00000006ff0075a7 */ /* 0x000e240008001111 */
[----:B0-----:R-:W-:Y:S05]  /*1a7b0*/  @!P0 BRA `(.L_x_159) ;  /* 0xfffffffc00f88947 */ /* 0x001fea000383ffff */
[----:B------:R-:W-:Y:S05]  /*1a7c0*/  BRA `(.L_x_497) ;  /* 0xfffffedc00b47947 */ /* 0x000fea000383ffff */
.L_x_163:
[----:B------:R-:W0:Y:S02]  /*1a7d0*/  SYNCS.PHASECHK.TRANS64.TRYWAIT P0, [UR17], R6 ;  /* 0x00000006ff0075a7 */ /* 0x000e240008001111 */
[----:B0-----:R-:W-:Y:S05]  /*1a7e0*/  @!P0 BRA `(.L_x_163) ;  /* 0xfffffffc00f88947 */ /* 0x001fea000383ffff */
[----:B------:R-:W-:Y:S05]  /*1a7f0*/  BRA `(.L_x_498) ;  /* 0xfffffee000807947 */ /* 0x000fea000383ffff */
.L_x_167:
[----:B------:R-:W0:Y:S02]  /*1a800*/  SYNCS.PHASECHK.TRANS64.TRYWAIT P0, [UR17], R6 ;  /* 0x00000006ff0075a7 */ /* 0x000e240008001111 */
[----:B0-----:R-:W-:Y:S05]  /*1a810*/  @!P0 BRA `(.L_x_167) ;  /* 0xfffffffc00f88947 */ /* 0x001fea000383ffff */
[----:B------:R-:W-:Y:S05]  /*1a820*/  BRA `(.L_x_499) ;  /* 0xfffffee4004c7947 */ /* 0x000fea000383ffff */
.L_x_172:
[----:B------:R-:W0:Y:S02]  /*1a830*/  SYNCS.PHASECHK.TRANS64.TRYWAIT P0, [UR4], R2 ;  /* 0x00000002ff0075a7 */ /* 0x000e240008001104 */
[----:B0-----:R-:W-:Y:S05]  /*1a840*/  @!P0 BRA `(.L_x_172) ;  /* 0xfffffffc00f88947 */ /* 0x001fea000383ffff */
[----:B------:R-:W-:Y:S05]  /*1a850*/  BRA `(.L_x_500) ;  /* 0xfffffee8007c7947 */ /* 0x000fea000383ffff */
.L_x_284:
[----:B------:R-:W1:Y:S02]  /*1a860*/  SYNCS.PHASECHK.TRANS64.TRYWAIT P0, [UR21], R12 ;  /* 0x0000000cff0075a7 */ /* 0x000e640008001115 */
[----:B-1----:R-:W-:Y:S05]  /*1a870*/  @!P0 BRA `(.L_x_284) ;  /* 0xfffffffc00f88947 */ /* 0x002fea000383ffff */
[----:B------:R-:W-:Y:S05]  /*1a880*/  BRA `(.L_x_501) ;  /* 0xffffff5400247947 */ /* 0x000fea000383ffff */
.L_x_288:
[----:B------:R-:W1:Y:S02]  /*1a890*/  SYNCS.PHASECHK.TRANS64.TRYWAIT P0, [UR21], R12 ;  /* 0x0000000cff0075a7 */ /* 0x000e640008001115 */
[----:B-1----:R-:W-:Y:S05]  /*1a8a0*/  @!P0 BRA `(.L_x_288) ;  /* 0xfffffffc00f88947 */ /* 0x002fea000383ffff */
[----:B------:R-:W-:Y:S05]  /*1a8b0*/  BRA `(.L_x_502) ;  /* 0xffffff5400f07947 */ /* 0x000fea000383ffff */
.L_x_292:
[----:B------:R-:W1:Y:S02]  /*1a8c0*/  SYNCS.PHASECHK.TRANS64.TRYWAIT P0, [UR21], R12 ;  /* 0x0000000cff0075a7 */ /* 0x000e640008001115 */
[----:B-1----:R-:W-:Y:S05]  /*1a8d0*/  @!P0 BRA `(.L_x_292) ;  /* 0xfffffffc00f88947 */ /* 0x002fea000383ffff */
[----:B------:R-:W-:Y:S05]  /*1a8e0*/  BRA `(.L_x_503) ;  /* 0xffffff5800c07947 */ /* 0x000fea000383ffff */
.L_x_296:
[----:B------:R-:W1:Y:S02]  /*1a8f0*/  SYNCS.PHASECHK.TRANS64.TRYWAIT P0, [UR21], R12 ;  /* 0x0000000cff0075a7 */ /* 0x000e640008001115 */
[----:B-1----:R-:W-:Y:S05]  /*1a900*/  @!P0 BRA `(.L_x_296) ;  /* 0xfffffffc00f88947 */ /* 0x002fea000383ffff */
[----:B------:R-:W-:Y:S05]  /*1a910*/  BRA `(.L_x_504) ;  /* 0xffffff5c00907947 */ /* 0x000fea000383ffff */
.L_x_301:
[----:B------:R-:W1:Y:S02]  /*1a920*/  SYNCS.PHASECHK.TRANS64.TRYWAIT P0, [R11+URZ], R10 ;  /* 0x0000000a0b0075a7 */ /* 0x000e6400080011ff */
[----:B-1----:R-:W-:Y:S05]  /*1a930*/  @!P0 BRA `(.L_x_301) ;  /* 0xfffffffc00f88947 */ /* 0x002fea000383ffff */
[----:B------:R-:W-:Y:S05]  /*1a940*/  BRA `(.L_x_505) ;  /* 0xffffff6000c87947 */ /* 0x000fea000383ffff */
.L_x_432:
[----:B------:R-:W1:Y:S02]  /*1a950*/  SYNCS.PHASECHK.TRANS64.TRYWAIT P0, [UR21], R18 ;  /* 0x00000012ff0075a7 */ /* 0x000e640008001115 */
[----:B-1----:R-:W-:Y:S05]  /*1a960*/  @!P0 BRA `(.L_x_432) ;  /* 0xfffffffc00f88947 */ /* 0x002fea000383ffff */
[----:B------:R-:W-:Y:S05]  /*1a970*/  BRA `(.L_x_506) ;  /* 0xffffffbc00187947 */ /* 0x000fea000383ffff */
.L_x_438:
[----:B------:R-:W1:Y:S02]  /*1a980*/  SYNCS.PHASECHK.TRANS64.TRYWAIT P0, [UR21], R18 ;  /* 0x00000012ff0075a7 */ /* 0x000e640008001115 */
[----:B-1----:R-:W-:Y:S05]  /*1a990*/  @!P0 BRA `(.L_x_438) ;  /* 0xfffffffc00f88947 */ /* 0x002fea000383ffff */
[----:B------:R-:W-:Y:S05]  /*1a9a0*/  BRA `(.L_x_507) ;  /* 0xffffffc000007947 */ /* 0x000fea000383ffff */
.L_x_444:
[----:B------:R-:W1:Y:S02]  /*1a9b0*/  SYNCS.PHASECHK.TRANS64.TRYWAIT P0, [UR21], R18 ;  /* 0x00000012ff0075a7 */ /* 0x000e640008001115 */
[----:B-1----:R-:W-:Y:S05]  /*1a9c0*/  @!P0 BRA `(.L_x_444) ;  /* 0xfffffffc00f88947 */ /* 0x002fea000383ffff */
[----:B------:R-:W-:Y:S05]  /*1a9d0*/  BRA `(.L_x_508) ;  /* 0xffffffc000ec7947 */ /* 0x000fea000383ffff */
.L_x_450:
[----:B------:R-:W1:Y:S02]  /*1a9e0*/  SYNCS.PHASECHK.TRANS64.TRYWAIT P0, [UR21], R18 ;  /* 0x00000012ff0075a7 */ /* 0x000e640008001115 */
[----:B-1----:R-:W-:Y:S05]  /*1a9f0*/  @!P0 BRA `(.L_x_450) ;  /* 0xfffffffc00f88947 */ /* 0x002fea000383ffff */
[----:B------:R-:W-:Y:S05]  /*1aa00*/  BRA `(.L_x_509) ;  /* 0xffffffc400d87947 */ /* 0x000fea000383ffff */
.L_x_457:
[----:B------:R-:W1:Y:S02]  /*1aa10*/  SYNCS.PHASECHK.TRANS64.TRYWAIT P0, [UR4], R9 ;  /* 0x00000009ff0075a7 */ /* 0x000e640008001104 */
[----:B-1----:R-:W-:Y:S05]  /*1aa20*/  @!P0 BRA `(.L_x_457) ;  /* 0xfffffffc00f88947 */ /* 0x002fea000383ffff */
[----:B------:R-:W-:Y:S05]  /*1aa30*/  BRA `(.L_x_510) ;  /* 0xffffffcc00407947 */ /* 0x000fea000383ffff */
.L_x_467:
[----:B------:R-:W0:Y:S02]  /*1aa40*/  SYNCS.PHASECHK.TRANS64.TRYWAIT P0, [UR20], R5 ;  /* 0x00000005ff0075a7 */ /* 0x000e240008001114 */
[----:B0-----:R-:W-:Y:S05]  /*1aa50*/  @!P0 BRA `(.L_x_467) ;  /* 0xfffffffc00f88947 */ /* 0x001fea000383ffff */
[----:B------:R-:W-:Y:S05]  /*1aa60*/  BRA `(.L_x_511) ;  /* 0xffffffdc00dc7947 */ /* 0x000fea000383ffff */
.L_x_471:
[----:B------:R-:W0:Y:S02]  /*1aa70*/  SYNCS.PHASECHK.TRANS64.TRYWAIT P0, [UR20], R5 ;  /* 0x00000005ff0075a7 */ /* 0x000e240008001114 */
[----:B0-----:R-:W-:Y:S05]  /*1aa80*/  @!P0 BRA `(.L_x_471) ;  /* 0xfffffffc00f88947 */ /* 0x001fea000383ffff */
[----:B------:R-:W-:Y:S05]  /*1aa90*/  BRA `(.L_x_512) ;  /* 0xffffffe000a47947 */ /* 0x000fea000383ffff */
.L_x_475:
[----:B------:R-:W0:Y:S02]  /*1aaa0*/  SYNCS.PHASECHK.TRANS64.TRYWAIT P0, [UR20], R5 ;  /* 0x00000005ff0075a7 */ /* 0x000e240008001114 */
[----:B0-----:R-:W-:Y:S05]  /*1aab0*/  @!P0 BRA `(.L_x_475) ;  /* 0xfffffffc00f88947 */ /* 0x001fea000383ffff */
[----:B------:R-:W-:Y:S05]  /*1aac0*/  BRA `(.L_x_513) ;  /* 0xffffffe400707947 */ /* 0x000fea000383ffff */
.L_x_479:
[----:B------:R-:W0:Y:S02]  /*1aad0*/  SYNCS.PHASECHK.TRANS64.TRYWAIT P0, [UR20], R5 ;  /* 0x00000005ff0075a7 */ /* 0x000e240008001114 */
[----:B0-----:R-:W-:Y:S05]  /*1aae0*/  @!P0 BRA `(.L_x_479) ;  /* 0xfffffffc00f88947 */ /* 0x001fea000383ffff */
[----:B------:R-:W-:Y:S05]  /*1aaf0*/  BRA `(.L_x_514) ;  /* 0xffffffe8003c7947 */ /* 0x000fea000383ffff */
.L_x_484:
[----:B------:R-:W1:Y:S02]  /*1ab00*/  SYNCS.PHASECHK.TRANS64.TRYWAIT P0, [UR4], R0 ;  /* 0x00000000ff0075a7 */ /* 0x000e640008001104 */
[----:B-1----:R-:W-:Y:S05]  /*1ab10*/  @!P0 BRA `(.L_x_484) ;  /* 0xfffffffc00f88947 */ /* 0x002fea000383ffff */
[----:B------:R-:W-:Y:S05]  /*1ab20*/  BRA `(.L_x_515) ;  /* 0xffffffec006c7947 */ /* 0x000fea000383ffff */
        .weak           $__internal_0_$__cuda_sm20_rcp_rn_f32_slowpath
        .type           $__internal_0_$__cuda_sm20_rcp_rn_f32_slowpath,@function
        .size           $__internal_0_$__cuda_sm20_rcp_rn_f32_slowpath,($__internal_1_$__cuda_sm20_sqrt_rn_f32_slowpath - $__internal_0_$__cuda_sm20_rcp_rn_f32_slowpath)
$__internal_0_$__cuda_sm20_rcp_rn_f32_slowpath:
[----:B------:R-:W-:-:S04]  /*1ab30*/  SHF.L.U32 R13, R0, 0x1, RZ ;  /* 0x00000001000d7819 */ /* 0x000fc800000006ff */
[----:B------:R-:W-:-:S04]  /*1ab40*/  SHF.R.U32.HI R18, RZ, 0x18, R13 ;  /* 0x00000018ff127819 */ /* 0x000fc8000001160d */
[----:B------:R-:W-:-:S13]  /*1ab50*/  ISETP.NE.U32.AND P0, PT, R18, RZ, PT ;  /* 0x000000ff1200720c */ /* 0x000fda0003f05070 */
[----:B------:R-:W-:Y:S05]  /*1ab60*/  @P0 BRA `(.L_x_516) ;  /* 0x00000000002c0947 */ /* 0x000fea0003800000 */
[----:B------:R-:W-:-:S05]  /*1ab70*/  IMAD.SHL.U32 R13, R0, 0x2, RZ ;  /* 0x00000002000d7824 */ /* 0x000fca00078e00ff */
[----:B------:R-:W-:-:S13]  /*1ab80*/  ISETP.NE.AND P0, PT, R13, RZ, PT ;  /* 0x000000ff0d00720c */ /* 0x000fda0003f05270 */
[----:B------:R0:W1:Y:S01]  /*1ab90*/  @!P0 MUFU.RCP R13, R0 ;  /* 0x00000000000d8308 */ /* 0x0000620000001000 */
[----:B------:R-:W-:Y:S05]  /*1aba0*/  @!P0 BRA `(.L_x_517) ;  /* 0x0000000000a48947 */ /* 0x000fea0003800000 */
[----:B------:R-:W-:-:S04]  /*1abb0*/  FFMA R14, R0, 1.84467440737095516160e+19, RZ ;  /* 0x5f800000000e7823 */ /* 0x000fc800000000ff */
[----:B-1----:R-:W0:Y:S02]  /*1abc0*/  MUFU.RCP R13, R14 ;  /* 0x0000000e000d7308 */ /* 0x002e240000001000 */
[----:B0-----:R-:W-:-:S04]  /*1abd0*/  FFMA R0, R14, R13, -1 ;  /* 0xbf8000000e007423 */ /* 0x001fc8000000000d */
[----:B------:R-:W-:-:S04]  /*1abe0*/  FADD.FTZ R0, -R0, -RZ ;  /* 0x800000ff00007221 */ /* 0x000fc80000010100 */
[----:B------:R-:W-:-:S04]  /*1abf0*/  FFMA R0, R13, R0, R13 ;  /* 0x000000000d007223 */ /* 0x000fc8000000000d */
[----:B------:R-:W-:Y:S01]  /*1ac00*/  FFMA R13, R0, 1.84467440737095516160e+19, RZ ;  /* 0x5f800000000d7823 */ /* 0x000fe200000000ff */
[----:B------:R-:W-:Y:S06]  /*1ac10*/  BRA `(.L_x_517) ;  /* 0x0000000000887947 */ /* 0x000fec0003800000 */
.L_x_516:
[----:B------:R-:W-:-:S04]  /*1ac20*/  IADD3 R20, PT, PT, R18, -0xfd, RZ ;  /* 0xffffff0312147810 */ /* 0x000fc80007ffe0ff */
[----:B------:R-:W-:-:S13]  /*1ac30*/  ISETP.GT.U32.AND P0, PT, R20, 0x1, PT ;  /* 0x000000011400780c */ /* 0x000fda0003f04070 */
[----:B------:R-:W-:Y:S05]  /*1ac40*/  @P0 BRA `(.L_x_518) ;  /* 0x0000000000780947 */ /* 0x000fea0003800000 */
[----:B------:R-:W-:Y:S01]  /*1ac50*/  LOP3.LUT R13, R0, 0x7fffff, RZ, 0xc0, !PT ;  /* 0x007fffff000d7812 */ /* 0x000fe200078ec0ff */
[----:B------:R-:W-:-:S03]  /*1ac60*/  HFMA2 R17, -RZ, RZ, 0, 1.78813934326171875e-07 ;  /* 0x00000003ff117431 */ /* 0x000fc600000001ff */
[----:B------:R-:W-:-:S04]  /*1ac70*/  LOP3.LUT R13, R13, 0x3f800000, RZ, 0xfc, !PT ;  /* 0x3f8000000d0d7812 */ /* 0x000fc800078efcff */
[----:B------:R-:W0:Y:S01]  /*1ac80*/  MUFU.RCP R14, R13 ;  /* 0x0000000d000e7308 */ /* 0x000e220000001000 */
[----:B------:R-:W-:Y:S01]  /*1ac90*/  SHF.L.U32 R17, R17, R20, RZ ;  /* 0x0000001411117219 */ /* 0x000fe200000006ff */
[----:B0-----:R-:W-:-:S04]  /*1aca0*/  FFMA R15, R13, R14, -1 ;  /* 0xbf8000000d0f7423 */ /* 0x001fc8000000000e */
[----:B------:R-:W-:-:S04]  /*1acb0*/  FADD.FTZ R15, -R15, -RZ ;  /* 0x800000ff0f0f7221 */ /* 0x000fc80000010100 */
[CCC-:B------:R-:W-:Y:S01]  /*1acc0*/  FFMA.RM R16, R14.reuse, R15.reuse, R14.reuse ;  /* 0x0000000f0e107223 */ /* 0x1c0fe2000000400e */
[----:B------:R-:W-:-:S04]  /*1acd0*/  FFMA.RP R15, R14, R15, R14 ;  /* 0x0000000f0e0f7223 */ /* 0x000fc8000000800e */
[C---:B------:R-:W-:Y:S02]  /*1ace0*/  LOP3.LUT R14, R16.reuse, 0x7fffff, RZ, 0xc0, !PT ;  /* 0x007fffff100e7812 */ /* 0x040fe400078ec0ff */
[----:B------:R-:W-:Y:S02]  /*1acf0*/  FSETP.NEU.FTZ.AND P0, PT, R16, R15, PT ;  /* 0x0000000f1000720b */ /* 0x000fe40003f1d000 */
[----:B------:R-:W-:Y:S02]  /*1ad00*/  LOP3.LUT R14, R14, 0x800000, RZ, 0xfc, !PT ;  /* 0x008000000e0e7812 */ /* 0x000fe400078efcff */
[----:B------:R-:W-:Y:S02]  /*1ad10*/  SEL R15, RZ, 0xffffffff, !P0 ;  /* 0xffffffffff0f7807 */ /* 0x000fe40004000000 */
[----:B------:R-:W-:Y:S02]  /*1ad20*/  LOP3.LUT R17, R17, R14, RZ, 0xc0, !PT ;  /* 0x0000000e11117212 */ /* 0x000fe400078ec0ff */
[----:B------:R-:W-:-:S02]  /*1ad30*/  IADD3 R15, PT, PT, -R15, RZ, RZ ;  /* 0x000000ff0f0f7210 */ /* 0x000fc40007ffe1ff */
[-C--:B------:R-:W-:Y:S02]  /*1ad40*/  SHF.R.U32.HI R17, RZ, R20.reuse, R17 ;  /* 0x00000014ff117219 */ /* 0x080fe40000011611 */
[----:B------:R-:W-:Y:S02]  /*1ad50*/  LOP3.LUT P1, RZ, R15, R20, R14, 0xf8, !PT ;  /* 0x000000140fff7212 */ /* 0x000fe4000782f80e */
[C---:B------:R-:W-:Y:S02]  /*1ad60*/  LOP3.LUT P0, RZ, R17.reuse, 0x1, RZ, 0xc0, !PT ;  /* 0x0000000111ff7812 */ /* 0x040fe4000780c0ff */
[----:B------:R-:W-:-:S04]  /*1ad70*/  LOP3.LUT P2, RZ, R17, 0x2, RZ, 0xc0, !PT ;  /* 0x0000000211ff7812 */ /* 0x000fc8000784c0ff */
[----:B------:R-:W-:Y:S02]  /*1ad80*/  PLOP3.LUT P0, PT, P0, P1, P2, 0xe0, 0x0 ;  /* 0x000000000000781c */ /* 0x000fe40000703c20 */
[----:B------:R-:W-:Y:S02]  /*1ad90*/  LOP3.LUT P1, RZ, R0, 0x7fffff, RZ, 0xc0, !PT ;  /* 0x007fffff00ff7812 */ /* 0x000fe4000782c0ff */
[----:B------:R-:W-:-:S04]  /*1ada0*/  SEL R13, RZ, 0x1, !P0 ;  /* 0x00000001ff0d7807 */ /* 0x000fc80004000000 */
[----:B------:R-:W-:-:S04]  /*1adb0*/  IADD3 R13, PT, PT, -R13, RZ, RZ ;  /* 0x000000ff0d0d7210 */ /* 0x000fc80007ffe1ff */
[----:B------:R-:W-:Y:S02]  /*1adc0*/  ISETP.GE.AND P0, PT, R13, RZ, PT ;  /* 0x000000ff0d00720c */ /* 0x000fe40003f06270 */
[----:B------:R-:W-:-:S04]  /*1add0*/  IADD3 R13, PT, PT, R18, -0xfc, RZ ;  /* 0xffffff04120d7810 */ /* 0x000fc80007ffe0ff */
[----:B------:R-:W-:-:S07]  /*1ade0*/  SHF.R.U32.HI R13, RZ, R13, R14 ;  /* 0x0000000dff0d7219 */ /* 0x000fce000001160e */
[----:B------:R-:W-:-:S05]  /*1adf0*/  @!P0 IADD3 R13, PT, PT, R13, 0x1, RZ ;  /* 0x000000010d0d8810 */ /* 0x000fca0007ffe0ff */
[----:B------:R-:W-:-:S05]  /*1ae00*/  @!P1 IMAD.SHL.U32 R13, R13, 0x2, RZ ;  /* 0x000000020d0d9824 */ /* 0x000fca00078e00ff */
[----:B------:R-:W-:Y:S01]  /*1ae10*/  LOP3.LUT R13, R13, 0x80000000, R0, 0xf8, !PT ;  /* 0x800000000d0d7812 */ /* 0x000fe200078ef800 */
[----:B------:R-:W-:Y:S06]  /*1ae20*/  BRA `(.L_x_517) ;  /* 0x0000000000047947 */ /* 0x000fec0003800000 */
.L_x_518:
[----:B------:R2:W3:Y:S02]  /*1ae30*/  MUFU.RCP R13, R0 ;  /* 0x00000000000d7308 */ /* 0x0004e40000001000 */
.L_x_517:
[----:B------:R-:W-:Y:S02]  /*1ae40*/  MOV R14, R9 ;  /* 0x00000009000e7202 */ /* 0x000fe40000000f00 */
[----:B------:R-:W-:Y:S02]  /*1ae50*/  MOV R15, 0x0 ;  /* 0x00000000000f7802 */ /* 0x000fe40000000f00 */
[----:B0123--:R-:W-:Y:S02]  /*1ae60*/  MOV R0, R13 ;  /* 0x0000000d00007202 */ /* 0x00ffe40000000f00 */
[----:B------:R-:W-:Y:S05]  /*1ae70*/  RET.REL.NODEC R14 `(_Z6decodeP6__halfS0_S0_S0_S0_S0_S0_S0_S0_S0_S0_S0_S0_S0_PfS1_) ;  /* 0xfffffe500e607950 */ /* 0x000fea0003c3ffff */
        .weak           $__internal_1_$__cuda_sm20_sqrt_rn_f32_slowpath
        .type           $__internal_1_$__cuda_sm20_sqrt_rn_f32_slowpath,@function
        .size           $__internal_1_$__cuda_sm20_sqrt_rn_f32_slowpath,($__internal_2_$__cuda_sm3x_div_rn_noftz_f32_slowpath - $__internal_1_$__cuda_sm20_sqrt_rn_f32_slowpath)
$__internal_1_$__cuda_sm20_sqrt_rn_f32_slowpath:
[----:B------:R-:W-:-:S13]  /*1ae80*/  LOP3.LUT P0, RZ, R0, 0x7fffffff, RZ, 0xc0, !PT ;  /* 0x7fffffff00ff7812 */ /* 0x000fda000780c0ff */
[----:B------:R-:W-:Y:S01]  /*1ae90*/  @!P0 MOV R13, R0 ;  /* 0x00000000000d8202 */ /* 0x000fe20000000f00 */
[----:B------:R-:W-:Y:S06]  /*1aea0*/  @!P0 BRA `(.L_x_519) ;  /* 0x0000000000448947 */ /* 0x000fec0003800000 */
[----:B------:R-:W-:-:S13]  /*1aeb0*/  FSETP.GEU.FTZ.AND P0, PT, R0, RZ, PT ;  /* 0x000000ff0000720b */ /* 0x000fda0003f1e000 */
[----:B------:R-:W-:Y:S01]  /*1aec0*/  @!P0 MOV R13, 0x7fffffff ;  /* 0x7fffffff000d8802 */ /* 0x000fe20000000f00 */
[----:B------:R-:W-:Y:S06]  /*1aed0*/  @!P0 BRA `(.L_x_519) ;  /* 0x0000000000388947 */ /* 0x000fec0003800000 */
[----:B------:R-:W-:-:S13]  /*1aee0*/  FSETP.GTU.FTZ.AND P0, PT, |R0|, +INF , PT ;  /* 0x7f8000000000780b */ /* 0x000fda0003f1c200 */
[----:B------:R-:W-:Y:S01]  /*1aef0*/  @P0 FADD.FTZ R13, R0, 1 ;  /* 0x3f800000000d0421 */ /* 0x000fe20000010000 */
[----:B------:R-:W-:Y:S06]  /*1af00*/  @P0 BRA `(.L_x_519) ;  /* 0x00000000002c0947 */ /* 0x000fec0003800000 */
[----:B------:R-:W-:-:S13]  /*1af10*/  FSETP.NEU.FTZ.AND P0, PT, |R0|, +INF , PT ;  /* 0x7f8000000000780b */ /* 0x000fda0003f1d200 */
[----:B------:R-:W-:Y:S01]  /*1af20*/  @!P0 MOV R13, R0 ;  /* 0x00000000000d8202 */ /* 0x000fe20000000f00 */
[----:B------:R-:W-:Y:S06]  /*1af30*/  @!P0 BRA `(.L_x_519) ;  /* 0x0000000000208947 */ /* 0x000fec0003800000 */
[----:B------:R-:W-:-:S04]  /*1af40*/  FFMA R0, R0, 1.84467440737095516160e+19, RZ ;  /* 0x5f80000000007823 */ /* 0x000fc800000000ff */
[----:B------:R-:W0:Y:S02]  /*1af50*/  MUFU.RSQ R13, R0 ;  /* 0x00000000000d7308 */ /* 0x000e240000001400 */
[----:B0-----:R-:W-:Y:S01]  /*1af60*/  FMUL.FTZ R15, R0, R13 ;  /* 0x0000000d000f7220 */ /* 0x001fe20000410000 */
[----:B------:R-:W-:-:S03]  /*1af70*/  FMUL.FTZ R13, R13, 0.5 ;  /* 0x3f0000000d0d7820 */ /* 0x000fc60000410000 */
[----:B------:R-:W-:-:S04]  /*1af80*/  FADD.FTZ R14, -R15, -RZ ;  /* 0x800000ff0f0e7221 */ /* 0x000fc80000010100 */
[----:B------:R-:W-:-:S04]  /*1af90*/  FFMA R14, R15, R14, R0 ;  /* 0x0000000e0f0e7223 */ /* 0x000fc80000000000 */
[----:B------:R-:W-:-:S04]  /*1afa0*/  FFMA R13, R14, R13, R15 ;  /* 0x0000000d0e0d7223 */ /* 0x000fc8000000000f */
[----:B------:R-:W-:-:S07]  /*1afb0*/  FMUL.FTZ R13, R13, 2.3283064365386962891e-10 ;  /* 0x2f8000000d0d7820 */ /* 0x000fce0000410000 */
.L_x_519:
[----:B------:R-:W-:Y:S01]  /*1afc0*/  HFMA2 R15, -RZ, RZ, 0, 0 ;  /* 0x00000000ff0f7431 */ /* 0x000fe200000001ff */
[----:B------:R-:W-:Y:S01]  /*1afd0*/  MOV R14, R9 ;  /* 0x00000009000e7202 */ /* 0x000fe20000000f00 */
[----:B------:R-:W-:-:S03]  /*1afe0*/  IMAD.MOV.U32 R0, RZ, RZ, R13 ;  /* 0x000000ffff007224 */ /* 0x000fc600078e000d */
[----:B------:R-:W-:Y:S05]  /*1aff0*/  RET.REL.NODEC R14 `(_Z6decodeP6__halfS0_S0_S0_S0_S0_S0_S0_S0_S0_S0_S0_S0_S0_PfS1_) ;  /* 0xfffffe500e007950 */ /* 0x000fea0003c3ffff */
        .weak           $__internal_2_$__cuda_sm3x_div_rn_noftz_f32_slowpath
        .type           $__internal_2_$__cuda_sm3x_div_rn_noftz_f32_slowpath,@function
        .size           $__internal_2_$__cuda_sm3x_div_rn_noftz_f32_slowpath,(.L_x_534 - $__internal_2_$__cuda_sm3x_div_rn_noftz_f32_slowpath)
$__internal_2_$__cuda_sm3x_div_rn_noftz_f32_slowpath:
[----:B------:R-:W-:Y:S01]  /*1b000*/  SHF.R.U32.HI R13, RZ, 0x17, R5 ;  /* 0x00000017ff0d7819 */ /* 0x000fe20000011605 */
[----:B------:R-:W-:Y:S01]  /*1b010*/  BSSY.RECONVERGENT B1, `(.L_x_520) ;  /* 0x0000063000017945 */ /* 0x000fe20003800200 */
[----:B------:R-:W-:Y:S02]  /*1b020*/  SHF.R.U32.HI R12, RZ, 0x17, R0 ;  /* 0x00000017ff0c7819 */ /* 0x000fe40000011600 */
[----:B------:R-:W-:Y:S02]  /*1b030*/  LOP3.LUT R20, R13, 0xff, RZ, 0xc0, !PT ;  /* 0x000000ff0d147812 */ /* 0x000fe400078ec0ff */
[----:B------:R-:W-:Y:S02]  /*1b040*/  LOP3.LUT R16, R12, 0xff, RZ, 0xc0, !PT ;  /* 0x000000ff0c107812 */ /* 0x000fe400078ec0ff */
[----:B------:R-:W-:Y:S02]  /*1b050*/  IADD3 R15, PT, PT, R20, -0x1, RZ ;  /* 0xffffffff140f7810 */ /* 0x000fe40007ffe0ff */
[----:B------:R-:W-:-:S02]  /*1b060*/  IADD3 R14, PT, PT, R16, -0x1, RZ ;  /* 0xffffffff100e7810 */ /* 0x000fc40007ffe0ff */
[----:B------:R-:W-:Y:S02]  /*1b070*/  ISETP.GT.U32.AND P0, PT, R15, 0xfd, PT ;  /* 0x000000fd0f00780c */ /* 0x000fe40003f04070 */
[----:B------:R-:W-:Y:S02]  /*1b080*/  MOV R13, R5 ;  /* 0x00000005000d7202 */ /* 0x000fe40000000f00 */
[----:B------:R-:W-:-:S13]  /*1b090*/  ISETP.GT.U32.OR P0, PT, R14, 0xfd, P0 ;  /* 0x000000fd0e00780c */ /* 0x000fda0000704470 */
[----:B------:R-:W-:Y:S01]  /*1b0a0*/  @!P0 MOV R12, RZ ;  /* 0x000000ff000c8202 */ /* 0x000fe20000000f00 */
[----:B------:R-:W-:Y:S06]  /*1b0b0*/  @!P0 BRA `(.L_x_521) ;  /* 0x00000000005c8947 */ /* 0x000fec0003800000 */
[----:B------:R-:W-:Y:S02]  /*1b0c0*/  FSETP.GTU.FTZ.AND P0, PT, |R0|, +INF , PT ;  /* 0x7f8000000000780b */ /* 0x000fe40003f1c200 */
[----:B------:R-:W-:-:S04]  /*1b0d0*/  FSETP.GTU.FTZ.AND P1, PT, |R5|, +INF , PT ;  /* 0x7f8000000500780b */ /* 0x000fc80003f3c200 */
[----:B------:R-:W-:-:S13]  /*1b0e0*/  PLOP3.LUT P0, PT, P0, P1, PT, 0xf8, 0x8f ;  /* 0x00000000008f781c */ /* 0x000fda0000703f70 */
[----:B------:R-:W-:Y:S05]  /*1b0f0*/  @P0 BRA `(.L_x_522) ;  /* 0x00000004004c0947 */ /* 0x000fea0003800000 */
[----:B------:R-:W-:-:S13]  /*1b100*/  LOP3.LUT P0, RZ, R13, 0x7fffffff, R0, 0xc8, !PT ;  /* 0x7fffffff0dff7812 */ /* 0x000fda000780c800 */
[----:B------:R-:W-:Y:S05]  /*1b110*/  @!P0 BRA `(.L_x_523) ;  /* 0x00000004003c8947 */ /* 0x000fea0003800000 */
[C---:B------:R-:W-:Y:S02]  /*1b120*/  FSETP.NEU.FTZ.AND P1, PT, |R0|.reuse, +INF , PT ;  /* 0x7f8000000000780b */ /* 0x040fe40003f3d200 */
[----:B------:R-:W-:Y:S02]  /*1b130*/  FSETP.NEU.FTZ.AND P2, PT, |R5|, +INF , PT ;  /* 0x7f8000000500780b */ /* 0x000fe40003f5d200 */
[----:B------:R-:W-:-:S11]  /*1b140*/  FSETP.NEU.FTZ.AND P0, PT, |R0|, +INF , PT ;  /* 0x7f8000000000780b */ /* 0x000fd60003f1d200 */
[----:B------:R-:W-:Y:S05]  /*1b150*/  @!P2 BRA !P1, `(.L_x_523) ;  /* 0x00000004002ca947 */ /* 0x000fea0004800000 */
[----:B------:R-:W-:-:S04]  /*1b160*/  LOP3.LUT P1, RZ, R0, 0x7fffffff, RZ, 0xc0, !PT ;  /* 0x7fffffff00ff7812 */ /* 0x000fc8000782c0ff */
[----:B------:R-:W-:-:S13]  /*1b170*/  PLOP3.LUT P1, PT, P2, P1, PT, 0x2f, 0xf2 ;  /* 0x0000000000f2781c */ /* 0x000fda0001722577 */
[----:B------:R-:W-:Y:S05]  /*1b180*/  @P1 BRA `(.L_x_524) ;  /* 0x0000000400181947 */ /* 0x000fea0003800000 */
[----:B------:R-:W-:-:S04]  /*1b190*/  LOP3.LUT P1, RZ, R13, 0x7fffffff, RZ, 0xc0, !PT ;  /* 0x7fffffff0dff7812 */ /* 0x000fc8000782c0ff */
[----:B------:R-:W-:-:S13]  /*1b1a0*/  PLOP3.LUT P0, PT, P0, P1, PT, 0x2f, 0xf2 ;  /* 0x0000000000f2781c */ /* 0x000fda0000702577 */
[----:B------:R-:W-:Y:S05]  /*1b1b0*/  @P0 BRA `(.L_x_525) ;  /* 0x0000000400000947 */ /* 0x000fea0003800000 */
[----:B------:R-:W-:Y:S02]  /*1b1c0*/  ISETP.GE.AND P0, PT, R14, RZ, PT ;  /* 0x000000ff0e00720c */ /* 0x000fe40003f06270 */
[----:B------:R-:W-:-:S11]  /*1b1d0*/  ISETP.GE.AND P1, PT, R15, RZ, PT ;  /* 0x000000ff0f00720c */ /* 0x000fd60003f26270 */
[----:B------:R-:W-:Y:S01]  /*1b1e0*/  @P0 IMAD.MOV.U32 R12, RZ, RZ, RZ ;  /* 0x000000ffff0c0224 */ /* 0x000fe200078e00ff */
[----:B------:R-:W-:Y:S01]  /*1b1f0*/  @!P0 MOV R12, 0xffffffc0 ;  /* 0xffffffc0000c8802 */ /* 0x000fe20000000f00 */
[----:B------:R-:W-:Y:S01]  /*1b200*/  @!P0 FFMA R0, R0, 1.84467440737095516160e+19, RZ ;  /* 0x5f80000000008823 */ /* 0x000fe200000000ff */
[----:B------:R-:W-:Y:S02]  /*1b210*/  @!P1 FFMA R13, R5, 1.84467440737095516160e+19, RZ ;  /* 0x5f800000050d9823 */ /* 0x000fe400000000ff */
[----:B------:R-:W-:-:S07]  /*1b220*/  @!P1 IADD3 R12, PT, PT, R12, 0x40, RZ ;  /* 0x000000400c0c9810 */ /* 0x000fce0007ffe0ff */
.L_x_521:
[----:B------:R-:W-:Y:S01]  /*1b230*/  LEA R14, R20, 0xc0800000, 0x17 ;  /* 0xc0800000140e7811 */ /* 0x000fe200078eb8ff */
[----:B------:R-:W-:Y:S03]  /*1b240*/  BSSY.RECONVERGENT B2, `(.L_x_526) ;  /* 0x0000036000027945 */ /* 0x000fe60003800200 */
[----:B------:R-:W-:Y:S02]  /*1b250*/  IADD3 R14, PT, PT, -R14, R13, RZ ;  /* 0x0000000d0e0e7210 */ /* 0x000fe40007ffe1ff */
[----:B------:R-:W-:Y:S02]  /*1b260*/  IADD3 R13, PT, PT, R16, -0x7f, RZ ;  /* 0xffffff81100d7810 */ /* 0x000fe40007ffe0ff */
[----:B------:R-:W0:Y:S01]  /*1b270*/  MUFU.RCP R15, R14 ;  /* 0x0000000e000f7308 */ /* 0x000e220000001000 */
[----:B------:R-:W-:Y:S02]  /*1b280*/  FADD.FTZ R17, -R14, -RZ ;  /* 0x800000ff0e117221 */ /* 0x000fe40000010100 */
[C---:B------:R-:W-:Y:S01]  /*1b290*/  IMAD R0, R13.reuse, -0x800000, R0 ;  /* 0xff8000000d007824 */ /* 0x040fe200078e0200 */
[----:B------:R-:W-:-:S04]  /*1b2a0*/  IADD3 R13, PT, PT, R13, 0x7f, -R20 ;  /* 0x0000007f0d0d7810 */ /* 0x000fc80007ffe814 */
[----:B------:R-:W-:Y:S01]  /*1b2b0*/  IADD3 R13, PT, PT, R13, R12, RZ ;  /* 0x0000000c0d0d7210 */ /* 0x000fe20007ffe0ff */
[----:B0-----:R-:W-:-:S04]  /*1b2c0*/  FFMA R16, R15, R17, 1 ;  /* 0x3f8000000f107423 */ /* 0x001fc80000000011 */
[----:B------:R-:W-:-:S04]  /*1b2d0*/  FFMA R22, R15, R16, R15 ;  /* 0x000000100f167223 */ /* 0x000fc8000000000f */
[----:B------:R-:W-:-:S04]  /*1b2e0*/  FFMA R15, R0, R22, RZ ;  /* 0x00000016000f7223 */ /* 0x000fc800000000ff */
[----:B------:R-:W-:-:S04]  /*1b2f0*/  FFMA R16, R17, R15, R0 ;  /* 0x0000000f11107223 */ /* 0x000fc80000000000 */
[----:B------:R-:W-:-:S04]  /*1b300*/  FFMA R19, R22, R16, R15 ;  /* 0x0000001016137223 */ /* 0x000fc8000000000f */
[----:B------:R-:W-:-:S04]  /*1b310*/  FFMA R16, R17, R19, R0 ;  /* 0x0000001311107223 */ /* 0x000fc80000000000 */
[----:B------:R-:W-:-:S05]  /*1b320*/  FFMA R15, R22, R16, R19 ;  /* 0x00000010160f7223 */ /* 0x000fca0000000013 */
[----:B------:R-:W-:-:S04]  /*1b330*/  SHF.R.U32.HI R0, RZ, 0x17, R15 ;  /* 0x00000017ff007819 */ /* 0x000fc8000001160f */
[----:B------:R-:W-:-:S04]  /*1b340*/  LOP3.LUT R0, R0, 0xff, RZ, 0xc0, !PT ;  /* 0x000000ff00007812 */ /* 0x000fc800078ec0ff */
[----:B------:R-:W-:-:S05]  /*1b350*/  IADD3 R14, PT, PT, R0, R13, RZ ;  /* 0x0000000d000e7210 */ /* 0x000fca0007ffe0ff */
[----:B------:R-:W-:-:S05]  /*1b360*/  VIADD R0, R14, 0xffffffff ;  /* 0xffffffff0e007836 */ /* 0x000fca0000000000 */
[----:B------:R-:W-:-:S13]  /*1b370*/  ISETP.GE.U32.AND P0, PT, R0, 0xfe, PT ;  /* 0x000000fe0000780c */ /* 0x000fda0003f06070 */
[----:B------:R-:W-:Y:S05]  /*1b380*/  @!P0 BRA `(.L_x_527) ;  /* 0x0000000000808947 */ /* 0x000fea0003800000 */
[----:B------:R-:W-:-:S13]  /*1b390*/  ISETP.GT.AND P0, PT, R14, 0xfe, PT ;  /* 0x000000fe0e00780c */ /* 0x000fda0003f04270 */
[----:B------:R-:W-:Y:S05]  /*1b3a0*/  @P0 BRA `(.L_x_528) ;  /* 0x00000000006c0947 */ /* 0x000fea0003800000 */
[----:B------:R-:W-:-:S13]  /*1b3b0*/  ISETP.GE.AND P0, PT, R14, 0x1, PT ;  /* 0x000000010e00780c */ /* 0x000fda0003f06270 */
[----:B------:R-:W-:Y:S05]  /*1b3c0*/  @P0 BRA `(.L_x_529) ;  /* 0x0000000000740947 */ /* 0x000fea0003800000 */
[----:B------:R-:W-:Y:S02]  /*1b3d0*/  ISETP.GE.AND P0, PT, R14, -0x18, PT ;  /* 0xffffffe80e00780c */ /* 0x000fe40003f06270 */
[----:B------:R-:W-:-:S11]  /*1b3e0*/  LOP3.LUT R15, R15, 0x80000000, RZ, 0xc0, !PT ;  /* 0x800000000f0f7812 */ /* 0x000fd600078ec0ff */
[----:B------:R-:W-:Y:S05]  /*1b3f0*/  @!P0 BRA `(.L_x_529) ;  /* 0x0000000000688947 */ /* 0x000fea0003800000 */
[-CC-:B------:R-:W-:Y:S01]  /*1b400*/  FFMA.RZ R0, R22, R16.reuse, R19.reuse ;  /* 0x0000001016007223 */ /* 0x180fe2000000c013 */
[----:B------:R-:W-:Y:S01]  /*1b410*/  IADD3 R17, PT, PT, R14, 0x20, RZ ;  /* 0x000000200e117810 */ /* 0x000fe20007ffe0ff */
[-CC-:B------:R-:W-:Y:S01]  /*1b420*/  FFMA.RM R13, R22, R16.reuse, R19.reuse ;  /* 0x00000010160d7223 */ /* 0x180fe20000004013 */
[----:B------:R-:W-:Y:S02]  /*1b430*/  ISETP.NE.AND P2, PT, R14, RZ, PT ;  /* 0x000000ff0e00720c */ /* 0x000fe40003f45270 */
[----:B------:R-:W-:Y:S01]  /*1b440*/  LOP3.LUT R12, R0, 0x7fffff, RZ, 0xc0, !PT ;  /* 0x007fffff000c7812 */ /* 0x000fe200078ec0ff */
[----:B------:R-:W-:Y:S01]  /*1b450*/  FFMA.RP R0, R22, R16, R19 ;  /* 0x0000001016007223 */ /* 0x000fe20000008013 */
[----:B------:R-:W-:Y:S02]  /*1b460*/  ISETP.NE.AND P1, PT, R14, RZ, PT ;  /* 0x000000ff0e00720c */ /* 0x000fe40003f25270 */
[----:B------:R-:W-:Y:S02]  /*1b470*/  LOP3.LUT R12, R12, 0x800000, RZ, 0xfc, !PT ;  /* 0x008000000c0c7812 */ /* 0x000fe400078efcff */
[----:B------:R-:W-:-:S02]  /*1b480*/  IADD3 R14, PT, PT, -R14, RZ, RZ ;  /* 0x000000ff0e0e7210 */ /* 0x000fc40007ffe1ff */
[----:B------:R-:W-:Y:S02]  /*1b490*/  SHF.L.U32 R17, R12, R17, RZ ;  /* 0x000000110c117219 */ /* 0x000fe400000006ff */
[----:B------:R-:W-:Y:S02]  /*1b4a0*/  FSETP.NEU.FTZ.AND P0, PT, R0, R13, PT ;  /* 0x0000000d0000720b */ /* 0x000fe40003f1d000 */
[----:B------:R-:W-:Y:S02]  /*1b4b0*/  SEL R13, R14, RZ, P2 ;  /* 0x000000ff0e0d7207 */ /* 0x000fe40001000000 */
[----:B------:R-:W-:Y:S02]  /*1b4c0*/  ISETP.NE.AND P1, PT, R17, RZ, P1 ;  /* 0x000000ff1100720c */ /* 0x000fe40000f25270 */
[----:B------:R-:W-:Y:S02]  /*1b4d0*/  SHF.R.U32.HI R13, RZ, R13, R12 ;  /* 0x0000000dff0d7219 */ /* 0x000fe4000001160c */
[----:B------:R-:W-:-:S02]  /*1b4e0*/  PLOP3.LUT P0, PT, P0, P1, PT, 0xf8, 0x8f ;  /* 0x00000000008f781c */ /* 0x000fc40000703f70 */
[----:B------:R-:W-:Y:S02]  /*1b4f0*/  SHF.R.U32.HI R17, RZ, 0x1, R13 ;  /* 0x00000001ff117819 */ /* 0x000fe4000001160d */
[----:B------:R-:W-:-:S04]  /*1b500*/  SEL R0, RZ, 0x1, !P0 ;  /* 0x00000001ff007807 */ /* 0x000fc80004000000 */
[----:B------:R-:W-:-:S04]  /*1b510*/  LOP3.LUT R0, R0, 0x1, R17, 0xf8, !PT ;  /* 0x0000000100007812 */ /* 0x000fc800078ef811 */
[----:B------:R-:W-:-:S04]  /*1b520*/  LOP3.LUT R0, R0, R13, RZ, 0xc0, !PT ;  /* 0x0000000d00007212 */ /* 0x000fc800078ec0ff */
[----:B------:R-:W-:-:S04]  /*1b530*/  IADD3 R0, PT, PT, R17, R0, RZ ;  /* 0x0000000011007210 */ /* 0x000fc80007ffe0ff */
[----:B------:R-:W-:Y:S01]  /*1b540*/  LOP3.LUT R15, R0, R15, RZ, 0xfc, !PT ;  /* 0x0000000f000f7212 */ /* 0x000fe200078efcff */
[----:B------:R-:W-:Y:S06]  /*1b550*/  BRA `(.L_x_529) ;  /* 0x0000000000107947 */ /* 0x000fec0003800000 */
.L_x_528:
[----:B------:R-:W-:-:S04]  /*1b560*/  LOP3.LUT R15, R15, 0x80000000, RZ, 0xc0, !PT ;  /* 0x800000000f0f7812 */ /* 0x000fc800078ec0ff */
[----:B------:R-:W-:Y:S01]  /*1b570*/  LOP3.LUT R15, R15, 0x7f800000, RZ, 0xfc, !PT ;  /* 0x7f8000000f0f7812 */ /* 0x000fe200078efcff */
[----:B------:R-:W-:Y:S06]  /*1b580*/  BRA `(.L_x_529) ;  /* 0x0000000000047947 */ /* 0x000fec0003800000 */
.L_x_527:
[----:B------:R-:W-:-:S07]  /*1b590*/  LEA R15, R13, R15, 0x17 ;  /* 0x0000000f0d0f7211 */ /* 0x000fce00078eb8ff */
.L_x_529:
[----:B------:R-:W-:Y:S05]  /*1b5a0*/  BSYNC.RECONVERGENT B2 ;  /* 0x0000000000027941 */ /* 0x000fea0003800200 */
.L_x_526:
[----:B------:R-:W-:Y:S05]  /*1b5b0*/  BRA `(.L_x_530) ;  /* 0x0000000000207947 */ /* 0x000fea0003800000 */
.L_x_525:
[----:B------:R-:W-:-:S04]  /*1b5c0*/  LOP3.LUT R0, R13, 0x80000000, R0, 0x48, !PT ;  /* 0x800000000d007812 */ /* 0x000fc800078e4800 */
[----:B------:R-:W-:Y:S01]  /*1b5d0*/  LOP3.LUT R15, R0, 0x7f800000, RZ, 0xfc, !PT ;  /* 0x7f800000000f7812 */ /* 0x000fe200078efcff */
[----:B------:R-:W-:Y:S06]  /*1b5e0*/  BRA `(.L_x_530) ;  /* 0x0000000000147947 */ /* 0x000fec0003800000 */
.L_x_524:
[----:B------:R-:W-:Y:S01]  /*1b5f0*/  LOP3.LUT R15, R13, 0x80000000, R0, 0x48, !PT ;  /* 0x800000000d0f7812 */ /* 0x000fe200078e4800 */
[----:B------:R-:W-:Y:S06]  /*1b600*/  BRA `(.L_x_530) ;  /* 0x00000000000c7947 */ /* 0x000fec0003800000 */
.L_x_523:
[----:B------:R-:W0:Y:S01]  /*1b610*/  MUFU.RSQ R15, -QNAN ;  /* 0xffc00000000f7908 */ /* 0x000e220000001400 */
[----:B------:R-:W-:Y:S05]  /*1b620*/  BRA `(.L_x_530) ;  /* 0x0000000000047947 */ /* 0x000fea0003800000 */
.L_x_522:
[----:B------:R-:W-:-:S07]  /*1b630*/  FADD.FTZ R15, R0, R5 ;  /* 0x00000005000f7221 */ /* 0x000fce0000010000 */
.L_x_530:
[----:B------:R-:W-:Y:S05]  /*1b640*/  BSYNC.RECONVERGENT B1 ;  /* 0x0000000000017941 */ /* 0x000fea0003800200 */
.L_x_520:
[----:B------:R-:W-:Y:S01]  /*1b650*/  HFMA2 R13, -RZ, RZ, 0, 0 ;  /* 0x00000000ff0d7431 */ /* 0x000fe200000001ff */
[----:B------:R-:W-:-:S04]  /*1b660*/  MOV R12, R18 ;  /* 0x00000012000c7202 */ /* 0x000fc80000000f00 */
[----:B0-----:R-:W-:Y:S05]  /*1b670*/  RET.REL.NODEC R12 `(_Z6decodeP6__halfS0_S0_S0_S0_S0_S0_S0_S0_S0_S0_S0_S0_S0_PfS1_) ;  /* 0xfffffe480c607950 */ /* 0x001fea0003c3ffff */
.L_x_531:
[----:B------:R-:W-:-:S00]  /*1b680*/  BRA `(.L_x_531) ;  /* 0xfffffffc00fc7947 */ /* 0x000fc0000383ffff */
[----:B------:R-:W-:-:S00]  /*1b690*/  NOP ;  /* 0x0000000000007918 */ /* 0x000fc00000000000 */
        /* <DEDUP_REMOVED lines=14> */
.L_x_534:


//--------------------- .nv.shared._Z6decodeP6__halfS0_S0_S0_S0_S0_S0_S0_S0_S0_S0_S0_S0_S0_PfS1_ --------------------------
	.section	.nv.shared._Z6decodeP6__halfS0_S0_S0_S0_S0_S0_S0_S0_S0_S0_S0_S0_S0_PfS1_,"aw",@nobits
	.sectionflags	@""
	.align	16
.nv.shared._Z6decodeP6__halfS0_S0_S0_S0_S0_S0_S0_S0_S0_S0_S0_S0_S0_PfS1_:
	.zero		6856


//--------------------- .nv.shared.reserved.0     --------------------------
	.section	.nv.shared.reserved.0,"aw",@nobits
	.weak		__nv_reservedSMEM_offset_0_alias
	.size		__nv_reservedSMEM_offset_0_alias, 0, 64
	.other		__nv_reservedSMEM_offset_0_alias,@"STO_CUDA_RESERVED_SHARED STV_DEFAULT"
__nv_reservedSMEM_offset_0_alias:
	.zero		0
	.zero		64


//--------------------- .nv.constant0._Z6decodeP6__halfS0_S0_S0_S0_S0_S0_S0_S0_S0_S0_S0_S0_S0_PfS1_ --------------------------
	.section	.nv.constant0._Z6decodeP6__halfS0_S0_S0_S0_S0_S0_S0_S0_S0_S0_S0_S0_S0_PfS1_,"a",@progbits
	.sectionflags	@""
	.align	4
.nv.constant0._Z6decodeP6__halfS0_S0_S0_S0_S0_S0_S0_S0_S0_S0_S0_S0_S0_PfS1_:
	.zero		1024


//--------------------- SYMBOLS --------------------------

	.type		.nv.reservedSmem.offset0,@object
	.size		.nv.reservedSmem.offset0,0x4
	.type		.nv.reservedSmem.cap,@object
	.size		.nv.reservedSmem.cap,0x4
